	.target	sm_90a

	.elftype	@"ET_EXEC"


//--------------------- .note.nv.tkinfo           --------------------------
	.section	.note.nv.tkinfo,"",@"SHT_NOTE"
	.sectionflags	@"SHF_NOTE_NV_TKINFO"
	.tkinfo
        /*0018*/ 	.word	0x00000002
        /*0030*/ 	.string	""
        /*0030*/ 	.string	"ptxas"
        /*0030*/ 	.string	"Cuda compilation tools, release 13.0, V13.0.88"
        /*0030*/ 	.string	"Build cuda_13.0.r13.0/compiler.36424714_0"
        /*0030*/ 	.string	"-arch sm_90a -m 64 "



//--------------------- .note.nv.cuinfo           --------------------------
	.section	.note.nv.cuinfo,"",@"SHT_NOTE"
	.sectionflags	@"SHF_NOTE_NV_CUINFO"
        /*0018*/ 	.short	0x0002
        /*001a*/ 	.short	0x005a
        /*001c*/ 	.short	0x0082
	.zero		2


//--------------------- .nv.info                  --------------------------
	.section	.nv.info,"",@"SHT_CUDA_INFO"
	.align	4


	//----- nvinfo : EIATTR_REGCOUNT
	.align		4
        /*0000*/ 	.byte	0x04, 0x2f
        /*0002*/ 	.short	(.L_16 - .L_15)
	.align		4
.L_15:
        /*0004*/ 	.word	index@(_ZN7cutlass13device_kernelINS_4gemm6kernel13GemmUniversalIN4cute5tupleIJiiiiEEENS1_10collective13CollectiveMmaINS1_37MainloopSm90TmaGmmaWarpSpecializedFP8ILi8ENS5_IJNS4_1CILi1EEESB_SB_EEENS1_35KernelTmaWarpSpecializedCooperativeEEENS5_IJNSA_ILi256EEENSA_ILi128EEENSA_ILi64EEEEEENS_12float_e4m3_tENS5_IJlSB_lEEESJ_SK_NS4_8TiledMMAINS4_8MMA_AtomIJNS4_4SM904GMMA31MMA_64x128x32_F32E4M3E4M3_SS_TNILNSO_7ScaleInE1ELSQ_1EEEEEENS4_6LayoutINS5_IJNSA_ILi2EEESB_SB_EEENS5_IJSB_NSA_ILi0EEESW_EEEEENS5_IJNS4_10UnderscoreESZ_SZ_EEEEENS4_13SM90_TMA_LOADENS4_14ComposedLayoutINS4_7SwizzleILi2ELi4ELi3EEENS4_18smem_ptr_flag_bitsILi8EEENST_INS5_IJNSA_ILi8EEESH_EEENS5_IJSH_SB_EEEEEEEvNS4_8identityES12_S1C_vS1D_EENS_8epilogue10collective18CollectiveEpilogueINS1F_22Sm90TmaWarpSpecializedILi4ELi2ELi16ELb0ELb0EEEJSI_NS5_IJSG_NSA_ILi32EEEEEESJ_SK_SJ_SK_NS1F_6fusion15FusionCallbacksIS1J_NS1M_13LinCombEltActINS1F_6thread4ReLuESJ_fSJ_fLNS_15FloatRoundStyleE2EEESI_S1L_JEEES12_NS13_INS14_ILi1ELi4ELi3EEES17_NST_INS5_IJS18_S1K_EEENS5_IJS1K_SB_EEEEEEENS4_39AutoVectorizingCopyWithAssumedAlignmentILi128EEENS4_14SM90_TMA_STOREES1Y_S20_NS4_9Copy_AtomIJNS4_17SM90_U32x4_STSM_NENS_6half_tEEEEvEEEvvEEEEvNT_6ParamsE)
        /*0008*/ 	.word	0x000000a8


	//----- nvinfo : EIATTR_FRAME_SIZE
	.align		4
.L_16:
        /*000c*/ 	.byte	0x04, 0x11
        /*000e*/ 	.short	(.L_18 - .L_17)
	.align		4
.L_17:
        /*0010*/ 	.word	index@(_ZN7cutlass13device_kernelINS_4gemm6kernel13GemmUniversalIN4cute5tupleIJiiiiEEENS1_10collective13CollectiveMmaINS1_37MainloopSm90TmaGmmaWarpSpecializedFP8ILi8ENS5_IJNS4_1CILi1EEESB_SB_EEENS1_35KernelTmaWarpSpecializedCooperativeEEENS5_IJNSA_ILi256EEENSA_ILi128EEENSA_ILi64EEEEEENS_12float_e4m3_tENS5_IJlSB_lEEESJ_SK_NS4_8TiledMMAINS4_8MMA_AtomIJNS4_4SM904GMMA31MMA_64x128x32_F32E4M3E4M3_SS_TNILNSO_7ScaleInE1ELSQ_1EEEEEENS4_6LayoutINS5_IJNSA_ILi2EEESB_SB_EEENS5_IJSB_NSA_ILi0EEESW_EEEEENS5_IJNS4_10UnderscoreESZ_SZ_EEEEENS4_13SM90_TMA_LOADENS4_14ComposedLayoutINS4_7SwizzleILi2ELi4ELi3EEENS4_18smem_ptr_flag_bitsILi8EEENST_INS5_IJNSA_ILi8EEESH_EEENS5_IJSH_SB_EEEEEEEvNS4_8identityES12_S1C_vS1D_EENS_8epilogue10collective18CollectiveEpilogueINS1F_22Sm90TmaWarpSpecializedILi4ELi2ELi16ELb0ELb0EEEJSI_NS5_IJSG_NSA_ILi32EEEEEESJ_SK_SJ_SK_NS1F_6fusion15FusionCallbacksIS1J_NS1M_13LinCombEltActINS1F_6thread4ReLuESJ_fSJ_fLNS_15FloatRoundStyleE2EEESI_S1L_JEEES12_NS13_INS14_ILi1ELi4ELi3EEES17_NST_INS5_IJS18_S1K_EEENS5_IJS1K_SB_EEEEEEENS4_39AutoVectorizingCopyWithAssumedAlignmentILi128EEENS4_14SM90_TMA_STOREES1Y_S20_NS4_9Copy_AtomIJNS4_17SM90_U32x4_STSM_NENS_6half_tEEEEvEEEvvEEEEvNT_6ParamsE)
        /*0014*/ 	.word	0x000000d8


	//----- nvinfo : EIATTR_MIN_STACK_SIZE
	.align		4
.L_18:
        /*0018*/ 	.byte	0x04, 0x12
        /*001a*/ 	.short	(.L_20 - .L_19)
	.align		4
.L_19:
        /*001c*/ 	.word	index@(_ZN7cutlass13device_kernelINS_4gemm6kernel13GemmUniversalIN4cute5tupleIJiiiiEEENS1_10collective13CollectiveMmaINS1_37MainloopSm90TmaGmmaWarpSpecializedFP8ILi8ENS5_IJNS4_1CILi1EEESB_SB_EEENS1_35KernelTmaWarpSpecializedCooperativeEEENS5_IJNSA_ILi256EEENSA_ILi128EEENSA_ILi64EEEEEENS_12float_e4m3_tENS5_IJlSB_lEEESJ_SK_NS4_8TiledMMAINS4_8MMA_AtomIJNS4_4SM904GMMA31MMA_64x128x32_F32E4M3E4M3_SS_TNILNSO_7ScaleInE1ELSQ_1EEEEEENS4_6LayoutINS5_IJNSA_ILi2EEESB_SB_EEENS5_IJSB_NSA_ILi0EEESW_EEEEENS5_IJNS4_10UnderscoreESZ_SZ_EEEEENS4_13SM90_TMA_LOADENS4_14ComposedLayoutINS4_7SwizzleILi2ELi4ELi3EEENS4_18smem_ptr_flag_bitsILi8EEENST_INS5_IJNSA_ILi8EEESH_EEENS5_IJSH_SB_EEEEEEEvNS4_8identityES12_S1C_vS1D_EENS_8epilogue10collective18CollectiveEpilogueINS1F_22Sm90TmaWarpSpecializedILi4ELi2ELi16ELb0ELb0EEEJSI_NS5_IJSG_NSA_ILi32EEEEEESJ_SK_SJ_SK_NS1F_6fusion15FusionCallbacksIS1J_NS1M_13LinCombEltActINS1F_6thread4ReLuESJ_fSJ_fLNS_15FloatRoundStyleE2EEESI_S1L_JEEES12_NS13_INS14_ILi1ELi4ELi3EEES17_NST_INS5_IJS18_S1K_EEENS5_IJS1K_SB_EEEEEEENS4_39AutoVectorizingCopyWithAssumedAlignmentILi128EEENS4_14SM90_TMA_STOREES1Y_S20_NS4_9Copy_AtomIJNS4_17SM90_U32x4_STSM_NENS_6half_tEEEEvEEEvvEEEEvNT_6ParamsE)
        /*0020*/ 	.word	0x000000d8
.L_20:


//--------------------- .nv.compat                --------------------------
	.section	.nv.compat,"",@"SHT_CUDA_COMPAT_INFO"
	.align	4
        /*0000*/ 	.byte	0x02, 0x09, 0x01, 0x00, 0x02, 0x02, 0x04, 0x00, 0x02, 0x05, 0x05, 0x00, 0x03, 0x07, 0x01, 0x01
        /*0010*/ 	.byte	0x02, 0x03, 0x01, 0x00, 0x02, 0x06, 0x01, 0x00, 0x04, 0x0b, 0x08, 0x00, 0x00, 0x00, 0x00, 0x00
        /*0020*/ 	.byte	0x00, 0x00, 0x00, 0x00


//--------------------- .nv.info._ZN7cutlass13device_kernelINS_4gemm6kernel13GemmUniversalIN4cute5tupleIJiiiiEEENS1_10collective13CollectiveMmaINS1_37MainloopSm90TmaGmmaWarpSpecializedFP8ILi8ENS5_IJNS4_1CILi1EEESB_SB_EEENS1_35KernelTmaWarpSpecializedCooperativeEEENS5_IJNSA_ILi256EEENSA_ILi128EEENSA_ILi64EEEEEENS_12float_e4m3_tENS5_IJlSB_lEEESJ_SK_NS4_8TiledMMAINS4_8MMA_AtomIJNS4_4SM904GMMA31MMA_64x128x32_F32E4M3E4M3_SS_TNILNSO_7ScaleInE1ELSQ_1EEEEEENS4_6LayoutINS5_IJNSA_ILi2EEESB_SB_EEENS5_IJSB_NSA_ILi0EEESW_EEEEENS5_IJNS4_10UnderscoreESZ_SZ_EEEEENS4_13SM90_TMA_LOADENS4_14ComposedLayoutINS4_7SwizzleILi2ELi4ELi3EEENS4_18smem_ptr_flag_bitsILi8EEENST_INS5_IJNSA_ILi8EEESH_EEENS5_IJSH_SB_EEEEEEEvNS4_8identityES12_S1C_vS1D_EENS_8epilogue10collective18CollectiveEpilogueINS1F_22Sm90TmaWarpSpecializedILi4ELi2ELi16ELb0ELb0EEEJSI_NS5_IJSG_NSA_ILi32EEEEEESJ_SK_SJ_SK_NS1F_6fusion15FusionCallbacksIS1J_NS1M_13LinCombEltActINS1F_6thread4ReLuESJ_fSJ_fLNS_15FloatRoundStyleE2EEESI_S1L_JEEES12_NS13_INS14_ILi1ELi4ELi3EEES17_NST_INS5_IJS18_S1K_EEENS5_IJS1K_SB_EEEEEEENS4_39AutoVectorizingCopyWithAssumedAlignmentILi128EEENS4_14SM90_TMA_STOREES1Y_S20_NS4_9Copy_AtomIJNS4_17SM90_U32x4_STSM_NENS_6half_tEEEEvEEEvvEEEEvNT_6ParamsE --------------------------
	.section	.nv.info._ZN7cutlass13device_kernelINS_4gemm6kernel13GemmUniversalIN4cute5tupleIJiiiiEEENS1_10collective13CollectiveMmaINS1_37MainloopSm90TmaGmmaWarpSpecializedFP8ILi8ENS5_IJNS4_1CILi1EEESB_SB_EEENS1_35KernelTmaWarpSpecializedCooperativeEEENS5_IJNSA_ILi256EEENSA_ILi128EEENSA_ILi64EEEEEENS_12float_e4m3_tENS5_IJlSB_lEEESJ_SK_NS4_8TiledMMAINS4_8MMA_AtomIJNS4_4SM904GMMA31MMA_64x128x32_F32E4M3E4M3_SS_TNILNSO_7ScaleInE1ELSQ_1EEEEEENS4_6LayoutINS5_IJNSA_ILi2EEESB_SB_EEENS5_IJSB_NSA_ILi0EEESW_EEEEENS5_IJNS4_10UnderscoreESZ_SZ_EEEEENS4_13SM90_TMA_LOADENS4_14ComposedLayoutINS4_7SwizzleILi2ELi4ELi3EEENS4_18smem_ptr_flag_bitsILi8EEENST_INS5_IJNSA_ILi8EEESH_EEENS5_IJSH_SB_EEEEEEEvNS4_8identityES12_S1C_vS1D_EENS_8epilogue10collective18CollectiveEpilogueINS1F_22Sm90TmaWarpSpecializedILi4ELi2ELi16ELb0ELb0EEEJSI_NS5_IJSG_NSA_ILi32EEEEEESJ_SK_SJ_SK_NS1F_6fusion15FusionCallbacksIS1J_NS1M_13LinCombEltActINS1F_6thread4ReLuESJ_fSJ_fLNS_15FloatRoundStyleE2EEESI_S1L_JEEES12_NS13_INS14_ILi1ELi4ELi3EEES17_NST_INS5_IJS18_S1K_EEENS5_IJS1K_SB_EEEEEEENS4_39AutoVectorizingCopyWithAssumedAlignmentILi128EEENS4_14SM90_TMA_STOREES1Y_S20_NS4_9Copy_AtomIJNS4_17SM90_U32x4_STSM_NENS_6half_tEEEEvEEEvvEEEEvNT_6ParamsE,"",@"SHT_CUDA_INFO"
	.sectionflags	@""
	.align	4


	//----- nvinfo : EIATTR_CUDA_API_VERSION
	.align		4
        /*0000*/ 	.byte	0x04, 0x37
        /*0002*/ 	.short	(.L_22 - .L_21)
.L_21:
        /*0004*/ 	.word	0x00000082


	//----- nvinfo : EIATTR_KPARAM_INFO
	.align		4
.L_22:
        /*0008*/ 	.byte	0x04, 0x17
        /*000a*/ 	.short	(.L_24 - .L_23)
.L_23:
        /*000c*/ 	.word	0x00000000
        /*0010*/ 	.short	0x0000
        /*0012*/ 	.short	0x0070
        /*0014*/ 	.byte	0x00, 0xf0, 0x01, 0x1c


	//----- nvinfo : EIATTR_SPARSE_MMA_MASK
	.align		4
.L_24:
        /*0018*/ 	.byte	0x03, 0x50
        /*001a*/ 	.short	0x0000


	//----- nvinfo : EIATTR_MAXREG_COUNT
	.align		4
        /*001c*/ 	.byte	0x03, 0x1b
        /*001e*/ 	.short	0x00a8


	//----- nvinfo : EIATTR_NUM_BARRIERS
	.align		4
        /*0020*/ 	.byte	0x02, 0x4c
        /*0022*/ 	.byte	0x02
	.zero		1


	//----- nvinfo : EIATTR_EXTERNS
	.align		4
        /*0024*/ 	.byte	0x04, 0x0f
        /*0026*/ 	.short	(.L_26 - .L_25)


	//   ....[0]....
	.align		4
.L_25:
        /*0028*/ 	.word	index@(__assertfail)


	//----- nvinfo : EIATTR_ANNOTATIONS
	.align		4
.L_26:
        /*002c*/ 	.byte	0x04, 0x55
        /*002e*/ 	.short	(.L_28 - .L_27)


	//   ....[0]....
.L_27:
        /*0030*/ 	.word	0x00000001
        /*0034*/ 	.byte	0xf0, 0x0b, 0x00, 0x00, 0x01, 0x00, 0x00, 0x00, 0x20, 0x0c, 0x00, 0x00, 0x01, 0x00, 0x00, 0x00
        /* <DEDUP_REMOVED lines=220> */
        /*0e04*/ 	.byte	0xb0, 0xdd, 0x00, 0x00, 0x01, 0x00, 0x00, 0x00, 0xd0, 0xdd, 0x00, 0x00


	//----- nvinfo : EIATTR_MERCURY_ISA_VERSION
	.align		4
.L_28:
        /*0e10*/ 	.byte	0x03, 0x5f
        /*0e12*/ 	.short	0x0101


	//----- nvinfo : EIATTR_INT_WARP_WIDE_INSTR_OFFSETS
	.align		4
        /*0e14*/ 	.byte	0x04, 0x31
        /*0e16*/ 	.short	(.L_30 - .L_29)


	//   ....[0]....
.L_29:
        /*0e18*/ 	.word	0x00000a70


	//   ....[1]....
        /*0e1c*/ 	.word	0x00000a90


	//   ....[2]....
        /*0e20*/ 	.word	0x00000b20


	//----- nvinfo : EIATTR_COOP_GROUP_MASK_REGIDS
	.align		4
.L_30:
        /*0e24*/ 	.byte	0x04, 0x29
        /*0e26*/ 	.short	(.L_32 - .L_31)


	//   ....[0]....
.L_31:
        /*0e28*/ 	.word	0xffffffff


	//   ....[1]....
        /*0e2c*/ 	.word	0xffffffff


	//   ....[2]....
        /*0e30*/ 	.word	0xffffffff


	//   ....[3]....
        /*0e34*/ 	.word	0xffffffff


	//   ....[4]....
        /*0e38*/ 	.word	0xffffffff


	//   ....[5]....
        /*0e3c*/ 	.word	0xffffffff


	//----- nvinfo : EIATTR_COOP_GROUP_INSTR_OFFSETS
	.align		4
.L_32:
        /*0e40*/ 	.byte	0x04, 0x28
        /*0e42*/ 	.short	(.L_34 - .L_33)


	//   ....[0]....
.L_33:
        /*0e44*/ 	.word	0x00000060


	//   ....[1]....
        /*0e48*/ 	.word	0x00000090


	//   ....[2]....
        /*0e4c*/ 	.word	0x00000500


	//   ....[3]....
        /*0e50*/ 	.word	0x000007d0


	//   ....[4]....
        /*0e54*/ 	.word	0x000009f0


	//   ....[5]....
        /*0e58*/ 	.word	0x000018d0


	//----- nvinfo : EIATTR_REG_RECONFIG
	.align		4
.L_34:
        /*0e5c*/ 	.byte	0x01, 0x54
	.zero		2


	//----- nvinfo : EIATTR_SYSCALL_OFFSETS
	.align		4
        /*0e60*/ 	.byte	0x04, 0x46
        /*0e62*/ 	.short	(.L_36 - .L_35)


	//   ....[0]....
.L_35:
        /*0e64*/ 	.word	0x00005860


	//   ....[1]....
        /*0e68*/ 	.word	0x000059a0


	//----- nvinfo : EIATTR_MBARRIER_INSTR_OFFSETS
	.align		4
.L_36:
        /*0e6c*/ 	.byte	0x04, 0x39
        /*0e6e*/ 	.short	(.L_38 - .L_37)


	//   ....[0]....
.L_37:
        /*0e70*/ 	.word	0x000006b0
        /*0e74*/ 	.word	0x000000ff
        /*0e78*/ 	.word	0x00000000
        /*0e7c*/ 	.short	0x0100
        /*0e7e*/ 	.byte	0x08
	.zero		1


	//   ....[1]....
        /*0e80*/ 	.word	0x000006c0
        /*0e84*/ 	.word	0x000000ff
        /*0e88*/ 	.word	0x00000040
        /*0e8c*/ 	.short	0x0100
        /*0e8e*/ 	.byte	0x08
	.zero		1


	//   ....[2]....
        /*0e90*/ 	.word	0x000006d0
        /*0e94*/ 	.word	0x000000ff
        /*0e98*/ 	.word	0x00000008
        /*0e9c*/ 	.short	0x0100
        /*0e9e*/ 	.byte	0x08
	.zero		1


	//   ....[3]....
        /*0ea0*/ 	.word	0x000006e0
        /*0ea4*/ 	.word	0x000000ff
        /*0ea8*/ 	.word	0x00000048
        /*0eac*/ 	.short	0x0100
        /*0eae*/ 	.byte	0x08
	.zero		1


	//   ....[4]....
        /*0eb0*/ 	.word	0x000006f0
        /*0eb4*/ 	.word	0x000000ff
        /*0eb8*/ 	.word	0x00000010
        /*0ebc*/ 	.short	0x0100
        /*0ebe*/ 	.byte	0x08
	.zero		1


	//   ....[5]....
        /*0ec0*/ 	.word	0x00000700
        /*0ec4*/ 	.word	0x000000ff
        /*0ec8*/ 	.word	0x00000050
        /*0ecc*/ 	.short	0x0100
        /*0ece*/ 	.byte	0x08
	.zero		1


	//   ....[6]....
        /*0ed0*/ 	.word	0x00000710
        /*0ed4*/ 	.word	0x000000ff
        /*0ed8*/ 	.word	0x00000018
        /*0edc*/ 	.short	0x0100
        /*0ede*/ 	.byte	0x08
	.zero		1


	//   ....[7]....
        /*0ee0*/ 	.word	0x00000720
        /*0ee4*/ 	.word	0x000000ff
        /*0ee8*/ 	.word	0x00000058
        /*0eec*/ 	.short	0x0100
        /*0eee*/ 	.byte	0x08
	.zero		1


	//   ....[8]....
        /*0ef0*/ 	.word	0x00000730
        /*0ef4*/ 	.word	0x000000ff
        /*0ef8*/ 	.word	0x00000020
        /*0efc*/ 	.short	0x0100
        /*0efe*/ 	.byte	0x08
	.zero		1


	//   ....[9]....
        /*0f00*/ 	.word	0x00000740
        /*0f04*/ 	.word	0x000000ff
        /*0f08*/ 	.word	0x00000060
        /*0f0c*/ 	.short	0x0100
        /*0f0e*/ 	.byte	0x08
	.zero		1


	//   ....[10]....
        /*0f10*/ 	.word	0x00000750
        /*0f14*/ 	.word	0x000000ff
        /*0f18*/ 	.word	0x00000028
        /*0f1c*/ 	.short	0x0100
        /*0f1e*/ 	.byte	0x08
	.zero		1


	//   ....[11]....
        /*0f20*/ 	.word	0x00000760
        /*0f24*/ 	.word	0x000000ff
        /*0f28*/ 	.word	0x00000068
        /*0f2c*/ 	.short	0x0100
        /*0f2e*/ 	.byte	0x08
	.zero		1


	//   ....[12]....
        /*0f30*/ 	.word	0x00000770
        /*0f34*/ 	.word	0x000000ff
        /*0f38*/ 	.word	0x00000030
        /*0f3c*/ 	.short	0x0100
        /*0f3e*/ 	.byte	0x08
	.zero		1


	//   ....[13]....
        /*0f40*/ 	.word	0x00000780
        /*0f44*/ 	.word	0x000000ff
        /*0f48*/ 	.word	0x00000070
        /*0f4c*/ 	.short	0x0100
        /*0f4e*/ 	.byte	0x08
	.zero		1


	//   ....[14]....
        /*0f50*/ 	.word	0x00000790
        /*0f54*/ 	.word	0x000000ff
        /*0f58*/ 	.word	0x00000038
        /*0f5c*/ 	.short	0x0100
        /*0f5e*/ 	.byte	0x08
	.zero		1


	//   ....[15]....
        /*0f60*/ 	.word	0x000007a0
        /*0f64*/ 	.word	0x000000ff
        /*0f68*/ 	.word	0x00000078
        /*0f6c*/ 	.short	0x0100
        /*0f6e*/ 	.byte	0x08
	.zero		1


	//   ....[16]....
        /*0f70*/ 	.word	0x00000910
        /*0f74*/ 	.word	0x000000ff
        /*0f78*/ 	.word	0x00000080
        /*0f7c*/ 	.short	0x0100
        /*0f7e*/ 	.byte	0x08
	.zero		1


	//   ....[17]....
        /*0f80*/ 	.word	0x00000920
        /*0f84*/ 	.word	0x000000ff
        /*0f88*/ 	.word	0x000000a0
        /*0f8c*/ 	.short	0x0100
        /*0f8e*/ 	.byte	0x08
	.zero		1


	//   ....[18]....
        /*0f90*/ 	.word	0x00000930
        /*0f94*/ 	.word	0x000000ff
        /*0f98*/ 	.word	0x00000088
        /*0f9c*/ 	.short	0x0100
        /*0f9e*/ 	.byte	0x08
	.zero		1


	//   ....[19]....
        /*0fa0*/ 	.word	0x00000940
        /*0fa4*/ 	.word	0x000000ff
        /*0fa8*/ 	.word	0x000000a8
        /*0fac*/ 	.short	0x0100
        /*0fae*/ 	.byte	0x08
	.zero		1


	//   ....[20]....
        /*0fb0*/ 	.word	0x00000950
        /*0fb4*/ 	.word	0x000000ff
        /*0fb8*/ 	.word	0x00000090
        /*0fbc*/ 	.short	0x0100
        /*0fbe*/ 	.byte	0x08
	.zero		1


	//   ....[21]....
        /*0fc0*/ 	.word	0x00000960
        /*0fc4*/ 	.word	0x000000ff
        /*0fc8*/ 	.word	0x000000b0
        /*0fcc*/ 	.short	0x0100
        /*0fce*/ 	.byte	0x08
	.zero		1


	//   ....[22]....
        /*0fd0*/ 	.word	0x00000970
        /*0fd4*/ 	.word	0x000000ff
        /*0fd8*/ 	.word	0x00000098
        /*0fdc*/ 	.short	0x0100
        /*0fde*/ 	.byte	0x08
	.zero		1


	//   ....[23]....
        /*0fe0*/ 	.word	0x00000980
        /*0fe4*/ 	.word	0x000000ff
        /*0fe8*/ 	.word	0x000000b8
        /*0fec*/ 	.short	0x0100
        /*0fee*/ 	.byte	0x08
	.zero		1


	//   ....[24]....
        /*0ff0*/ 	.word	0x00000b80
        /*0ff4*/ 	.word	0x000000ff
        /*0ff8*/ 	.word	0x000000c0
        /*0ffc*/ 	.short	0x0100
        /*0ffe*/ 	.byte	0x08
	.zero		1


	//   ....[25]....
        /*1000*/ 	.word	0x00000c00
        /*1004*/ 	.word	0x000000ff
        /*1008*/ 	.word	0x000000c8
        /*100c*/ 	.short	0x0100
        /*100e*/ 	.byte	0x08
	.zero		1


	//   ....[26]....
        /*1010*/ 	.word	0x00002150
        /*1014*/ 	.word	0x000000ff
        /*1018*/ 	.word	0x00000000
        /*101c*/ 	.short	0x010a
        /*101e*/ 	.byte	0x04
	.zero		1


	//   ....[27]....
        /*1020*/ 	.word	0x00002190
        /*1024*/ 	.word	0x000000ff
        /*1028*/ 	.word	0x00000000
        /*102c*/ 	.short	0x010a
        /*102e*/ 	.byte	0x04
	.zero		1


	//   ....[28]....
        /*1030*/ 	.word	0x000035a0
        /*1034*/ 	.word	0x000000ff
        /*1038*/ 	.word	0x00000000
        /*103c*/ 	.short	0x010a
        /*103e*/ 	.byte	0x06
	.zero		1


	//   ....[29]....
        /*1040*/ 	.word	0x000035e0
        /*1044*/ 	.word	0x000000ff
        /*1048*/ 	.word	0x00000000
        /*104c*/ 	.short	0x010a
        /*104e*/ 	.byte	0x06
	.zero		1


	//   ....[30]....
        /*1050*/ 	.word	0x000046f0
        /*1054*/ 	.word	0x000000ff
        /*1058*/ 	.word	0x00000000
        /*105c*/ 	.short	0x0101
        /*105e*/ 	.byte	0x05
	.zero		1


	//   ....[31]....
        /*1060*/ 	.word	0x000056d0
        /*1064*/ 	.word	0x000000ff
        /*1068*/ 	.word	0x00000000
        /*106c*/ 	.short	0x0101
        /*106e*/ 	.byte	0x04
	.zero		1


	//   ....[32]....
        /*1070*/ 	.word	0x00005ea0
        /*1074*/ 	.word	0x0000000d
        /*1078*/ 	.word	0x00000080
        /*107c*/ 	.short	0x010a
        /*107e*/ 	.byte	0x3f
	.zero		1


	//   ....[33]....
        /*1080*/ 	.word	0x000061c0
        /*1084*/ 	.word	0x00000006
        /*1088*/ 	.word	0x00000000
        /*108c*/ 	.short	0x0101
        /*108e*/ 	.byte	0x3f
	.zero		1


	//   ....[34]....
        /*1090*/ 	.word	0x000069e0
        /*1094*/ 	.word	0x0000000e
        /*1098*/ 	.word	0x00000080
        /*109c*/ 	.short	0x010a
        /*109e*/ 	.byte	0x3f
	.zero		1


	//   ....[35]....
        /*10a0*/ 	.word	0x00006c10
        /*10a4*/ 	.word	0x00000009
        /*10a8*/ 	.word	0x00000000
        /*10ac*/ 	.short	0x0101
        /*10ae*/ 	.byte	0x3f
	.zero		1


	//   ....[36]....
        /*10b0*/ 	.word	0x00007350
        /*10b4*/ 	.word	0x0000000d
        /*10b8*/ 	.word	0x00000080
        /*10bc*/ 	.short	0x010a
        /*10be*/ 	.byte	0x3f
	.zero		1


	//   ....[37]....
        /*10c0*/ 	.word	0x00007580
        /*10c4*/ 	.word	0x00000009
        /*10c8*/ 	.word	0x00000000
        /*10cc*/ 	.short	0x0101
        /*10ce*/ 	.byte	0x3f
	.zero		1


	//   ....[38]....
        /*10d0*/ 	.word	0x00007ca0
        /*10d4*/ 	.word	0x0000000b
        /*10d8*/ 	.word	0x00000080
        /*10dc*/ 	.short	0x010a
        /*10de*/ 	.byte	0x3f
	.zero		1


	//   ....[39]....
        /*10e0*/ 	.word	0x00007f20
        /*10e4*/ 	.word	0x0000000b
        /*10e8*/ 	.word	0x00000000
        /*10ec*/ 	.short	0x0101
        /*10ee*/ 	.byte	0x3f
	.zero		1


	//   ....[40]....
        /*10f0*/ 	.word	0x00008720
        /*10f4*/ 	.word	0x0000000b
        /*10f8*/ 	.word	0x00000080
        /*10fc*/ 	.short	0x010a
        /*10fe*/ 	.byte	0x3f
	.zero		1


	//   ....[41]....
        /*1100*/ 	.word	0x000089a0
        /*1104*/ 	.word	0x0000000b
        /*1108*/ 	.word	0x00000000
        /*110c*/ 	.short	0x0101
        /*110e*/ 	.byte	0x3f
	.zero		1


	//   ....[42]....
        /*1110*/ 	.word	0x000090d0
        /*1114*/ 	.word	0x0000000b
        /*1118*/ 	.word	0x00000080
        /*111c*/ 	.short	0x010a
        /*111e*/ 	.byte	0x3f
	.zero		1


	//   ....[43]....
        /*1120*/ 	.word	0x00009350
        /*1124*/ 	.word	0x0000000b
        /*1128*/ 	.word	0x00000000
        /*112c*/ 	.short	0x0101
        /*112e*/ 	.byte	0x3f
	.zero		1


	//   ....[44]....
        /*1130*/ 	.word	0x00009b80
        /*1134*/ 	.word	0x0000000b
        /*1138*/ 	.word	0x00000080
        /*113c*/ 	.short	0x010a
        /*113e*/ 	.byte	0x3f
	.zero		1


	//   ....[45]....
        /*1140*/ 	.word	0x00009e00
        /*1144*/ 	.word	0x0000000b
        /*1148*/ 	.word	0x00000000
        /*114c*/ 	.short	0x0101
        /*114e*/ 	.byte	0x3f
	.zero		1


	//   ....[46]....
        /*1150*/ 	.word	0x0000a530
        /*1154*/ 	.word	0x0000000c
        /*1158*/ 	.word	0x00000080
        /*115c*/ 	.short	0x010a
        /*115e*/ 	.byte	0x3f
	.zero		1


	//   ....[47]....
        /*1160*/ 	.word	0x0000a790
        /*1164*/ 	.word	0x00000007
        /*1168*/ 	.word	0x00000000
        /*116c*/ 	.short	0x0101
        /*116e*/ 	.byte	0x3f
	.zero		1


	//   ....[48]....
        /*1170*/ 	.word	0x0000bdc0
        /*1174*/ 	.word	0x000000ff
        /*1178*/ 	.word	0x000000c8
        /*117c*/ 	.short	0x010a
        /*117e*/ 	.byte	0x04
	.zero		1


	//   ....[49]....
        /*1180*/ 	.word	0x0000c1f0
        /*1184*/ 	.word	0x000000ff
        /*1188*/ 	.word	0x000000a0
        /*118c*/ 	.short	0x010a
        /*118e*/ 	.byte	0x0d
	.zero		1


	//   ....[50]....
        /*1190*/ 	.word	0x0000c2e0
        /*1194*/ 	.word	0x000000ff
        /*1198*/ 	.word	0x00000080
        /*119c*/ 	.short	0x010b
        /*119e*/ 	.byte	0x0d
	.zero		1


	//   ....[51]....
        /*11a0*/ 	.word	0x0000c340
        /*11a4*/ 	.word	0x000000ff
        /*11a8*/ 	.word	0x00000000
        /*11ac*/ 	.short	0x0101
        /*11ae*/ 	.byte	0x10
	.zero		1


	//   ....[52]....
        /*11b0*/ 	.word	0x0000c370
        /*11b4*/ 	.word	0x000000ff
        /*11b8*/ 	.word	0x000000a8
        /*11bc*/ 	.short	0x010a
        /*11be*/ 	.byte	0x0d
	.zero		1


	//   ....[53]....
        /*11c0*/ 	.word	0x0000c480
        /*11c4*/ 	.word	0x000000ff
        /*11c8*/ 	.word	0x00000088
        /*11cc*/ 	.short	0x010b
        /*11ce*/ 	.byte	0x0d
	.zero		1


	//   ....[54]....
        /*11d0*/ 	.word	0x0000c4f0
        /*11d4*/ 	.word	0x000000ff
        /*11d8*/ 	.word	0x00000000
        /*11dc*/ 	.short	0x0101
        /*11de*/ 	.byte	0x14
	.zero		1


	//   ....[55]....
        /*11e0*/ 	.word	0x0000c520
        /*11e4*/ 	.word	0x000000ff
        /*11e8*/ 	.word	0x000000b0
        /*11ec*/ 	.short	0x010a
        /*11ee*/ 	.byte	0x0d
	.zero		1


	//   ....[56]....
        /*11f0*/ 	.word	0x0000c620
        /*11f4*/ 	.word	0x000000ff
        /*11f8*/ 	.word	0x00000090
        /*11fc*/ 	.short	0x010b
        /*11fe*/ 	.byte	0x0d
	.zero		1


	//   ....[57]....
        /*1200*/ 	.word	0x0000c680
        /*1204*/ 	.word	0x000000ff
        /*1208*/ 	.word	0x00000000
        /*120c*/ 	.short	0x0101
        /*120e*/ 	.byte	0x1d
	.zero		1


	//   ....[58]....
        /*1210*/ 	.word	0x0000c6b0
        /*1214*/ 	.word	0x000000ff
        /*1218*/ 	.word	0x000000b8
        /*121c*/ 	.short	0x010a
        /*121e*/ 	.byte	0x0d
	.zero		1


	//   ....[59]....
        /*1220*/ 	.word	0x0000c7b0
        /*1224*/ 	.word	0x000000ff
        /*1228*/ 	.word	0x00000098
        /*122c*/ 	.short	0x010b
        /*122e*/ 	.byte	0x0d
	.zero		1


	//   ....[60]....
        /*1230*/ 	.word	0x0000c820
        /*1234*/ 	.word	0x000000ff
        /*1238*/ 	.word	0x00000000
        /*123c*/ 	.short	0x0101
        /*123e*/ 	.byte	0x1e
	.zero		1


	//   ....[61]....
        /*1240*/ 	.word	0x0000c860
        /*1244*/ 	.word	0x000000ff
        /*1248*/ 	.word	0x000000a0
        /*124c*/ 	.short	0x010a
        /*124e*/ 	.byte	0x0d
	.zero		1


	//   ....[62]....
        /*1250*/ 	.word	0x0000c950
        /*1254*/ 	.word	0x000000ff
        /*1258*/ 	.word	0x00000080
        /*125c*/ 	.short	0x010b
        /*125e*/ 	.byte	0x0d
	.zero		1


	//   ....[63]....
        /*1260*/ 	.word	0x0000c990
        /*1264*/ 	.word	0x000000ff
        /*1268*/ 	.word	0x00000000
        /*126c*/ 	.short	0x0101
        /*126e*/ 	.byte	0x10
	.zero		1


	//   ....[64]....
        /*1270*/ 	.word	0x0000c9c0
        /*1274*/ 	.word	0x000000ff
        /*1278*/ 	.word	0x000000a8
        /*127c*/ 	.short	0x010a
        /*127e*/ 	.byte	0x0d
	.zero		1


	//   ....[65]....
        /*1280*/ 	.word	0x0000cac0
        /*1284*/ 	.word	0x000000ff
        /*1288*/ 	.word	0x00000088
        /*128c*/ 	.short	0x010b
        /*128e*/ 	.byte	0x0d
	.zero		1


	//   ....[66]....
        /*1290*/ 	.word	0x0000cb00
        /*1294*/ 	.word	0x000000ff
        /*1298*/ 	.word	0x00000000
        /*129c*/ 	.short	0x0101
        /*129e*/ 	.byte	0x14
	.zero		1


	//   ....[67]....
        /*12a0*/ 	.word	0x0000cb40
        /*12a4*/ 	.word	0x000000ff
        /*12a8*/ 	.word	0x000000b0
        /*12ac*/ 	.short	0x010a
        /*12ae*/ 	.byte	0x0d
	.zero		1


	//   ....[68]....
        /*12b0*/ 	.word	0x0000cc20
        /*12b4*/ 	.word	0x000000ff
        /*12b8*/ 	.word	0x00000090
        /*12bc*/ 	.short	0x010b
        /*12be*/ 	.byte	0x0d
	.zero		1


	//   ....[69]....
        /*12c0*/ 	.word	0x0000cc60
        /*12c4*/ 	.word	0x000000ff
        /*12c8*/ 	.word	0x00000000
        /*12cc*/ 	.short	0x0101
        /*12ce*/ 	.byte	0x1d
	.zero		1


	//   ....[70]....
        /*12d0*/ 	.word	0x0000cc90
        /*12d4*/ 	.word	0x000000ff
        /*12d8*/ 	.word	0x000000b8
        /*12dc*/ 	.short	0x010a
        /*12de*/ 	.byte	0x0d
	.zero		1


	//   ....[71]....
        /*12e0*/ 	.word	0x0000cd90
        /*12e4*/ 	.word	0x000000ff
        /*12e8*/ 	.word	0x00000098
        /*12ec*/ 	.short	0x010b
        /*12ee*/ 	.byte	0x0d
	.zero		1


	//   ....[72]....
        /*12f0*/ 	.word	0x0000cde0
        /*12f4*/ 	.word	0x000000ff
        /*12f8*/ 	.word	0x00000000
        /*12fc*/ 	.short	0x0101
        /*12fe*/ 	.byte	0x1e
	.zero		1


	//   ....[73]....
        /*1300*/ 	.word	0x0000d510
        /*1304*/ 	.word	0x00000000
        /*1308*/ 	.word	0x000000a0
        /*130c*/ 	.short	0x010a
        /*130e*/ 	.byte	0x3f
	.zero		1


	//   ....[74]....
        /*1310*/ 	.word	0x0000d550
        /*1314*/ 	.word	0x00000000
        /*1318*/ 	.word	0x000000a8
        /*131c*/ 	.short	0x010a
        /*131e*/ 	.byte	0x3f
	.zero		1


	//   ....[75]....
        /*1320*/ 	.word	0x0000d590
        /*1324*/ 	.word	0x00000000
        /*1328*/ 	.word	0x000000b0
        /*132c*/ 	.short	0x010a
        /*132e*/ 	.byte	0x3f
	.zero		1


	//   ....[76]....
        /*1330*/ 	.word	0x0000d5f0
        /*1334*/ 	.word	0x00000000
        /*1338*/ 	.word	0x000000b8
        /*133c*/ 	.short	0x010a
        /*133e*/ 	.byte	0x3f
	.zero		1


	//   ....[77]....
        /*1340*/ 	.word	0x0000d940
        /*1344*/ 	.word	0x0000000c
        /*1348*/ 	.word	0x00000040
        /*134c*/ 	.short	0x010a
        /*134e*/ 	.byte	0x3f
	.zero		1


	//   ....[78]....
        /*1350*/ 	.word	0x0000dd50
        /*1354*/ 	.word	0x00000003
        /*1358*/ 	.word	0x000000c8
        /*135c*/ 	.short	0x0101
        /*135e*/ 	.byte	0x3f
	.zero		1


	//   ....[79]....
        /*1360*/ 	.word	0x0000e4b0
        /*1364*/ 	.word	0x00000007
        /*1368*/ 	.word	0x00000000
        /*136c*/ 	.short	0x010a
        /*136e*/ 	.byte	0x3f
	.zero		1


	//   ....[80]....
        /*1370*/ 	.word	0x0000e530
        /*1374*/ 	.word	0x00000009
        /*1378*/ 	.word	0x00000000
        /*137c*/ 	.short	0x010a
        /*137e*/ 	.byte	0x3f
	.zero		1


	//   ....[81]....
        /*1380*/ 	.word	0x0000e5c0
        /*1384*/ 	.word	0x00000006
        /*1388*/ 	.word	0x00000000
        /*138c*/ 	.short	0x010a
        /*138e*/ 	.byte	0x3f
	.zero		1


	//   ....[82]....
        /*1390*/ 	.word	0x0000e650
        /*1394*/ 	.word	0x00000009
        /*1398*/ 	.word	0x00000000
        /*139c*/ 	.short	0x010a
        /*139e*/ 	.byte	0x3f
	.zero		1


	//   ....[83]....
        /*13a0*/ 	.word	0x0000e6e0
        /*13a4*/ 	.word	0x00000006
        /*13a8*/ 	.word	0x00000000
        /*13ac*/ 	.short	0x010a
        /*13ae*/ 	.byte	0x3f
	.zero		1


	//   ....[84]....
        /*13b0*/ 	.word	0x0000e770
        /*13b4*/ 	.word	0x00000009
        /*13b8*/ 	.word	0x00000000
        /*13bc*/ 	.short	0x010a
        /*13be*/ 	.byte	0x3f
	.zero		1


	//   ....[85]....
        /*13c0*/ 	.word	0x0000e800
        /*13c4*/ 	.word	0x00000006
        /*13c8*/ 	.word	0x00000000
        /*13cc*/ 	.short	0x010a
        /*13ce*/ 	.byte	0x3f
	.zero		1


	//   ....[86]....
        /*13d0*/ 	.word	0x0000e890
        /*13d4*/ 	.word	0x00000003
        /*13d8*/ 	.word	0x00000000
        /*13dc*/ 	.short	0x010a
        /*13de*/ 	.byte	0x3f
	.zero		1


	//   ....[87]....
        /*13e0*/ 	.word	0x0000e900
        /*13e4*/ 	.word	0x00000003
        /*13e8*/ 	.word	0x00000000
        /*13ec*/ 	.short	0x010a
        /*13ee*/ 	.byte	0x3f
	.zero		1


	//   ....[88]....
        /*13f0*/ 	.word	0x0000e960
        /*13f4*/ 	.word	0x00000005
        /*13f8*/ 	.word	0x00000000
        /*13fc*/ 	.short	0x010a
        /*13fe*/ 	.byte	0x3f
	.zero		1


	//   ....[89]....
        /*1400*/ 	.word	0x0000e9b0
        /*1404*/ 	.word	0x0000000d
        /*1408*/ 	.word	0x00000080
        /*140c*/ 	.short	0x010a
        /*140e*/ 	.byte	0x3f
	.zero		1


	//   ....[90]....
        /*1410*/ 	.word	0x0000ea00
        /*1414*/ 	.word	0x0000000e
        /*1418*/ 	.word	0x00000080
        /*141c*/ 	.short	0x010a
        /*141e*/ 	.byte	0x3f
	.zero		1


	//   ....[91]....
        /*1420*/ 	.word	0x0000ea50
        /*1424*/ 	.word	0x0000000d
        /*1428*/ 	.word	0x00000080
        /*142c*/ 	.short	0x010a
        /*142e*/ 	.byte	0x3f
	.zero		1


	//   ....[92]....
        /*1430*/ 	.word	0x0000eaa0
        /*1434*/ 	.word	0x0000000b
        /*1438*/ 	.word	0x00000080
        /*143c*/ 	.short	0x010a
        /*143e*/ 	.byte	0x3f
	.zero		1


	//   ....[93]....
        /*1440*/ 	.word	0x0000eaf0
        /*1444*/ 	.word	0x0000000b
        /*1448*/ 	.word	0x00000080
        /*144c*/ 	.short	0x010a
        /*144e*/ 	.byte	0x3f
	.zero		1


	//   ....[94]....
        /*1450*/ 	.word	0x0000eb40
        /*1454*/ 	.word	0x0000000b
        /*1458*/ 	.word	0x00000080
        /*145c*/ 	.short	0x010a
        /*145e*/ 	.byte	0x3f
	.zero		1


	//   ....[95]....
        /*1460*/ 	.word	0x0000eb90
        /*1464*/ 	.word	0x0000000b
        /*1468*/ 	.word	0x00000080
        /*146c*/ 	.short	0x010a
        /*146e*/ 	.byte	0x3f
	.zero		1


	//   ....[96]....
        /*1470*/ 	.word	0x0000ebe0
        /*1474*/ 	.word	0x0000000c
        /*1478*/ 	.word	0x00000080
        /*147c*/ 	.short	0x010a
        /*147e*/ 	.byte	0x3f
	.zero		1


	//   ....[97]....
        /*1480*/ 	.word	0x0000ec40
        /*1484*/ 	.word	0x00000003
        /*1488*/ 	.word	0x000000c8
        /*148c*/ 	.short	0x010a
        /*148e*/ 	.byte	0x3f
	.zero		1


	//   ....[98]....
        /*1490*/ 	.word	0x0000eca0
        /*1494*/ 	.word	0x00000003
        /*1498*/ 	.word	0x000000a0
        /*149c*/ 	.short	0x010a
        /*149e*/ 	.byte	0x3f
	.zero		1


	//   ....[99]....
        /*14a0*/ 	.word	0x0000ed00
        /*14a4*/ 	.word	0x00000003
        /*14a8*/ 	.word	0x000000a8
        /*14ac*/ 	.short	0x010a
        /*14ae*/ 	.byte	0x3f
	.zero		1


	//   ....[100]....
        /*14b0*/ 	.word	0x0000ed60
        /*14b4*/ 	.word	0x00000003
        /*14b8*/ 	.word	0x000000b0
        /*14bc*/ 	.short	0x010a
        /*14be*/ 	.byte	0x3f
	.zero		1


	//   ....[101]....
        /*14c0*/ 	.word	0x0000edc0
        /*14c4*/ 	.word	0x00000003
        /*14c8*/ 	.word	0x000000b8
        /*14cc*/ 	.short	0x010a
        /*14ce*/ 	.byte	0x3f
	.zero		1


	//   ....[102]....
        /*14d0*/ 	.word	0x0000ee20
        /*14d4*/ 	.word	0x00000003
        /*14d8*/ 	.word	0x000000a0
        /*14dc*/ 	.short	0x010a
        /*14de*/ 	.byte	0x3f
	.zero		1


	//   ....[103]....
        /*14e0*/ 	.word	0x0000ee80
        /*14e4*/ 	.word	0x00000003
        /*14e8*/ 	.word	0x000000a8
        /*14ec*/ 	.short	0x010a
        /*14ee*/ 	.byte	0x3f
	.zero		1


	//   ....[104]....
        /*14f0*/ 	.word	0x0000eee0
        /*14f4*/ 	.word	0x00000003
        /*14f8*/ 	.word	0x000000b0
        /*14fc*/ 	.short	0x010a
        /*14fe*/ 	.byte	0x3f
	.zero		1


	//   ....[105]....
        /*1500*/ 	.word	0x0000ef40
        /*1504*/ 	.word	0x00000003
        /*1508*/ 	.word	0x000000b8
        /*150c*/ 	.short	0x010a
        /*150e*/ 	.byte	0x3f
	.zero		1


	//   ....[106]....
        /*1510*/ 	.word	0x0000ef90
        /*1514*/ 	.word	0x00000000
        /*1518*/ 	.word	0x000000a0
        /*151c*/ 	.short	0x010a
        /*151e*/ 	.byte	0x3f
	.zero		1


	//   ....[107]....
        /*1520*/ 	.word	0x0000efe0
        /*1524*/ 	.word	0x00000000
        /*1528*/ 	.word	0x000000a8
        /*152c*/ 	.short	0x010a
        /*152e*/ 	.byte	0x3f
	.zero		1


	//   ....[108]....
        /*1530*/ 	.word	0x0000f030
        /*1534*/ 	.word	0x00000000
        /*1538*/ 	.word	0x000000b0
        /*153c*/ 	.short	0x010a
        /*153e*/ 	.byte	0x3f
	.zero		1


	//   ....[109]....
        /*1540*/ 	.word	0x0000f110
        /*1544*/ 	.word	0x0000000c
        /*1548*/ 	.word	0x00000040
        /*154c*/ 	.short	0x010a
        /*154e*/ 	.byte	0x3f
	.zero		1


	//   ....[110]....
        /*1550*/ 	.word	0x0000f1f0
        /*1554*/ 	.word	0x00000007
        /*1558*/ 	.word	0x00000000
        /*155c*/ 	.short	0x010a
        /*155e*/ 	.byte	0x3f
	.zero		1


	//   ....[111]....
        /*1560*/ 	.word	0x0000f240
        /*1564*/ 	.word	0x00000009
        /*1568*/ 	.word	0x00000000
        /*156c*/ 	.short	0x010a
        /*156e*/ 	.byte	0x3f
	.zero		1


	//   ....[112]....
        /*1570*/ 	.word	0x0000f290
        /*1574*/ 	.word	0x00000006
        /*1578*/ 	.word	0x00000000
        /*157c*/ 	.short	0x010a
        /*157e*/ 	.byte	0x3f
	.zero		1


	//   ....[113]....
        /*1580*/ 	.word	0x0000f2e0
        /*1584*/ 	.word	0x00000009
        /*1588*/ 	.word	0x00000000
        /*158c*/ 	.short	0x010a
        /*158e*/ 	.byte	0x3f
	.zero		1


	//   ....[114]....
        /*1590*/ 	.word	0x0000f330
        /*1594*/ 	.word	0x00000006
        /*1598*/ 	.word	0x00000000
        /*159c*/ 	.short	0x010a
        /*159e*/ 	.byte	0x3f
	.zero		1


	//   ....[115]....
        /*15a0*/ 	.word	0x0000f380
        /*15a4*/ 	.word	0x00000009
        /*15a8*/ 	.word	0x00000000
        /*15ac*/ 	.short	0x010a
        /*15ae*/ 	.byte	0x3f
	.zero		1


	//   ....[116]....
        /*15b0*/ 	.word	0x0000f3d0
        /*15b4*/ 	.word	0x00000006
        /*15b8*/ 	.word	0x00000000
        /*15bc*/ 	.short	0x010a
        /*15be*/ 	.byte	0x3f
	.zero		1


	//----- nvinfo : EIATTR_NUM_MBARRIERS
	.align		4
.L_38:
        /*15c0*/ 	.byte	0x03, 0x38
        /*15c2*/ 	.short	0x001a


	//----- nvinfo : EIATTR_EXIT_INSTR_OFFSETS
	.align		4
        /*15c4*/ 	.byte	0x04, 0x1c
        /*15c6*/ 	.short	(.L_40 - .L_39)


	//   ....[0]....
.L_39:
        /*15c8*/ 	.word	0x00000cc0


	//   ....[1]....
        /*15cc*/ 	.word	0x00001530


	//   ....[2]....
        /*15d0*/ 	.word	0x0000b650


	//   ....[3]....
        /*15d4*/ 	.word	0x0000bce0


	//   ....[4]....
        /*15d8*/ 	.word	0x0000bd50


	//   ....[5]....
        /*15dc*/ 	.word	0x0000d640


	//   ....[6]....
        /*15e0*/ 	.word	0x0000e8e0


	//----- nvinfo : EIATTR_MAX_THREADS
	.align		4
.L_40:
        /*15e4*/ 	.byte	0x04, 0x05
        /*15e6*/ 	.short	(.L_42 - .L_41)
.L_41:
        /*15e8*/ 	.word	0x00000180
        /*15ec*/ 	.word	0x00000001
        /*15f0*/ 	.word	0x00000001


	//----- nvinfo : EIATTR_CRS_STACK_SIZE
	.align		4
.L_42:
        /*15f4*/ 	.byte	0x04, 0x1e
        /*15f6*/ 	.short	(.L_44 - .L_43)
.L_43:
        /*15f8*/ 	.word	0x00000000


	//----- nvinfo : EIATTR_CBANK_PARAM_SIZE
	.align		4
.L_44:
        /*15fc*/ 	.byte	0x03, 0x19
        /*15fe*/ 	.short	0x0770


	//----- nvinfo : EIATTR_PARAM_CBANK
	.align		4
        /*1600*/ 	.byte	0x04, 0x0a
        /*1602*/ 	.short	(.L_46 - .L_45)
	.align		4
.L_45:
        /*1604*/ 	.word	index@(.nv.constant0._ZN7cutlass13device_kernelINS_4gemm6kernel13GemmUniversalIN4cute5tupleIJiiiiEEENS1_10collective13CollectiveMmaINS1_37MainloopSm90TmaGmmaWarpSpecializedFP8ILi8ENS5_IJNS4_1CILi1EEESB_SB_EEENS1_35KernelTmaWarpSpecializedCooperativeEEENS5_IJNSA_ILi256EEENSA_ILi128EEENSA_ILi64EEEEEENS_12float_e4m3_tENS5_IJlSB_lEEESJ_SK_NS4_8TiledMMAINS4_8MMA_AtomIJNS4_4SM904GMMA31MMA_64x128x32_F32E4M3E4M3_SS_TNILNSO_7ScaleInE1ELSQ_1EEEEEENS4_6LayoutINS5_IJNSA_ILi2EEESB_SB_EEENS5_IJSB_NSA_ILi0EEESW_EEEEENS5_IJNS4_10UnderscoreESZ_SZ_EEEEENS4_13SM90_TMA_LOADENS4_14ComposedLayoutINS4_7SwizzleILi2ELi4ELi3EEENS4_18smem_ptr_flag_bitsILi8EEENST_INS5_IJNSA_ILi8EEESH_EEENS5_IJSH_SB_EEEEEEEvNS4_8identityES12_S1C_vS1D_EENS_8epilogue10collective18CollectiveEpilogueINS1F_22Sm90TmaWarpSpecializedILi4ELi2ELi16ELb0ELb0EEEJSI_NS5_IJSG_NSA_ILi32EEEEEESJ_SK_SJ_SK_NS1F_6fusion15FusionCallbacksIS1J_NS1M_13LinCombEltActINS1F_6thread4ReLuESJ_fSJ_fLNS_15FloatRoundStyleE2EEESI_S1L_JEEES12_NS13_INS14_ILi1ELi4ELi3EEES17_NST_INS5_IJS18_S1K_EEENS5_IJS1K_SB_EEEEEEENS4_39AutoVectorizingCopyWithAssumedAlignmentILi128EEENS4_14SM90_TMA_STOREES1Y_S20_NS4_9Copy_AtomIJNS4_17SM90_U32x4_STSM_NENS_6half_tEEEEvEEEvvEEEEvNT_6ParamsE)
        /*1608*/ 	.short	0x0210
        /*160a*/ 	.short	0x0770


	//----- nvinfo : EIATTR_SW_WAR
	.align		4
.L_46:
        /*160c*/ 	.byte	0x04, 0x36
        /*160e*/ 	.short	(.L_48 - .L_47)
.L_47:
        /*1610*/ 	.word	0x00000008
.L_48:


//--------------------- .nv.callgraph             --------------------------
	.section	.nv.callgraph,"",@"SHT_CUDA_CALLGRAPH"
	.align	4
	.sectionentsize	8
	.align		4
        /*0000*/ 	.word	0x00000000
	.align		4
        /*0004*/ 	.word	0xffffffff
	.align		4
        /*0008*/ 	.word	index@(_ZN7cutlass13device_kernelINS_4gemm6kernel13GemmUniversalIN4cute5tupleIJiiiiEEENS1_10collective13CollectiveMmaINS1_37MainloopSm90TmaGmmaWarpSpecializedFP8ILi8ENS5_IJNS4_1CILi1EEESB_SB_EEENS1_35KernelTmaWarpSpecializedCooperativeEEENS5_IJNSA_ILi256EEENSA_ILi128EEENSA_ILi64EEEEEENS_12float_e4m3_tENS5_IJlSB_lEEESJ_SK_NS4_8TiledMMAINS4_8MMA_AtomIJNS4_4SM904GMMA31MMA_64x128x32_F32E4M3E4M3_SS_TNILNSO_7ScaleInE1ELSQ_1EEEEEENS4_6LayoutINS5_IJNSA_ILi2EEESB_SB_EEENS5_IJSB_NSA_ILi0EEESW_EEEEENS5_IJNS4_10UnderscoreESZ_SZ_EEEEENS4_13SM90_TMA_LOADENS4_14ComposedLayoutINS4_7SwizzleILi2ELi4ELi3EEENS4_18smem_ptr_flag_bitsILi8EEENST_INS5_IJNSA_ILi8EEESH_EEENS5_IJSH_SB_EEEEEEEvNS4_8identityES12_S1C_vS1D_EENS_8epilogue10collective18CollectiveEpilogueINS1F_22Sm90TmaWarpSpecializedILi4ELi2ELi16ELb0ELb0EEEJSI_NS5_IJSG_NSA_ILi32EEEEEESJ_SK_SJ_SK_NS1F_6fusion15FusionCallbacksIS1J_NS1M_13LinCombEltActINS1F_6thread4ReLuESJ_fSJ_fLNS_15FloatRoundStyleE2EEESI_S1L_JEEES12_NS13_INS14_ILi1ELi4ELi3EEES17_NST_INS5_IJS18_S1K_EEENS5_IJS1K_SB_EEEEEEENS4_39AutoVectorizingCopyWithAssumedAlignmentILi128EEENS4_14SM90_TMA_STOREES1Y_S20_NS4_9Copy_AtomIJNS4_17SM90_U32x4_STSM_NENS_6half_tEEEEvEEEvvEEEEvNT_6ParamsE)
	.align		4
        /*000c*/ 	.word	index@(__assertfail)
	.align		4
        /*0010*/ 	.word	0x00000000
	.align		4
        /*0014*/ 	.word	0xfffffffe
	.align		4
        /*0018*/ 	.word	0x00000000
	.align		4
        /*001c*/ 	.word	0xfffffffd
	.align		4
        /*0020*/ 	.word	0x00000000
	.align		4
        /*0024*/ 	.word	0xfffffffc


//--------------------- .nv.constant4             --------------------------
	.section	.nv.constant4,"a",@progbits
	.align	8
	.align		8
.nv.constant4:
        /*0000*/ 	.dword	__assertfail
	.align		8
        /*0008*/ 	.dword	__unnamed_1
	.align		8
        /*0010*/ 	.dword	__unnamed_2
	.align		8
        /*0018*/ 	.dword	_ZN39_INTERNAL_36f1e6cc_4_k_cu_a532f176_32984cuda3std3__45__cpo5beginE
	.align		8
        /*0020*/ 	.dword	_ZN39_INTERNAL_36f1e6cc_4_k_cu_a532f176_32984cuda3std3__45__cpo3endE
	.align		8
        /*0028*/ 	.dword	_ZN39_INTERNAL_36f1e6cc_4_k_cu_a532f176_32984cuda3std3__45__cpo6cbeginE
	.align		8
        /*0030*/ 	.dword	_ZN39_INTERNAL_36f1e6cc_4_k_cu_a532f176_32984cuda3std3__45__cpo4cendE
	.align		8
        /*0038*/ 	.dword	_ZN39_INTERNAL_36f1e6cc_4_k_cu_a532f176_32984cuda3std3__441_GLOBAL__N__36f1e6cc_4_k_cu_a532f176_32986ignoreE
	.align		8
        /*0040*/ 	.dword	_ZN39_INTERNAL_36f1e6cc_4_k_cu_a532f176_32984cuda3std3__419piecewise_constructE
	.align		8
        /*0048*/ 	.dword	_ZN39_INTERNAL_36f1e6cc_4_k_cu_a532f176_32984cuda3std3__48in_placeE
	.align		8
        /*0050*/ 	.dword	_ZN39_INTERNAL_36f1e6cc_4_k_cu_a532f176_32984cuda3std6ranges3__45__cpo4swapE
	.align		8
        /*0058*/ 	.dword	_ZN39_INTERNAL_36f1e6cc_4_k_cu_a532f176_32984cuda3std6ranges3__45__cpo9iter_moveE
	.align		8
        /*0060*/ 	.dword	_ZN39_INTERNAL_36f1e6cc_4_k_cu_a532f176_32984cute7productE
	.align		8
        /*0068*/ 	.dword	_ZN39_INTERNAL_36f1e6cc_4_k_cu_a532f176_32984cute1_E
	.align		8
        /*0070*/ 	.dword	$str$24
	.align		8
        /*0078*/ 	.dword	$str$25


//--------------------- .text._ZN7cutlass13device_kernelINS_4gemm6kernel13GemmUniversalIN4cute5tupleIJiiiiEEENS1_10collective13CollectiveMmaINS1_37MainloopSm90TmaGmmaWarpSpecializedFP8ILi8ENS5_IJNS4_1CILi1EEESB_SB_EEENS1_35KernelTmaWarpSpecializedCooperativeEEENS5_IJNSA_ILi256EEENSA_ILi128EEENSA_ILi64EEEEEENS_12float_e4m3_tENS5_IJlSB_lEEESJ_SK_NS4_8TiledMMAINS4_8MMA_AtomIJNS4_4SM904GMMA31MMA_64x128x32_F32E4M3E4M3_SS_TNILNSO_7ScaleInE1ELSQ_1EEEEEENS4_6LayoutINS5_IJNSA_ILi2EEESB_SB_EEENS5_IJSB_NSA_ILi0EEESW_EEEEENS5_IJNS4_10UnderscoreESZ_SZ_EEEEENS4_13SM90_TMA_LOADENS4_14ComposedLayoutINS4_7SwizzleILi2ELi4ELi3EEENS4_18smem_ptr_flag_bitsILi8EEENST_INS5_IJNSA_ILi8EEESH_EEENS5_IJSH_SB_EEEEEEEvNS4_8identityES12_S1C_vS1D_EENS_8epilogue10collective18CollectiveEpilogueINS1F_22Sm90TmaWarpSpecializedILi4ELi2ELi16ELb0ELb0EEEJSI_NS5_IJSG_NSA_ILi32EEEEEESJ_SK_SJ_SK_NS1F_6fusion15FusionCallbacksIS1J_NS1M_13LinCombEltActINS1F_6thread4ReLuESJ_fSJ_fLNS_15FloatRoundStyleE2EEESI_S1L_JEEES12_NS13_INS14_ILi1ELi4ELi3EEES17_NST_INS5_IJS18_S1K_EEENS5_IJS1K_SB_EEEEEEENS4_39AutoVectorizingCopyWithAssumedAlignmentILi128EEENS4_14SM90_TMA_STOREES1Y_S20_NS4_9Copy_AtomIJNS4_17SM90_U32x4_STSM_NENS_6half_tEEEEvEEEvvEEEEvNT_6ParamsE --------------------------
	.section	.text._ZN7cutlass13device_kernelINS_4gemm6kernel13GemmUniversalIN4cute5tupleIJiiiiEEENS1_10collective13CollectiveMmaINS1_37MainloopSm90TmaGmmaWarpSpecializedFP8ILi8ENS5_IJNS4_1CILi1EEESB_SB_EEENS1_35KernelTmaWarpSpecializedCooperativeEEENS5_IJNSA_ILi256EEENSA_ILi128EEENSA_ILi64EEEEEENS_12float_e4m3_tENS5_IJlSB_lEEESJ_SK_NS4_8TiledMMAINS4_8MMA_AtomIJNS4_4SM904GMMA31MMA_64x128x32_F32E4M3E4M3_SS_TNILNSO_7ScaleInE1ELSQ_1EEEEEENS4_6LayoutINS5_IJNSA_ILi2EEESB_SB_EEENS5_IJSB_NSA_ILi0EEESW_EEEEENS5_IJNS4_10UnderscoreESZ_SZ_EEEEENS4_13SM90_TMA_LOADENS4_14ComposedLayoutINS4_7SwizzleILi2ELi4ELi3EEENS4_18smem_ptr_flag_bitsILi8EEENST_INS5_IJNSA_ILi8EEESH_EEENS5_IJSH_SB_EEEEEEEvNS4_8identityES12_S1C_vS1D_EENS_8epilogue10collective18CollectiveEpilogueINS1F_22Sm90TmaWarpSpecializedILi4ELi2ELi16ELb0ELb0EEEJSI_NS5_IJSG_NSA_ILi32EEEEEESJ_SK_SJ_SK_NS1F_6fusion15FusionCallbacksIS1J_NS1M_13LinCombEltActINS1F_6thread4ReLuESJ_fSJ_fLNS_15FloatRoundStyleE2EEESI_S1L_JEEES12_NS13_INS14_ILi1ELi4ELi3EEES17_NST_INS5_IJS18_S1K_EEENS5_IJS1K_SB_EEEEEEENS4_39AutoVectorizingCopyWithAssumedAlignmentILi128EEENS4_14SM90_TMA_STOREES1Y_S20_NS4_9Copy_AtomIJNS4_17SM90_U32x4_STSM_NENS_6half_tEEEEvEEEvvEEEEvNT_6ParamsE,"ax",@progbits
	.align	128
.text._ZN7cutlass13device_kernelINS_4gemm6kernel13GemmUniversalIN4cute5tupleIJiiiiEEENS1_10collective13CollectiveMmaINS1_37MainloopSm90TmaGmmaWarpSpecializedFP8ILi8ENS5_IJNS4_1CILi1EEESB_SB_EEENS1_35KernelTmaWarpSpecializedCooperativeEEENS5_IJNSA_ILi256EEENSA_ILi128EEENSA_ILi64EEEEEENS_12float_e4m3_tENS5_IJlSB_lEEESJ_SK_NS4_8TiledMMAINS4_8MMA_AtomIJNS4_4SM904GMMA31MMA_64x128x32_F32E4M3E4M3_SS_TNILNSO_7ScaleInE1ELSQ_1EEEEEENS4_6LayoutINS5_IJNSA_ILi2EEESB_SB_EEENS5_IJSB_NSA_ILi0EEESW_EEEEENS5_IJNS4_10UnderscoreESZ_SZ_EEEEENS4_13SM90_TMA_LOADENS4_14ComposedLayoutINS4_7SwizzleILi2ELi4ELi3EEENS4_18smem_ptr_flag_bitsILi8EEENST_INS5_IJNSA_ILi8EEESH_EEENS5_IJSH_SB_EEEEEEEvNS4_8identityES12_S1C_vS1D_EENS_8epilogue10collective18CollectiveEpilogueINS1F_22Sm90TmaWarpSpecializedILi4ELi2ELi16ELb0ELb0EEEJSI_NS5_IJSG_NSA_ILi32EEEEEESJ_SK_SJ_SK_NS1F_6fusion15FusionCallbacksIS1J_NS1M_13LinCombEltActINS1F_6thread4ReLuESJ_fSJ_fLNS_15FloatRoundStyleE2EEESI_S1L_JEEES12_NS13_INS14_ILi1ELi4ELi3EEES17_NST_INS5_IJS18_S1K_EEENS5_IJS1K_SB_EEEEEEENS4_39AutoVectorizingCopyWithAssumedAlignmentILi128EEENS4_14SM90_TMA_STOREES1Y_S20_NS4_9Copy_AtomIJNS4_17SM90_U32x4_STSM_NENS_6half_tEEEEvEEEvvEEEEvNT_6ParamsE:
        .type           _ZN7cutlass13device_kernelINS_4gemm6kernel13GemmUniversalIN4cute5tupleIJiiiiEEENS1_10collective13CollectiveMmaINS1_37MainloopSm90TmaGmmaWarpSpecializedFP8ILi8ENS5_IJNS4_1CILi1EEESB_SB_EEENS1_35KernelTmaWarpSpecializedCooperativeEEENS5_IJNSA_ILi256EEENSA_ILi128EEENSA_ILi64EEEEEENS_12float_e4m3_tENS5_IJlSB_lEEESJ_SK_NS4_8TiledMMAINS4_8MMA_AtomIJNS4_4SM904GMMA31MMA_64x128x32_F32E4M3E4M3_SS_TNILNSO_7ScaleInE1ELSQ_1EEEEEENS4_6LayoutINS5_IJNSA_ILi2EEESB_SB_EEENS5_IJSB_NSA_ILi0EEESW_EEEEENS5_IJNS4_10UnderscoreESZ_SZ_EEEEENS4_13SM90_TMA_LOADENS4_14ComposedLayoutINS4_7SwizzleILi2ELi4ELi3EEENS4_18smem_ptr_flag_bitsILi8EEENST_INS5_IJNSA_ILi8EEESH_EEENS5_IJSH_SB_EEEEEEEvNS4_8identityES12_S1C_vS1D_EENS_8epilogue10collective18CollectiveEpilogueINS1F_22Sm90TmaWarpSpecializedILi4ELi2ELi16ELb0ELb0EEEJSI_NS5_IJSG_NSA_ILi32EEEEEESJ_SK_SJ_SK_NS1F_6fusion15FusionCallbacksIS1J_NS1M_13LinCombEltActINS1F_6thread4ReLuESJ_fSJ_fLNS_15FloatRoundStyleE2EEESI_S1L_JEEES12_NS13_INS14_ILi1ELi4ELi3EEES17_NST_INS5_IJS18_S1K_EEENS5_IJS1K_SB_EEEEEEENS4_39AutoVectorizingCopyWithAssumedAlignmentILi128EEENS4_14SM90_TMA_STOREES1Y_S20_NS4_9Copy_AtomIJNS4_17SM90_U32x4_STSM_NENS_6half_tEEEEvEEEvvEEEEvNT_6ParamsE,@function
        .size           _ZN7cutlass13device_kernelINS_4gemm6kernel13GemmUniversalIN4cute5tupleIJiiiiEEENS1_10collective13CollectiveMmaINS1_37MainloopSm90TmaGmmaWarpSpecializedFP8ILi8ENS5_IJNS4_1CILi1EEESB_SB_EEENS1_35KernelTmaWarpSpecializedCooperativeEEENS5_IJNSA_ILi256EEENSA_ILi128EEENSA_ILi64EEEEEENS_12float_e4m3_tENS5_IJlSB_lEEESJ_SK_NS4_8TiledMMAINS4_8MMA_AtomIJNS4_4SM904GMMA31MMA_64x128x32_F32E4M3E4M3_SS_TNILNSO_7ScaleInE1ELSQ_1EEEEEENS4_6LayoutINS5_IJNSA_ILi2EEESB_SB_EEENS5_IJSB_NSA_ILi0EEESW_EEEEENS5_IJNS4_10UnderscoreESZ_SZ_EEEEENS4_13SM90_TMA_LOADENS4_14ComposedLayoutINS4_7SwizzleILi2ELi4ELi3EEENS4_18smem_ptr_flag_bitsILi8EEENST_INS5_IJNSA_ILi8EEESH_EEENS5_IJSH_SB_EEEEEEEvNS4_8identityES12_S1C_vS1D_EENS_8epilogue10collective18CollectiveEpilogueINS1F_22Sm90TmaWarpSpecializedILi4ELi2ELi16ELb0ELb0EEEJSI_NS5_IJSG_NSA_ILi32EEEEEESJ_SK_SJ_SK_NS1F_6fusion15FusionCallbacksIS1J_NS1M_13LinCombEltActINS1F_6thread4ReLuESJ_fSJ_fLNS_15FloatRoundStyleE2EEESI_S1L_JEEES12_NS13_INS14_ILi1ELi4ELi3EEES17_NST_INS5_IJS18_S1K_EEENS5_IJS1K_SB_EEEEEEENS4_39AutoVectorizingCopyWithAssumedAlignmentILi128EEENS4_14SM90_TMA_STOREES1Y_S20_NS4_9Copy_AtomIJNS4_17SM90_U32x4_STSM_NENS_6half_tEEEEvEEEvvEEEEvNT_6ParamsE,(.L_x_273 - _ZN7cutlass13device_kernelINS_4gemm6kernel13GemmUniversalIN4cute5tupleIJiiiiEEENS1_10collective13CollectiveMmaINS1_37MainloopSm90TmaGmmaWarpSpecializedFP8ILi8ENS5_IJNS4_1CILi1EEESB_SB_EEENS1_35KernelTmaWarpSpecializedCooperativeEEENS5_IJNSA_ILi256EEENSA_ILi128EEENSA_ILi64EEEEEENS_12float_e4m3_tENS5_IJlSB_lEEESJ_SK_NS4_8TiledMMAINS4_8MMA_AtomIJNS4_4SM904GMMA31MMA_64x128x32_F32E4M3E4M3_SS_TNILNSO_7ScaleInE1ELSQ_1EEEEEENS4_6LayoutINS5_IJNSA_ILi2EEESB_SB_EEENS5_IJSB_NSA_ILi0EEESW_EEEEENS5_IJNS4_10UnderscoreESZ_SZ_EEEEENS4_13SM90_TMA_LOADENS4_14ComposedLayoutINS4_7SwizzleILi2ELi4ELi3EEENS4_18smem_ptr_flag_bitsILi8EEENST_INS5_IJNSA_ILi8EEESH_EEENS5_IJSH_SB_EEEEEEEvNS4_8identityES12_S1C_vS1D_EENS_8epilogue10collective18CollectiveEpilogueINS1F_22Sm90TmaWarpSpecializedILi4ELi2ELi16ELb0ELb0EEEJSI_NS5_IJSG_NSA_ILi32EEEEEESJ_SK_SJ_SK_NS1F_6fusion15FusionCallbacksIS1J_NS1M_13LinCombEltActINS1F_6thread4ReLuESJ_fSJ_fLNS_15FloatRoundStyleE2EEESI_S1L_JEEES12_NS13_INS14_ILi1ELi4ELi3EEES17_NST_INS5_IJS18_S1K_EEENS5_IJS1K_SB_EEEEEEENS4_39AutoVectorizingCopyWithAssumedAlignmentILi128EEENS4_14SM90_TMA_STOREES1Y_S20_NS4_9Copy_AtomIJNS4_17SM90_U32x4_STSM_NENS_6half_tEEEEvEEEvvEEEEvNT_6ParamsE)
        .other          _ZN7cutlass13device_kernelINS_4gemm6kernel13GemmUniversalIN4cute5tupleIJiiiiEEENS1_10collective13CollectiveMmaINS1_37MainloopSm90TmaGmmaWarpSpecializedFP8ILi8ENS5_IJNS4_1CILi1EEESB_SB_EEENS1_35KernelTmaWarpSpecializedCooperativeEEENS5_IJNSA_ILi256EEENSA_ILi128EEENSA_ILi64EEEEEENS_12float_e4m3_tENS5_IJlSB_lEEESJ_SK_NS4_8TiledMMAINS4_8MMA_AtomIJNS4_4SM904GMMA31MMA_64x128x32_F32E4M3E4M3_SS_TNILNSO_7ScaleInE1ELSQ_1EEEEEENS4_6LayoutINS5_IJNSA_ILi2EEESB_SB_EEENS5_IJSB_NSA_ILi0EEESW_EEEEENS5_IJNS4_10UnderscoreESZ_SZ_EEEEENS4_13SM90_TMA_LOADENS4_14ComposedLayoutINS4_7SwizzleILi2ELi4ELi3EEENS4_18smem_ptr_flag_bitsILi8EEENST_INS5_IJNSA_ILi8EEESH_EEENS5_IJSH_SB_EEEEEEEvNS4_8identityES12_S1C_vS1D_EENS_8epilogue10collective18CollectiveEpilogueINS1F_22Sm90TmaWarpSpecializedILi4ELi2ELi16ELb0ELb0EEEJSI_NS5_IJSG_NSA_ILi32EEEEEESJ_SK_SJ_SK_NS1F_6fusion15FusionCallbacksIS1J_NS1M_13LinCombEltActINS1F_6thread4ReLuESJ_fSJ_fLNS_15FloatRoundStyleE2EEESI_S1L_JEEES12_NS13_INS14_ILi1ELi4ELi3EEES17_NST_INS5_IJS18_S1K_EEENS5_IJS1K_SB_EEEEEEENS4_39AutoVectorizingCopyWithAssumedAlignmentILi128EEENS4_14SM90_TMA_STOREES1Y_S20_NS4_9Copy_AtomIJNS4_17SM90_U32x4_STSM_NENS_6half_tEEEEvEEEvvEEEEvNT_6ParamsE,@"STO_CUDA_ENTRY STV_DEFAULT"
_ZN7cutlass13device_kernelINS_4gemm6kernel13GemmUniversalIN4cute5tupleIJiiiiEEENS1_10collective13CollectiveMmaINS1_37MainloopSm90TmaGmmaWarpSpecializedFP8ILi8ENS5_IJNS4_1CILi1EEESB_SB_EEENS1_35KernelTmaWarpSpecializedCooperativeEEENS5_IJNSA_ILi256EEENSA_ILi128EEENSA_ILi64EEEEEENS_12float_e4m3_tENS5_IJlSB_lEEESJ_SK_NS4_8TiledMMAINS4_8MMA_AtomIJNS4_4SM904GMMA31MMA_64x128x32_F32E4M3E4M3_SS_TNILNSO_7ScaleInE1ELSQ_1EEEEEENS4_6LayoutINS5_IJNSA_ILi2EEESB_SB_EEENS5_IJSB_NSA_ILi0EEESW_EEEEENS5_IJNS4_10UnderscoreESZ_SZ_EEEEENS4_13SM90_TMA_LOADENS4_14ComposedLayoutINS4_7SwizzleILi2ELi4ELi3EEENS4_18smem_ptr_flag_bitsILi8EEENST_INS5_IJNSA_ILi8EEESH_EEENS5_IJSH_SB_EEEEEEEvNS4_8identityES12_S1C_vS1D_EENS_8epilogue10collective18CollectiveEpilogueINS1F_22Sm90TmaWarpSpecializedILi4ELi2ELi16ELb0ELb0EEEJSI_NS5_IJSG_NSA_ILi32EEEEEESJ_SK_SJ_SK_NS1F_6fusion15FusionCallbacksIS1J_NS1M_13LinCombEltActINS1F_6thread4ReLuESJ_fSJ_fLNS_15FloatRoundStyleE2EEESI_S1L_JEEES12_NS13_INS14_ILi1ELi4ELi3EEES17_NST_INS5_IJS18_S1K_EEENS5_IJS1K_SB_EEEEEEENS4_39AutoVectorizingCopyWithAssumedAlignmentILi128EEENS4_14SM90_TMA_STOREES1Y_S20_NS4_9Copy_AtomIJNS4_17SM90_U32x4_STSM_NENS_6half_tEEEEvEEEvvEEEEvNT_6ParamsE:
[----:B------:R-:W1:Y:S02]  /*0000*/  LDC R1, c[0x0][0x28] ;  /* 0x00000a00ff017b82 */ /* 0x000e640000000800 */
[----:B-1----:R-:W-:Y:S01]  /*0010*/  IADD3 R1, R1, -0xd8, RZ ;  /* 0xffffff2801017810 */ /* 0x002fe20007ffe0ff */
[----:B------:R-:W1:Y:S01]  /*0020*/  S2R R3, SR_TID.X ;  /* 0x0000000000037919 */ /* 0x000e620000002100 */
[----:B------:R-:W-:Y:S01]  /*0030*/  ELECT P0, URZ, PT ;  /* 0x00000000003f782f */ /* 0x000fe20003800000 */
[----:B------:R-:W-:Y:S01]  /*0040*/  BSSY B0, `(.L_x_0) ;  /* 0x000001a000007945 */ /* 0x000fe20003800000 */
[----:B-1----:R-:W-:-:S05]  /*0050*/  SHF.R.U32.HI R0, RZ, 0x5, R3 ;  /* 0x00000005ff007819 */ /* 0x002fca0000011603 */
[----:B------:R-:W1:Y:S02]  /*0060*/  SHFL.IDX PT, R2, R0, RZ, 0x1f ;  /* 0x00001fff00027589 */ /* 0x000e6400000e0000 */
[----:B-1----:R-:W-:Y:S02]  /*0070*/  R2UR UR41, R2 ;  /* 0x00000000022972ca */ /* 0x002fe400000e0000 */
[----:B------:R-:W-:-:S06]  /*0080*/  SHF.R.U32.HI R2, RZ, 0x7, R3 ;  /* 0x00000007ff027819 */ /* 0x000fcc0000011603 */
[----:B------:R-:W1:Y:S05]  /*0090*/  SHFL.IDX PT, R2, R2, RZ, 0x1f ;  /* 0x00001fff02027589 */ /* 0x000e6a00000e0000 */
[----:B------:R-:W-:Y:S02]  /*00a0*/  USHF.R.S32.HI UR4, URZ, 0x1f, UR41 ;  /* 0x0000001f3f047899 */ /* 0x000fe40008011429 */
[----:B------:R-:W-:Y:S02]  /*00b0*/  ISETP.NE.OR P0, PT, RZ, UR41, !P0 ;  /* 0x00000029ff007c0c */ /* 0x000fe4000c705670 */
[----:B------:R-:W-:-:S04]  /*00c0*/  ULEA.HI UR4, UR4, UR41, URZ, 0x2 ;  /* 0x0000002904047291 */ /* 0x000fc8000f8f103f */
[----:B------:R-:W-:-:S04]  /*00d0*/  ULOP3.LUT UR4, UR4, 0xfffffffc, URZ, 0xc0, !UPT ;  /* 0xfffffffc04047892 */ /* 0x000fc8000f8ec03f */
[----:B------:R-:W-:-:S03]  /*00e0*/  UIADD3 UR41, UR41, -UR4, URZ ;  /* 0x8000000429297290 */ /* 0x000fc6000fffe03f */
[----:B------:R-:W-:Y:S09]  /*00f0*/  @P0 BRA `(.L_x_1) ;  /* 0x0000000000380947 */ /* 0x000ff20003800000 */
[----:B------:R-:W-:Y:S02]  /*0100*/  ULDC.64 UR4, c[0x0][0x198] ;  /* 0x0000660000047ab9 */ /* 0x000fe40000000a00 */
[----:B------:R-:W-:Y:S02]  /*0110*/  UIADD3 UR6, UP0, UR4, 0xf0, URZ ;  /* 0x000000f004067890 */ /* 0x000fe4000ff1e03f */
[----:B------:R-:W-:Y:S02]  /*0120*/  UIADD3 UR8, UP1, UR4, 0x1f0, URZ ;  /* 0x000001f004087890 */ /* 0x000fe4000ff3e03f */
[----:B------:R-:W-:Y:S02]  /*0130*/  UIADD3 UR10, UP2, UR4, 0x3f0, URZ ;  /* 0x000003f0040a7890 */ /* 0x000fe4000ff5e03f */
[----:B------:R-:W-:Y:S02]  /*0140*/  UIADD3 UR4, UP3, UR4, 0x4f0, URZ ;  /* 0x000004f004047890 */ /* 0x000fe4000ff7e03f */
[----:B------:R-:W-:-:S02]  /*0150*/  UIADD3.X UR7, URZ, UR5, URZ, UP0, !UPT ;  /* 0x000000053f077290 */ /* 0x000fc400087fe43f */
[----:B------:R-:W-:Y:S02]  /*0160*/  UIADD3.X UR9, URZ, UR5, URZ, UP1, !UPT ;  /* 0x000000053f097290 */ /* 0x000fe40008ffe43f */
[----:B------:R-:W-:Y:S02]  /*0170*/  UIADD3.X UR11, URZ, UR5, URZ, UP2, !UPT ;  /* 0x000000053f0b7290 */ /* 0x000fe400097fe43f */
[----:B------:R-:W-:-:S03]  /*0180*/  UIADD3.X UR5, URZ, UR5, URZ, UP3, !UPT ;  /* 0x000000053f057290 */ /* 0x000fc60009ffe43f */
[----:B------:R2:W-:Y:S02]  /*0190*/  UTMACCTL.PF [UR6] ;  /* 0x00000000060079b9 */ /* 0x0005e40008040000 */
[----:B------:R2:W-:Y:S02]  /*01a0*/  UTMACCTL.PF [UR8] ;  /* 0x00000000080079b9 */ /* 0x0005e40008040000 */
[----:B------:R2:W-:Y:S02]  /*01b0*/  UTMACCTL.PF [UR10] ;  /* 0x000000000a0079b9 */ /* 0x0005e40008040000 */
[----:B------:R2:W-:Y:S02]  /*01c0*/  UTMACCTL.PF [UR4] ;  /* 0x00000000040079b9 */ /* 0x0005e40008040000 */
[----:B--2---:R-:W-:Y:S01]  /*01d0*/  NOP ;  /* 0x0000000000007918 */ /* 0x004fe20000000000 */
.L_x_1:
[----:B------:R-:W-:Y:S05]  /*01e0*/  BSYNC B0 ;  /* 0x0000000000007941 */ /* 0x000fea0003800000 */
.L_x_0:
[----:B------:R-:W-:Y:S01]  /*01f0*/  ULDC.64 UR8, c[0x0][0x590] ;  /* 0x0001640000087ab9 */ /* 0x000fe20000000a00 */
[----:B------:R-:W-:Y:S01]  /*0200*/  ULDC.64 UR54, c[0x0][0x588] ;  /* 0x0001620000367ab9 */ /* 0x000fe20000000a00 */
[----:B------:R-:W-:Y:S01]  /*0210*/  ISETP.NE.U32.AND P0, PT, RZ, UR8, PT ;  /* 0x00000008ff007c0c */ /* 0x000fe2000bf05070 */
[----:B------:R-:W-:Y:S01]  /*0220*/  ULDC.64 UR58, c[0x0][0x208] ;  /* 0x00008200003a7ab9 */ /* 0x000fe20000000a00 */
[----:B-1----:R-:W-:Y:S01]  /*0230*/  R2UR UR6, R2 ;  /* 0x00000000020672ca */ /* 0x002fe200000e0000 */
[----:B------:R-:W-:Y:S01]  /*0240*/  UMOV UR4, UR54 ;  /* 0x0000003600047c82 */ /* 0x000fe20008000000 */
[----:B------:R-:W-:Y:S01]  /*0250*/  ISETP.NE.AND.EX P1, PT, RZ, UR9, PT, P0 ;  /* 0x00000009ff007c0c */ /* 0x000fe2000bf25300 */
[----:B------:R-:W-:Y:S01]  /*0260*/  UMOV UR5, UR55 ;  /* 0x0000003700057c82 */ /* 0x000fe20008000000 */
[----:B------:R-:W-:-:S11]  /*0270*/  PRMT R4, RZ, 0x7610, R4 ;  /* 0x00007610ff047816 */ /* 0x000fd60000000004 */
[----:B------:R-:W-:Y:S05]  /*0280*/  @P1 BRA `(.L_x_2) ;  /* 0x0000000000441947 */ /* 0x000fea0003800000 */
[----:B------:R-:W-:Y:S02]  /*0290*/  ULDC.64 UR10, c[0x0][0x588] ;  /* 0x00016200000a7ab9 */ /* 0x000fe40000000a00 */
[----:B------:R-:W-:-:S04]  /*02a0*/  ISETP.NE.U32.AND P2, PT, RZ, UR10, PT ;  /* 0x0000000aff007c0c */ /* 0x000fc8000bf45070 */
[----:B------:R-:W-:-:S13]  /*02b0*/  ISETP.NE.AND.EX P2, PT, RZ, UR11, PT, P2 ;  /* 0x0000000bff007c0c */ /* 0x000fda000bf45320 */
[----:B------:R-:W-:Y:S05]  /*02c0*/  @!P2 BRA `(.L_x_3) ;  /* 0x00000000001ca947 */ /* 0x000fea0003800000 */
[----:B------:R-:W-:Y:S01]  /*02d0*/  IMAD.U32 R2, RZ, RZ, UR4 ;  /* 0x00000004ff027e24 */ /* 0x000fe2000f8e00ff */
[----:B------:R-:W-:-:S05]  /*02e0*/  MOV R3, UR5 ;  /* 0x0000000500037c02 */ /* 0x000fca0008000f00 */
[----:B------:R-:W2:Y:S01]  /*02f0*/  LDG.E R2, desc[UR58][R2.64] ;  /* 0x0000003a02027981 */ /* 0x000ea2000c1e1900 */
[----:B------:R-:W-:Y:S01]  /*0300*/  IMAD.MOV.U32 R4, RZ, RZ, 0x1 ;  /* 0x00000001ff047424 */ /* 0x000fe200078e00ff */
[----:B--2---:R-:W-:-:S13]  /*0310*/  FSETP.NEU.AND P2, PT, R2, RZ, PT ;  /* 0x000000ff0200720b */ /* 0x004fda0003f4d000 */
[----:B------:R-:W-:Y:S01]  /*0320*/  VOTEU.ANY UP0, P2 ;  /* 0x00000000003f7886 */ /* 0x000fe20001000100 */
[----:B------:R-:W-:Y:S05]  /*0330*/  BRA `(.L_x_2) ;  /* 0x0000000000187947 */ /* 0x000fea0003800000 */
.L_x_3:
[----:B------:R-:W-:Y:S01]  /*0340*/  ULDC UR4, c[0x0][0x580] ;  /* 0x0001600000047ab9 */ /* 0x000fe20000000800 */
[----:B------:R-:W-:Y:S01]  /*0350*/  MOV R4, 0x1 ;  /* 0x0000000100047802 */ /* 0x000fe20000000f00 */
[----:B------:R-:W-:Y:S01]  /*0360*/  UMOV UR5, URZ ;  /* 0x0000003f00057c82 */ /* 0x000fe20008000000 */
[----:B------:R-:W-:Y:S01]  /*0370*/  FSETP.NEU.AND P2, PT, RZ, UR4, PT ;  /* 0x00000004ff007c0b */ /* 0x000fe2000bf4d000 */
[----:B------:R-:W-:-:S12]  /*0380*/  UMOV UR4, URZ ;  /* 0x0000003f00047c82 */ /* 0x000fd80008000000 */
[----:B------:R-:W-:-:S05]  /*0390*/  VOTEU.ANY UP0, P2 ;  /* 0x00000000003f7886 */ /* 0x000fca0001000100 */
.L_x_2:
[----:B------:R-:W-:Y:S01]  /*03a0*/  ISETP.NE.U32.AND P2, PT, RZ, UR4, PT ;  /* 0x00000004ff007c0c */ /* 0x000fe2000bf45070 */
[----:B------:R-:W-:Y:S01]  /*03b0*/  UPLOP3.LUT UP1, UPT, UPT, UPT, UPT, 0x40, 0x0 ;  /* 0x000000000000789c */ /* 0x000fe20003f2e870 */
[----:B------:R-:W-:Y:S02]  /*03c0*/  ISETP.NE.AND.EX P3, PT, RZ, UR9, PT, P0 ;  /* 0x00000009ff007c0c */ /* 0x000fe4000bf65300 */
[----:B------:R-:W-:Y:S01]  /*03d0*/  ISETP.NE.AND.EX P0, PT, RZ, UR5, PT, P2 ;  /* 0x00000005ff007c0c */ /* 0x000fe2000bf05320 */
[----:B------:R-:W-:-:S12]  /*03e0*/  UP2UR UR43, UPR, URZ, 0x2 ;  /* 0x000000023f2b7883 */ /* 0x000fd80008000000 */
[----:B------:R-:W-:Y:S05]  /*03f0*/  @P0 BRA P3, `(.L_x_4) ;  /* 0x0000000000400947 */ /* 0x000fea0001800000 */
[----:B------:R-:W-:-:S04]  /*0400*/  ISETP.NE.U32.AND P0, PT, RZ, UR8, PT ;  /* 0x00000008ff007c0c */ /* 0x000fc8000bf05070 */
[----:B------:R-:W-:-:S13]  /*0410*/  ISETP.NE.AND.EX P0, PT, RZ, UR9, PT, P0 ;  /* 0x00000009ff007c0c */ /* 0x000fda000bf05300 */
[----:B------:R-:W-:Y:S05]  /*0420*/  @!P0 BRA `(.L_x_5) ;  /* 0x00000000002c8947 */ /* 0x000fea0003800000 */
[----:B------:R-:W-:Y:S01]  /*0430*/  PRMT R2, R4, 0x9910, RZ ;  /* 0x0000991004027816 */ /* 0x000fe200000000ff */
[----:B------:R-:W-:Y:S02]  /*0440*/  UISETP.NE.U32.AND UP1, UPT, UR4, URZ, UPT ;  /* 0x0000003f0400728c */ /* 0x000fe4000bf25070 */
[----:B------:R-:W-:Y:S01]  /*0450*/  USEL UR4, URZ, 0xffffffff, UP0 ;  /* 0xffffffff3f047887 */ /* 0x000fe20008000000 */
[----:B------:R-:W-:Y:S01]  /*0460*/  R2UR UR7, R2 ;  /* 0x00000000020772ca */ /* 0x000fe200000e0000 */
[----:B------:R-:W-:-:S12]  /*0470*/  UISETP.NE.AND.EX UP0, UPT, UR5, URZ, UPT, UP1 ;  /* 0x0000003f0500728c */ /* 0x000fd8000bf05310 */
[----:B------:R-:W-:-:S11]  /*0480*/  UISETP.NE.AND UP2, UPT, UR7, URZ, UPT ;  /* 0x0000003f0700728c */ /* 0x000fd6000bf45270 */
[----:B------:R-:W-:-:S04]  /*0490*/  @!UP2 USEL UR4, URZ, 0xffffffff, UP0 ;  /* 0xffffffff3f04a887 */ /* 0x000fc80008000000 */
[----:B------:R-:W-:-:S04]  /*04a0*/  ULOP3.LUT UR4, UR4, 0x1, URZ, 0xc0, !UPT ;  /* 0x0000000104047892 */ /* 0x000fc8000f8ec03f */
[----:B------:R-:W-:-:S04]  /*04b0*/  UISETP.EQ.U32.AND UP0, UPT, UR4, 0x1, UPT ;  /* 0x000000010400788c */ /* 0x000fc8000bf02070 */
[----:B------:R-:W-:Y:S01]  /*04c0*/  UP2UR UR43, UPR, URZ, 0x1 ;  /* 0x000000013f2b7883 */ /* 0x000fe20008000000 */
[----:B------:R-:W-:Y:S11]  /*04d0*/  BRA `(.L_x_4) ;  /* 0x0000000000087947 */ /* 0x000ff60003800000 */
.L_x_5:
[----:B------:R-:W-:-:S04]  /*04e0*/  UPLOP3.LUT UP0, UPT, UPT, UPT, UP0, 0x40, 0x0 ;  /* 0x000000000000789c */ /* 0x000fc80003f0e800 */
[----:B------:R-:W-:-:S12]  /*04f0*/  UP2UR UR43, UPR, URZ, 0x1 ;  /* 0x000000013f2b7883 */ /* 0x000fd80008000000 */
.L_x_4:
[----:B------:R-:W1:Y:S01]  /*0500*/  SHFL.IDX PT, R2, R0, RZ, 0x1f ;  /* 0x00001fff00027589 */ /* 0x000e6200000e0000 */
[----:B------:R-:W-:Y:S02]  /*0510*/  UISETP.NE.AND UP0, UPT, UR41, URZ, UPT ;  /* 0x0000003f2900728c */ /* 0x000fe4000bf05270 */
[----:B------:R-:W-:Y:S02]  /*0520*/  UIADD3 UR9, UR6, -0x1, URZ ;  /* 0xffffffff06097890 */ /* 0x000fe4000fffe03f */
[----:B------:R-:W-:Y:S02]  /*0530*/  UP2UR UR42, UPR, URZ, 0x1 ;  /* 0x000000013f2a7883 */ /* 0x000fe40008000000 */
[----:B------:R-:W-:Y:S02]  /*0540*/  UISETP.EQ.OR UP0, UPT, UR41, 0x3, !UP0 ;  /* 0x000000032900788c */ /* 0x000fe4000c702670 */
[----:B------:R-:W-:Y:S02]  /*0550*/  UISETP.GE.U32.AND UP1, UPT, UR9, 0x2, UPT ;  /* 0x000000020900788c */ /* 0x000fe4000bf26070 */
[----:B------:R-:W-:-:S04]  /*0560*/  UISETP.EQ.AND UP0, UPT, UR6, URZ, UP0 ;  /* 0x0000003f0600728c */ /* 0x000fc80008702270 */
[----:B------:R-:W-:Y:S02]  /*0570*/  USEL UR40, URZ, 0x1, !UP0 ;  /* 0x000000013f287887 */ /* 0x000fe4000c000000 */
[----:B------:R-:W-:Y:S02]  /*0580*/  UISETP.NE.AND UP0, UPT, UR6, URZ, UPT ;  /* 0x0000003f0600728c */ /* 0x000fe4000bf05270 */
[----:B------:R-:W-:Y:S01]  /*0590*/  USEL UR40, UR40, 0x2, UP1 ;  /* 0x0000000228287887 */ /* 0x000fe20008800000 */
[----:B-1----:R-:W-:-:S13]  /*05a0*/  ISETP.NE.AND P0, PT, R2, RZ, PT ;  /* 0x000000ff0200720c */ /* 0x002fda0003f05270 */
[----:B------:R-:W-:Y:S05]  /*05b0*/  @P0 BRA `(.L_x_6) ;  /* 0x0000000000840947 */ /* 0x000fea0003800000 */
[----:B------:R-:W-:Y:S01]  /*05c0*/  ELECT P0, URZ, PT ;  /* 0x00000000003f782f */ /* 0x000fe20003800000 */
[----:B------:R-:W-:-:S12]  /*05d0*/  BSSY B0, `(.L_x_6) ;  /* 0x000001f000007945 */ /* 0x000fd80003800000 */
[----:B------:R-:W-:Y:S05]  /*05e0*/  @!P0 BRA `(.L_x_7) ;  /* 0x0000000000748947 */ /* 0x000fea0003800000 */
[----:B------:R-:W1:Y:S01]  /*05f0*/  S2UR UR8, SR_CgaCtaId ;  /* 0x00000000000879c3 */ /* 0x000e620000008800 */
[----:B------:R-:W-:Y:S01]  /*0600*/  UMOV UR4, 0x400 ;  /* 0x0000040000047882 */ /* 0x000fe20000000000 */
[----:B------:R-:W-:Y:S01]  /*0610*/  UMOV UR5, 0x1 ;  /* 0x0000000100057882 */ /* 0x000fe20000000000 */
[----:B------:R-:W-:Y:S02]  /*0620*/  UMOV UR6, 0x100 ;  /* 0x0000010000067882 */ /* 0x000fe40000000000 */
[----:B------:R-:W-:-:S04]  /*0630*/  UIADD3 UR6, -UR6, 0x100000, URZ ;  /* 0x0010000006067890 */ /* 0x000fc8000fffe13f */
[----:B------:R-:W-:Y:S02]  /*0640*/  USHF.L.U32 UR7, UR6, 0xb, URZ ;  /* 0x0000000b06077899 */ /* 0x000fe4000800063f */
[----:B------:R-:W-:Y:S02]  /*0650*/  USHF.L.U32 UR6, UR6, 0x1, URZ ;  /* 0x0000000106067899 */ /* 0x000fe4000800063f */
[----:B-1----:R-:W-:Y:S02]  /*0660*/  ULEA UR8, UR8, UR4, 0x18 ;  /* 0x0000000408087291 */ /* 0x002fe4000f8ec03f */
[----:B------:R-:W-:-:S04]  /*0670*/  UIADD3 UR4, -UR5, 0x100000, URZ ;  /* 0x0010000005047890 */ /* 0x000fc8000fffe13f */
[----:B------:R-:W-:Y:S02]  /*0680*/  USHF.L.U32 UR5, UR4, 0xb, URZ ;  /* 0x0000000b04057899 */ /* 0x000fe4000800063f */
[----:B------:R-:W-:Y:S01]  /*0690*/  USHF.L.U32 UR4, UR4, 0x1, URZ ;  /* 0x0000000104047899 */ /* 0x000fe2000800063f */
[----:B------:R-:W1:Y:S11]  /*06a0*/  FENCE.VIEW.ASYNC.S ;  /* 0x00000000000073c6 */ /* 0x000e760000000000 */
[----:B-1----:R1:W2:Y:S01]  /*06b0*/  SYNCS.EXCH.64 URZ, [UR8], UR4 ;  /* 0x00000004083f75b2 */ /* 0x0022a20008000100 */
[----:B------:R1:W3:Y:S01]  /*06c0*/  SYNCS.EXCH.64 URZ, [UR8+0x40], UR6 ;  /* 0x00004006083f75b2 */ /* 0x0002e20008000100 */
[----:B------:R1:W4:Y:S01]  /*06d0*/  SYNCS.EXCH.64 URZ, [UR8+0x8], UR4 ;  /* 0x00000804083f75b2 */ /* 0x0003220008000100 */
[----:B------:R1:W1:Y:S01]  /*06e0*/  SYNCS.EXCH.64 URZ, [UR8+0x48], UR6 ;  /* 0x00004806083f75b2 */ /* 0x0002620008000100 */
        /* <DEDUP_REMOVED lines=12> */
[----:B------:R-:W-:Y:S01]  /*07b0*/  NOP ;  /* 0x0000000000007918 */ /* 0x000fe20000000000 */
.L_x_7:
[----:B-1----:R-:W-:Y:S05]  /*07c0*/  BSYNC B0 ;  /* 0x0000000000007941 */ /* 0x002fea0003800000 */
.L_x_6:
[----:B------:R-:W1:Y:S01]  /*07d0*/  SHFL.IDX PT, R2, R0, RZ, 0x1f ;  /* 0x00001fff00027589 */ /* 0x000e6200000e0000 */
[----:B------:R-:W-:Y:S01]  /*07e0*/  UISETP.EQ.AND UP2, UPT, UR41, 0x2, !UP0 ;  /* 0x000000022900788c */ /* 0x000fe2000c742270 */
[----:B------:R-:W-:-:S03]  /*07f0*/  NOP ;  /* 0x0000000000007918 */ /* 0x000fc60000000000 */
[----:B------:R-:W-:-:S04]  /*0800*/  USEL UR39, URZ, 0x1, !UP2 ;  /* 0x000000013f277887 */ /* 0x000fc8000d000000 */
[----:B------:R-:W-:Y:S01]  /*0810*/  USEL UR39, UR39, 0x2, UP1 ;  /* 0x0000000227277887 */ /* 0x000fe20008800000 */
[----:B-1----:R-:W-:-:S13]  /*0820*/  ISETP.NE.AND P0, PT, R2, RZ, PT ;  /* 0x000000ff0200720c */ /* 0x002fda0003f05270 */
[----:B------:R-:W-:Y:S05]  /*0830*/  @P0 BRA `(.L_x_8) ;  /* 0x0000000000580947 */ /* 0x000fea0003800000 */
[----:B------:R-:W1:Y:S01]  /*0840*/  S2UR UR5, SR_CgaCtaId ;  /* 0x00000000000579c3 */ /* 0x000e620000008800 */
[----:B------:R-:W-:Y:S01]  /*0850*/  UMOV UR4, 0x400 ;  /* 0x0000040000047882 */ /* 0x000fe20000000000 */
[----:B------:R-:W-:Y:S01]  /*0860*/  UMOV UR6, 0x20 ;  /* 0x0000002000067882 */ /* 0x000fe20000000000 */
[----:B------:R-:W-:Y:S01]  /*0870*/  UMOV UR7, 0x100 ;  /* 0x0000010000077882 */ /* 0x000fe20000000000 */
[----:B------:R-:W-:Y:S01]  /*0880*/  ELECT P0, URZ, PT ;  /* 0x00000000003f782f */ /* 0x000fe20003800000 */
[----:B-1----:R-:W-:Y:S02]  /*0890*/  ULEA UR8, UR5, UR4, 0x18 ;  /* 0x0000000405087291 */ /* 0x002fe4000f8ec03f */
[----:B------:R-:W-:-:S04]  /*08a0*/  UIADD3 UR4, -UR6, 0x100000, URZ ;  /* 0x0010000006047890 */ /* 0x000fc8000fffe13f */
[----:B------:R-:W-:Y:S02]  /*08b0*/  USHF.L.U32 UR5, UR4, 0xb, URZ ;  /* 0x0000000b04057899 */ /* 0x000fe4000800063f */
[----:B------:R-:W-:Y:S02]  /*08c0*/  USHF.L.U32 UR4, UR4, 0x1, URZ ;  /* 0x0000000104047899 */ /* 0x000fe4000800063f */
[----:B------:R-:W-:-:S04]  /*08d0*/  UIADD3 UR6, -UR7, 0x100000, URZ ;  /* 0x0010000007067890 */ /* 0x000fc8000fffe13f */
[----:B------:R-:W-:Y:S02]  /*08e0*/  USHF.L.U32 UR7, UR6, 0xb, URZ ;  /* 0x0000000b06077899 */ /* 0x000fe4000800063f */
[----:B------:R-:W-:Y:S01]  /*08f0*/  USHF.L.U32 UR6, UR6, 0x1, URZ ;  /* 0x0000000106067899 */ /* 0x000fe2000800063f */
[----:B------:R-:W1:Y:S03]  /*0900*/  FENCE.VIEW.ASYNC.S ;  /* 0x00000000000073c6 */ /* 0x000e660000000000 */
[----:B-1----:R1:W1:Y:S08]  /*0910*/  SYNCS.EXCH.64 URZ, [UR8+0x80], UR4 ;  /* 0x00008004083f75b2 */ /* 0x0022700008000100 */
        /* <DEDUP_REMOVED lines=8> */
.L_x_8:
[----:B------:R-:W5:Y:S01]  /*09a0*/  LDC R2, c[0x0][0x904] ;  /* 0x00024100ff027b82 */ /* 0x000f620000000800 */
[----:B------:R-:W2:Y:S01]  /*09b0*/  S2R R3, SR_CTAID.Y ;  /* 0x0000000000037919 */ /* 0x000ea20000002600 */
[----:B------:R-:W-:Y:S01]  /*09c0*/  ELECT P0, URZ, PT ;  /* 0x00000000003f782f */ /* 0x000fe20003800000 */
[----:B------:R-:W-:Y:S01]  /*09d0*/  NOP ;  /* 0x0000000000007918 */ /* 0x000fe20000000000 */
[----:B-1----:R-:W-:Y:S01]  /*09e0*/  UMOV UR4, 0x20 ;  /* 0x0000002000047882 */ /* 0x002fe20000000000 */
[----:B------:R-:W1:Y:S03]  /*09f0*/  SHFL.IDX PT, R0, R0, RZ, 0x1f ;  /* 0x00001fff00007589 */ /* 0x000e6600000e0000 */
[----:B------:R-:W3:Y:S01]  /*0a00*/  S2UR UR37, SR_CgaCtaId ;  /* 0x00000000002579c3 */ /* 0x000ee20000008800 */
[----:B-----5:R-:W-:Y:S02]  /*0a10*/  ISETP.NE.AND P2, PT, R2, 0x1, PT ;  /* 0x000000010200780c */ /* 0x020fe40003f45270 */
[----:B------:R-:W5:Y:S01]  /*0a20*/  S2R R2, SR_CTAID.X ;  /* 0x0000000000027919 */ /* 0x000f620000002500 */
[----:B-1----:R-:W-:-:S10]  /*0a30*/  ISETP.NE.OR P0, PT, R0, RZ, !P0 ;  /* 0x000000ff0000720c */ /* 0x002fd40004705670 */
[----:B------:R-:W5:Y:S01]  /*0a40*/  @P2 LDC R7, c[0x0][0x10] ;  /* 0x00000400ff072b82 */ /* 0x000f620000000800 */
[----:B--2---:R-:W-:Y:S02]  /*0a50*/  @P2 IMAD.MOV.U32 R0, RZ, RZ, R3 ;  /* 0x000000ffff002224 */ /* 0x004fe400078e0003 */
[----:B------:R-:W-:Y:S01]  /*0a60*/  @P2 IMAD.MOV.U32 R5, RZ, RZ, RZ ;  /* 0x000000ffff052224 */ /* 0x000fe200078e00ff */
[----:B------:R-:W-:Y:S02]  /*0a70*/  VOTEU.ALL UP1, P0 ;  /* 0x00000000003f7886 */ /* 0x000fe40000020000 */
[----:B------:R-:W-:Y:S01]  /*0a80*/  @P2 MOV R4, R0 ;  /* 0x0000000000042202 */ /* 0x000fe20000000f00 */
[----:B------:R-:W-:Y:S01]  /*0a90*/  VOTEU.ALL UP2, P0 ;  /* 0x00000000003f7886 */ /* 0x000fe20000040000 */
[----:B------:R-:W1:Y:S01]  /*0aa0*/  @!P2 LDC R9, c[0x0][0xc] ;  /* 0x00000300ff09ab82 */ /* 0x000e620000000800 */
[----:B------:R-:W-:Y:S01]  /*0ab0*/  @!P2 MOV R0, R3 ;  /* 0x000000030000a202 */ /* 0x000fe20000000f00 */
[----:B------:R-:W-:Y:S01]  /*0ac0*/  IMAD.MOV.U32 R3, RZ, RZ, RZ ;  /* 0x000000ffff037224 */ /* 0x000fe200078e00ff */
[----:B------:R-:W-:Y:S01]  /*0ad0*/  @!UP1 UMOV UR6, 0x400 ;  /* 0x0000040000069882 */ /* 0x000fe20000000000 */
[----:B------:R-:W-:-:S04]  /*0ae0*/  @!UP1 UIADD3 UR4, -UR4, 0x100000, URZ ;  /* 0x0010000004049890 */ /* 0x000fc8000fffe13f */
[----:B------:R-:W-:Y:S02]  /*0af0*/  @!UP1 USHF.L.U32 UR5, UR4, 0xb, URZ ;  /* 0x0000000b04059899 */ /* 0x000fe4000800063f */
[----:B------:R-:W-:Y:S02]  /*0b00*/  @!UP1 USHF.L.U32 UR4, UR4, 0x1, URZ ;  /* 0x0000000104049899 */ /* 0x000fe4000800063f */
[----:B---3--:R-:W-:Y:S01]  /*0b10*/  @!UP1 ULEA UR8, UR37, UR6, 0x18 ;  /* 0x0000000625089291 */ /* 0x008fe2000f8ec03f */
[----:B------:R-:W-:Y:S01]  /*0b20*/  VOTEU.ALL UP1, P0 ;  /* 0x00000000003f7886 */ /* 0x000fe20000020000 */
[----:B------:R-:W-:Y:S01]  /*0b30*/  PLOP3.LUT P0, PT, PT, PT, UP0, 0x80, 0x0 ;  /* 0x000000000000781c */ /* 0x000fe20003f0f008 */
[----:B------:R-:W-:Y:S01]  /*0b40*/  ULDC UR6, c[0x0][0xc] ;  /* 0x0000030000067ab9 */ /* 0x000fe20000000800 */
[----:B------:R-:W-:Y:S01]  /*0b50*/  ULDC UR7, c[0x0][0x10] ;  /* 0x0000040000077ab9 */ /* 0x000fe20000000800 */
[----:B-----5:R-:W-:Y:S01]  /*0b60*/  @P2 IMAD.WIDE.U32 R6, R2, R7, R4 ;  /* 0x0000000702062225 */ /* 0x020fe200078e0004 */
[----:B------:R-:W2:Y:S06]  /*0b70*/  FENCE.VIEW.ASYNC.S ;  /* 0x00000000000073c6 */ /* 0x000eac0000000000 */
[----:B--2---:R-:W4:Y:S01]  /*0b80*/  @!UP1 SYNCS.EXCH.64 URZ, [UR8+0xc0], UR4 ;  /* 0x0000c004083f95b2 */ /* 0x004f220008000100 */
[----:B------:R-:W-:-:S02]  /*0b90*/  @P2 IMAD.MOV.U32 R16, RZ, RZ, R6 ;  /* 0x000000ffff102224 */ /* 0x000fc400078e0006 */
[----:B-1----:R-:W-:Y:S01]  /*0ba0*/  @!P2 IMAD.WIDE.U32 R4, R9, R0, R2 ;  /* 0x000000000904a225 */ /* 0x002fe200078e0002 */
[----:B------:R-:W-:-:S03]  /*0bb0*/  @P2 MOV R9, RZ ;  /* 0x000000ff00092202 */ /* 0x000fc60000000f00 */
[----:B------:R-:W-:Y:S01]  /*0bc0*/  @!P2 IMAD.MOV.U32 R16, RZ, RZ, R4 ;  /* 0x000000ffff10a224 */ /* 0x000fe200078e0004 */
[----:B------:R-:W-:Y:S02]  /*0bd0*/  @P2 IADD3 R17, R7, R9, RZ ;  /* 0x0000000907112210 */ /* 0x000fe40007ffe0ff */
[----:B------:R-:W-:Y:S02]  /*0be0*/  @!P2 MOV R17, R5 ;  /* 0x000000050011a202 */ /* 0x000fe40000000f00 */
[----:B------:R1:W-:Y:S01]  /*0bf0*/  STL [R1+0xbc], R16 ;  /* 0x0000bc1001007387 */ /* 0x0003e20000100800 */
[----:B------:R2:W4:Y:S01]  /*0c00*/  @!UP2 SYNCS.EXCH.64 URZ, [UR8+0xc8], UR4 ;  /* 0x0000c804083fa5b2 */ /* 0x0005220008000100 */
[----:B------:R-:W-:Y:S02]  /*0c10*/  NOP ;  /* 0x0000000000007918 */ /* 0x000fe40000000000 */
[----:B------:R1:W-:Y:S01]  /*0c20*/  STL [R1+0xc0], R17 ;  /* 0x0000c01101007387 */ /* 0x0003e20000100800 */
[----:B--2---:R-:W-:-:S03]  /*0c30*/  UIMAD.WIDE.U32 UR4, UR6, UR7, URZ ;  /* 0x00000007060472a5 */ /* 0x004fc6000f8e003f */
[----:B------:R-:W-:Y:S02]  /*0c40*/  ULDC UR6, c[0x0][0x14] ;  /* 0x0000050000067ab9 */ /* 0x000fe40000000800 */
[----:B------:R-:W-:Y:S02]  /*0c50*/  UIMAD.WIDE.U32 UR56, UR4, UR6, URZ ;  /* 0x00000006043872a5 */ /* 0x000fe4000f8e003f */
[----:B------:R-:W-:-:S04]  /*0c60*/  UIMAD UR38, UR5, UR6, URZ ;  /* 0x00000006052672a4 */ /* 0x000fc8000f8e023f */
[----:B------:R-:W-:Y:S01]  /*0c70*/  UIADD3 UR38, UR57, UR38, URZ ;  /* 0x0000002639267290 */ /* 0x000fe2000fffe03f */
[----:B----4-:R-:W-:Y:S06]  /*0c80*/  BAR.SYNC.DEFER_BLOCKING 0x0 ;  /* 0x0000000000007b1d */ /* 0x010fec0000010000 */
[----:B-1----:R-:W-:Y:S05]  /*0c90*/  @!P0 BRA `(.L_x_9) ;  /* 0x000000a800708947 */ /* 0x002fea0003800000 */
[----:B------:R-:W-:-:S06]  /*0ca0*/  UISETP.GT.U32.AND UP0, UPT, UR9, 0x1, UPT ;  /* 0x000000010900788c */ /* 0x000fcc000bf04070 */
[----:B------:R-:W-:-:S13]  /*0cb0*/  PLOP3.LUT P0, PT, PT, PT, UP0, 0x80, 0x0 ;  /* 0x000000000000781c */ /* 0x000fda0003f0f008 */
[----:B------:R-:W-:Y:S05]  /*0cc0*/  @P0 EXIT ;  /* 0x000000000000094d */ /* 0x000fea0003800000 */
[----:B------:R-:W-:Y:S01]  /*0cd0*/  PRMT R6, RZ, 0x7610, R6 ;  /* 0x00007610ff067816 */ /* 0x000fe20000000006 */
[----:B------:R-:W-:Y:S01]  /*0ce0*/  ULDC.64 UR4, c[0x0][0x8f8] ;  /* 0x00023e0000047ab9 */ /* 0x000fe20000000a00 */
[----:B------:R-:W-:Y:S01]  /*0cf0*/  UMOV UR45, 0xffffffff ;  /* 0xffffffff002d7882 */ /* 0x000fe20000000000 */
[----:B------:R-:W-:Y:S01]  /*0d00*/  ISETP.GE.U32.AND P0, PT, R16, UR4, PT ;  /* 0x0000000410007c0c */ /* 0x000fe2000bf06070 */
[----:B------:R-:W-:Y:S01]  /*0d10*/  UMOV UR47, 0xffffffff ;  /* 0xffffffff002f7882 */ /* 0x000fe20000000000 */
[----:B------:R1:W-:Y:S01]  /*0d20*/  STL.S16 [R1+0xc4], R6 ;  /* 0x0000c40601007387 */ /* 0x0003e20000100600 */
[----:B------:R-:W-:Y:S01]  /*0d30*/  IMAD.MOV.U32 R4, RZ, RZ, -0x1 ;  /* 0xffffffffff047424 */ /* 0x000fe200078e00ff */
[----:B------:R-:W-:Y:S02]  /*0d40*/  ISETP.GE.U32.AND.EX P0, PT, R17, UR5, PT, P0 ;  /* 0x0000000511007c0c */ /* 0x000fe4000bf06100 */
[----:B------:R-:W-:-:S11]  /*0d50*/  PRMT R5, RZ, 0x7610, R5 ;  /* 0x00007610ff057816 */ /* 0x000fd60000000005 */
[----:B-1----:R-:W-:Y:S05]  /*0d60*/  @P0 BRA `(.L_x_10) ;  /* 0x0000000400640947 */ /* 0x002fea0003800000 */
[----:B------:R-:W1:Y:S01]  /*0d70*/  LDC.64 R12, c[0x0][0x8d0] ;  /* 0x00023400ff0c7b82 */ /* 0x000e620000000a00 */
[----:B------:R-:W-:Y:S01]  /*0d80*/  MOV R4, R16 ;  /* 0x0000001000047202 */ /* 0x000fe20000000f00 */
[----:B------:R-:W-:-:S06]  /*0d90*/  IMAD.MOV.U32 R5, RZ, RZ, R17 ;  /* 0x000000ffff057224 */ /* 0x000fcc00078e0011 */
[----:B------:R-:W2:Y:S08]  /*0da0*/  LDC R10, c[0x0][0x8d8] ;  /* 0x00023600ff0a7b82 */ /* 0x000eb00000000800 */
[----:B------:R-:W3:Y:S01]  /*0db0*/  LDC.64 R14, c[0x0][0x8c8] ;  /* 0x00023200ff0e7b82 */ /* 0x000ee20000000a00 */
[----:B-1----:R-:W-:-:S04]  /*0dc0*/  ISETP.NE.U32.AND P0, PT, R12, RZ, PT ;  /* 0x000000ff0c00720c */ /* 0x002fc80003f05070 */
[----:B------:R-:W-:-:S13]  /*0dd0*/  ISETP.NE.AND.EX P0, PT, R13, RZ, PT, P0 ;  /* 0x000000ff0d00720c */ /* 0x000fda0003f05300 */
[----:B--23--:R-:W-:Y:S05]  /*0de0*/  @!P0 BRA `(.L_x_11) ;  /* 0x0000000000288947 */ /* 0x00cfea0003800000 */
[----:B------:R-:W1:Y:S02]  /*0df0*/  LDC R9, c[0x0][0x8dc] ;  /* 0x00023700ff097b82 */ /* 0x000e640000000800 */
[----:B-1----:R-:W-:-:S04]  /*0e00*/  IADD3 R9, P0, R16, R9, RZ ;  /* 0x0000000910097210 */ /* 0x002fc80007f1e0ff */
[----:B------:R-:W-:-:S05]  /*0e10*/  IADD3.X R11, RZ, R17, RZ, P0, !PT ;  /* 0x00000011ff0b7210 */ /* 0x000fca00007fe4ff */
[----:B------:R-:W-:-:S04]  /*0e20*/  IMAD.WIDE.U32 R4, R11, R12, RZ ;  /* 0x0000000c0b047225 */ /* 0x000fc800078e00ff */
[----:B------:R-:W-:-:S04]  /*0e30*/  IMAD.WIDE.U32 R6, P0, R9, R13, R4 ;  /* 0x0000000d09067225 */ /* 0x000fc80007800004 */
[----:B------:R-:W-:Y:S01]  /*0e40*/  IMAD.WIDE.U32 R4, R9, R12, RZ ;  /* 0x0000000c09047225 */ /* 0x000fe200078e00ff */
[----:B------:R-:W-:-:S03]  /*0e50*/  MOV R8, R7 ;  /* 0x0000000700087202 */ /* 0x000fc60000000f00 */
[----:B------:R-:W-:Y:S01]  /*0e60*/  IMAD.X R9, RZ, RZ, RZ, P0 ;  /* 0x000000ffff097224 */ /* 0x000fe200000e06ff */
[----:B------:R-:W-:-:S05]  /*0e70*/  IADD3 RZ, P0, R5, R6, RZ ;  /* 0x0000000605ff7210 */ /* 0x000fca0007f1e0ff */
[----:B------:R-:W-:-:S08]  /*0e80*/  IMAD.WIDE.U32.X R4, R11, R13, R8, P0 ;  /* 0x0000000d0b047225 */ /* 0x000fd000000e0408 */
.L_x_11:
[-CC-:B------:R-:W-:Y:S01]  /*0e90*/  SHF.R.U64 R24, R4, R10.reuse, R5.reuse ;  /* 0x0000000a04187219 */ /* 0x180fe20000001205 */
[----:B------:R-:W1:Y:S01]  /*0ea0*/  LDC R8, c[0x0][0x8c0] ;  /* 0x00023000ff087b82 */ /* 0x000e620000000800 */
[----:B------:R-:W-:Y:S01]  /*0eb0*/  SHF.R.U32.HI R4, RZ, R10, R5 ;  /* 0x0000000aff047219 */ /* 0x000fe20000011605 */
[----:B------:R-:W-:Y:S01]  /*0ec0*/  ULDC UR4, c[0x0][0x150] ;  /* 0x0000540000047ab9 */ /* 0x000fe20000000800 */
[----:B------:R-:W-:Y:S01]  /*0ed0*/  IADD3 R9, P0, RZ, -R24, RZ ;  /* 0x80000018ff097210 */ /* 0x000fe20007f1e0ff */
[----:B------:R-:W-:Y:S01]  /*0ee0*/  IMAD.MOV.U32 R5, RZ, RZ, R17 ;  /* 0x000000ffff057224 */ /* 0x000fe200078e0011 */
[----:B------:R-:W-:-:S03]  /*0ef0*/  I2FP.F32.U32 R3, R2 ;  /* 0x0000000200037245 */ /* 0x000fc60000201000 */
[----:B------:R-:W2:Y:S01]  /*0f00*/  LDC.64 R18, c[0x0][0x8e8] ;  /* 0x00023a00ff127b82 */ /* 0x000ea20000000a00 */
[----:B------:R-:W-:Y:S01]  /*0f10*/  IMAD.X R11, RZ, RZ, ~R4, P0 ;  /* 0x000000ffff0b7224 */ /* 0x000fe200000e0e04 */
[----:B------:R-:W-:Y:S01]  /*0f20*/  MOV R4, R16 ;  /* 0x0000001000047202 */ /* 0x000fe20000000f00 */
[----:B------:R-:W-:Y:S01]  /*0f30*/  FMUL R3, R3, UR4 ;  /* 0x0000000403037c20 */ /* 0x000fe20008400000 */
[----:B------:R-:W-:Y:S01]  /*0f40*/  ULDC UR4, c[0x0][0x154] ;  /* 0x0000550000047ab9 */ /* 0x000fe20000000800 */
[-C--:B------:R-:W-:Y:S02]  /*0f50*/  IMAD R6, R11, R14.reuse, RZ ;  /* 0x0000000e0b067224 */ /* 0x080fe400078e02ff */
[C---:B------:R-:W-:Y:S01]  /*0f60*/  IMAD.WIDE.U32 R4, R9.reuse, R14, R4 ;  /* 0x0000000e09047225 */ /* 0x040fe200078e0004 */
[----:B------:R-:W3:Y:S01]  /*0f70*/  LDC R10, c[0x0][0x8b0] ;  /* 0x00022c00ff0a7b82 */ /* 0x000ee20000000800 */
[----:B------:R-:W4:Y:S02]  /*0f80*/  F2I.U32.TRUNC.NTZ R3, R3 ;  /* 0x0000000300037305 */ /* 0x000f24000020f000 */
[----:B------:R-:W-:-:S05]  /*0f90*/  IMAD R9, R9, R15, R6 ;  /* 0x0000000f09097224 */ /* 0x000fca00078e0206 */
[----:B------:R-:W5:Y:S01]  /*0fa0*/  LDC R7, c[0x0][0x144] ;  /* 0x00005100ff077b82 */ /* 0x000f620000000800 */
[----:B------:R-:W-:Y:S02]  /*0fb0*/  IADD3 R5, R5, R9, RZ ;  /* 0x0000000905057210 */ /* 0x000fe40007ffe0ff */
[----:B------:R-:W-:Y:S02]  /*0fc0*/  MOV R9, 0x1 ;  /* 0x0000000100097802 */ /* 0x000fe40000000f00 */
[----:B-1----:R-:W-:Y:S02]  /*0fd0*/  SHF.R.U64 R12, R4, R8, R5 ;  /* 0x00000008040c7219 */ /* 0x002fe40000001205 */
[----:B------:R-:W-:Y:S01]  /*0fe0*/  I2FP.F32.U32 R4, R0 ;  /* 0x0000000000047245 */ /* 0x000fe20000201000 */
[----:B------:R-:W1:Y:S01]  /*0ff0*/  LDC R14, c[0x0][0x900] ;  /* 0x00024000ff0e7b82 */ /* 0x000e620000000800 */
[----:B--2---:R-:W-:Y:S01]  /*1000*/  ISETP.NE.U32.AND P0, PT, R18, RZ, PT ;  /* 0x000000ff1200720c */ /* 0x004fe20003f05070 */
[----:B----4-:R-:W-:Y:S01]  /*1010*/  IMAD.MOV R6, RZ, RZ, -R3 ;  /* 0x000000ffff067224 */ /* 0x010fe200078e0a03 */
[----:B------:R-:W-:Y:S01]  /*1020*/  SHF.R.U32.HI R3, RZ, R8, R5 ;  /* 0x00000008ff037219 */ /* 0x000fe20000011605 */
[----:B------:R-:W-:Y:S01]  /*1030*/  FMUL R4, R4, UR4 ;  /* 0x0000000404047c20 */ /* 0x000fe20008400000 */
[----:B------:R-:W-:-:S02]  /*1040*/  ISETP.NE.AND.EX P0, PT, R19, RZ, PT, P0 ;  /* 0x000000ff1300720c */ /* 0x000fc40003f05300 */
[----:B------:R-:W-:Y:S01]  /*1050*/  MOV R5, 0xffffffff ;  /* 0xffffffff00057802 */ /* 0x000fe20000000f00 */
[----:B------:R-:W2:Y:S01]  /*1060*/  LDC R13, c[0x0][0x148] ;  /* 0x00005200ff0d7b82 */ /* 0x000ea20000000800 */
[----:B------:R4:W1:Y:S01]  /*1070*/  F2I.U32.TRUNC.NTZ R11, R4 ;  /* 0x00000004000b7305 */ /* 0x000862000020f000 */
[-CC-:B---3--:R-:W-:Y:S02]  /*1080*/  SHF.R.U64 R23, R12, R10.reuse, R3.reuse ;  /* 0x0000000a0c177219 */ /* 0x188fe40000001203 */
[----:B------:R-:W-:-:S04]  /*1090*/  SHF.R.U32.HI R3, RZ, R10, R3 ;  /* 0x0000000aff037219 */ /* 0x000fc80000011603 */
[----:B------:R-:W3:Y:S01]  /*10a0*/  LDC R17, c[0x0][0x8a8] ;  /* 0x00022a00ff117b82 */ /* 0x000ee20000000800 */
[----:B-----5:R-:W-:-:S07]  /*10b0*/  IMAD R8, R7, R6, R2 ;  /* 0x0000000607087224 */ /* 0x020fce00078e0202 */
[----:B------:R-:W2:Y:S01]  /*10c0*/  LDC R16, c[0x0][0x8f0] ;  /* 0x00023c00ff107b82 */ /* 0x000ea20000000800 */
[-C--:B-1----:R-:W-:Y:S02]  /*10d0*/  SHF.L.U32 R2, R5, R14.reuse, RZ ;  /* 0x0000000e05027219 */ /* 0x082fe400000006ff */
[--C-:B------:R-:W-:Y:S02]  /*10e0*/  SHF.R.U64 R22, R23, R14, R3.reuse ;  /* 0x0000000e17167219 */ /* 0x100fe40000001203 */
[----:B------:R-:W-:Y:S02]  /*10f0*/  LOP3.LUT R10, RZ, R2, RZ, 0x33, !PT ;  /* 0x00000002ff0a7212 */ /* 0x000fe400078e33ff */
[-C--:B------:R-:W-:Y:S01]  /*1100*/  SHF.R.U32.HI R3, RZ, R14.reuse, R3 ;  /* 0x0000000eff037219 */ /* 0x080fe20000011603 */
[----:B------:R-:W1:Y:S01]  /*1110*/  LDC R21, c[0x0][0x8e0] ;  /* 0x00023800ff157b82 */ /* 0x000e620000000800 */
[----:B------:R-:W-:Y:S01]  /*1120*/  SHF.L.U32 R9, R9, R14, RZ ;  /* 0x0000000e09097219 */ /* 0x000fe200000006ff */
[----:B------:R-:W-:-:S06]  /*1130*/  IMAD.MOV.U32 R2, RZ, RZ, R22 ;  /* 0x000000ffff027224 */ /* 0x000fcc00078e0016 */
[----:B------:R-:W1:Y:S01]  /*1140*/  LDC R20, c[0x0][0x8b8] ;  /* 0x00022e00ff147b82 */ /* 0x000e620000000800 */
[----:B----4-:R-:W-:Y:S05]  /*1150*/  @!P0 BRA `(.L_x_12) ;  /* 0x0000000000288947 */ /* 0x010fea0003800000 */
[----:B------:R-:W4:Y:S02]  /*1160*/  LDC R7, c[0x0][0x8f4] ;  /* 0x00023d00ff077b82 */ /* 0x000f240000000800 */
[----:B----4-:R-:W-:-:S04]  /*1170*/  IADD3 R7, P0, R22, R7, RZ ;  /* 0x0000000716077210 */ /* 0x010fc80007f1e0ff */
[----:B------:R-:W-:-:S05]  /*1180*/  IADD3.X R15, RZ, R3, RZ, P0, !PT ;  /* 0x00000003ff0f7210 */ /* 0x000fca00007fe4ff */
[----:B------:R-:W-:-:S04]  /*1190*/  IMAD.WIDE.U32 R2, R15, R18, RZ ;  /* 0x000000120f027225 */ /* 0x000fc800078e00ff */
[----:B------:R-:W-:-:S04]  /*11a0*/  IMAD.WIDE.U32 R4, P0, R7, R19, R2 ;  /* 0x0000001307047225 */ /* 0x000fc80007800002 */
[----:B------:R-:W-:Y:S01]  /*11b0*/  IMAD.WIDE.U32 R2, R7, R18, RZ ;  /* 0x0000001207027225 */ /* 0x000fe200078e00ff */
[----:B------:R-:W-:-:S03]  /*11c0*/  IADD3.X R7, RZ, RZ, RZ, P0, !PT ;  /* 0x000000ffff077210 */ /* 0x000fc600007fe4ff */
[----:B------:R-:W-:Y:S01]  /*11d0*/  IMAD.MOV.U32 R6, RZ, RZ, R5 ;  /* 0x000000ffff067224 */ /* 0x000fe200078e0005 */
[----:B------:R-:W-:-:S05]  /*11e0*/  IADD3 RZ, P0, R3, R4, RZ ;  /* 0x0000000403ff7210 */ /* 0x000fca0007f1e0ff */
[----:B------:R-:W-:-:S08]  /*11f0*/  IMAD.WIDE.U32.X R2, R15, R19, R6, P0 ;  /* 0x000000130f027225 */ /* 0x000fd000000e0406 */
.L_x_12:
[----:B--2---:R-:W-:Y:S02]  /*1200*/  SHF.R.U64 R2, R2, R16, R3 ;  /* 0x0000001002027219 */ /* 0x004fe40000001203 */
[----:B------:R-:W-:Y:S02]  /*1210*/  IADD3 R11, -R11, RZ, RZ ;  /* 0x000000ff0b0b7210 */ /* 0x000fe40007ffe1ff */
[----:B------:R-:W-:Y:S01]  /*1220*/  LOP3.LUT R10, R23, R10, RZ, 0xc0, !PT ;  /* 0x0000000a170a7212 */ /* 0x000fe200078ec0ff */
[----:B------:R-:W-:Y:S01]  /*1230*/  IMAD.MOV R4, RZ, RZ, -R2 ;  /* 0x000000ffff047224 */ /* 0x000fe200078e0a02 */
[----:B---3--:R-:W-:Y:S01]  /*1240*/  IADD3 R3, R17, -0x1, RZ ;  /* 0xffffffff11037810 */ /* 0x008fe20007ffe0ff */
[----:B------:R-:W-:Y:S01]  /*1250*/  @P2 IMAD R8, R13, R11, R0 ;  /* 0x0000000b0d082224 */ /* 0x000fe200078e0200 */
[----:B------:R-:W-:Y:S01]  /*1260*/  R2UR UR47, R24 ;  /* 0x00000000182f72ca */ /* 0x000fe200000e0000 */
[----:B------:R-:W-:Y:S01]  /*1270*/  IMAD R9, R9, R2, R10 ;  /* 0x0000000209097224 */ /* 0x000fe200078e020a */
[----:B------:R-:W-:Y:S01]  /*1280*/  LOP3.LUT R3, R12, R3, RZ, 0xc0, !PT ;  /* 0x000000030c037212 */ /* 0x000fe200078ec0ff */
[----:B-1----:R-:W-:Y:S01]  /*1290*/  IMAD R0, R4, R21, R22 ;  /* 0x0000001504007224 */ /* 0x002fe200078e0216 */
[----:B------:R-:W-:Y:S01]  /*12a0*/  MOV R5, 0x1 ;  /* 0x0000000100057802 */ /* 0x000fe20000000f00 */
[----:B------:R-:W-:-:S02]  /*12b0*/  IMAD R8, R9, R20, R8 ;  /* 0x0000001409087224 */ /* 0x000fc400078e0208 */
[----:B------:R-:W-:-:S05]  /*12c0*/  IMAD R3, R0, R17, R3 ;  /* 0x0000001100037224 */ /* 0x000fca00078e0203 */
[----:B------:R-:W-:Y:S02]  /*12d0*/  SEL R0, R3, R8, !P2 ;  /* 0x0000000803007207 */ /* 0x000fe40005000000 */
[----:B------:R-:W-:Y:S02]  /*12e0*/  SEL R4, R8, R3, !P2 ;  /* 0x0000000308047207 */ /* 0x000fe40005000000 */
[----:B------:R-:W-:-:S15]  /*12f0*/  R2UR UR45, R0 ;  /* 0x00000000002d72ca */ /* 0x000fde00000e0000 */
.L_x_10:
[----:B------:R-:W-:-:S08]  /*1300*/  NOP ;  /* 0x0000000000007918 */ /* 0x000fd00000000000 */
[----:B------:R-:W1:Y:S02]  /*1310*/  USETMAXREG.TRY_ALLOC.CTAPOOL UP0, 0xe8 ;  /* 0x000000e8000079c8 */ /* 0x000e640008000600 */
[----:B-1----:R-:W-:-:S13]  /*1320*/  PLOP3.LUT P0, PT, PT, PT, UP0, 0x80, 0x0 ;  /* 0x000000000000781c */ /* 0x002fda0003f0f008 */
[----:B------:R-:W-:Y:S05]  /*1330*/  @!P0 BRA `(.L_x_10) ;  /* 0xfffffffc00f08947 */ /* 0x000fea000383ffff */
[----:B------:R-:W-:Y:S02]  /*1340*/  ULDC.64 UR4, c[0x0][0x590] ;  /* 0x0001640000047ab9 */ /* 0x000fe40000000a00 */
[----:B------:R-:W-:-:S04]  /*1350*/  ISETP.NE.U32.AND P0, PT, RZ, UR4, PT ;  /* 0x00000004ff007c0c */ /* 0x000fc8000bf05070 */
[----:B------:R-:W-:-:S13]  /*1360*/  ISETP.NE.AND.EX P0, PT, RZ, UR5, PT, P0 ;  /* 0x00000005ff007c0c */ /* 0x000fda000bf05300 */
[----:B------:R-:W-:Y:S05]  /*1370*/  @P0 BRA `(.L_x_13) ;  /* 0x0000000000340947 */ /* 0x000fea0003800000 */
[----:B------:R-:W-:Y:S02]  /*1380*/  ULDC.64 UR4, c[0x0][0x588] ;  /* 0x0001620000047ab9 */ /* 0x000fe40000000a00 */
[----:B------:R-:W-:-:S04]  /*1390*/  ISETP.NE.U32.AND P0, PT, RZ, UR4, PT ;  /* 0x00000004ff007c0c */ /* 0x000fc8000bf05070 */
[----:B------:R-:W-:-:S13]  /*13a0*/  ISETP.NE.AND.EX P0, PT, RZ, UR5, PT, P0 ;  /* 0x00000005ff007c0c */ /* 0x000fda000bf05300 */
[----:B------:R-:W-:Y:S05]  /*13b0*/  @!P0 BRA `(.L_x_14) ;  /* 0x0000000000148947 */ /* 0x000fea0003800000 */
[----:B------:R-:W1:Y:S02]  /*13c0*/  LDC.64 R16, c[0x0][0x588] ;  /* 0x00016200ff107b82 */ /* 0x000e640000000a00 */
[----:B-1----:R1:W5:Y:S01]  /*13d0*/  LDG.E R16, desc[UR58][R16.64] ;  /* 0x0000003a10107981 */ /* 0x002362000c1e1900 */
[----:B------:R-:W-:-:S05]  /*13e0*/  MOV R0, 0x1 ;  /* 0x0000000100007802 */ /* 0x000fca0000000f00 */
[----:B------:R1:W-:Y:S01]  /*13f0*/  STL.S16 [R1+0xc4], R0 ;  /* 0x0000c40001007387 */ /* 0x0003e20000100600 */
[----:B------:R-:W-:Y:S05]  /*1400*/  BRA `(.L_x_13) ;  /* 0x0000000000107947 */ /* 0x000fea0003800000 */
.L_x_14:
[----:B------:R-:W-:Y:S01]  /*1410*/  IMAD.MOV.U32 R0, RZ, RZ, 0x1 ;  /* 0x00000001ff007424 */ /* 0x000fe200078e00ff */
[----:B------:R-:W-:Y:S02]  /*1420*/  ULDC UR4, c[0x0][0x580] ;  /* 0x0001600000047ab9 */ /* 0x000fe40000000800 */
[----:B------:R-:W-:Y:S02]  /*1430*/  MOV R16, UR4 ;  /* 0x0000000400107c02 */ /* 0x000fe40008000f00 */
[----:B------:R2:W-:Y:S05]  /*1440*/  STL.S16 [R1+0xc4], R0 ;  /* 0x0000c40001007387 */ /* 0x0005ea0000100600 */
.L_x_13:
        /* <DEDUP_REMOVED lines=8> */
[----:B------:R-:W3:Y:S02]  /*14d0*/  LDC.64 R2, c[0x0][0x5a8] ;  /* 0x00016a00ff027b82 */ /* 0x000ee40000000a00 */
[----:B---3--:R3:W5:Y:S01]  /*14e0*/  LDG.E R2, desc[UR58][R2.64] ;  /* 0x0000003a02027981 */ /* 0x008762000c1e1900 */
[----:B------:R-:W-:Y:S05]  /*14f0*/  BRA `(.L_x_15) ;  /* 0x0000000000087947 */ /* 0x000fea0003800000 */
.L_x_16:
[----:B------:R-:W-:Y:S02]  /*1500*/  ULDC UR4, c[0x0][0x5a0] ;  /* 0x0001680000047ab9 */ /* 0x000fe40000000800 */
[----:B------:R-:W-:-:S07]  /*1510*/  MOV R2, UR4 ;  /* 0x0000000400027c02 */ /* 0x000fce0008000f00 */
.L_x_15:
[----:B------:R-:W-:-:S13]  /*1520*/  LOP3.LUT P0, RZ, R5, 0xff, RZ, 0xc0, !PT ;  /* 0x000000ff05ff7812 */ /* 0x000fda000780c0ff */
[----:B------:R-:W-:Y:S05]  /*1530*/  @!P0 EXIT ;  /* 0x000000000000894d */ /* 0x000fea0003800000 */
[----:B------:R4:W-:Y:S01]  /*1540*/  STL [R1+0xb8], RZ ;  /* 0x0000b8ff01007387 */ /* 0x0009e20000100800 */
[----:B------:R-:W-:Y:S01]  /*1550*/  ULDC UR4, c[0x0][0x28c] ;  /* 0x0000a30000047ab9 */ /* 0x000fe20000000800 */
[----:B------:R-:W-:Y:S02]  /*1560*/  ULOP3.LUT UR49, UR40, 0x1, URZ, 0xfc, !UPT ;  /* 0x0000000128317892 */ /* 0x000fe4000f8efc3f */
[----:B------:R4:W-:Y:S01]  /*1570*/  STL [R1+0xb4], RZ ;  /* 0x0000b4ff01007387 */ /* 0x0009e20000100800 */
[----:B------:R-:W-:Y:S02]  /*1580*/  UIADD3 UR4, UR4, 0x3f, URZ ;  /* 0x0000003f04047890 */ /* 0x000fe4000fffe03f */
[----:B------:R-:W-:Y:S02]  /*1590*/  ULOP3.LUT UR50, UR39, 0x1, URZ, 0xfc, !UPT ;  /* 0x0000000127327892 */ /* 0x000fe4000f8efc3f */
[----:B------:R-:W-:Y:S01]  /*15a0*/  USHF.R.S32.HI UR5, URZ, 0x1f, UR4 ;  /* 0x0000001f3f057899 */ /* 0x000fe20008011404 */
[----:B------:R-:W-:Y:S01]  /*15b0*/  ULDC.64 UR60, c[0x0][0x198] ;  /* 0x00006600003c7ab9 */ /* 0x000fe20000000a00 */
[----:B------:R-:W-:-:S02]  /*15c0*/  UMOV UR36, URZ ;  /* 0x0000003f00247c82 */ /* 0x000fc40008000000 */
[----:B------:R-:W-:Y:S01]  /*15d0*/  ULEA.HI UR5, UR5, UR4, URZ, 0x6 ;  /* 0x0000000405057291 */ /* 0x000fe2000f8f303f */
[----:B------:R-:W-:-:S03]  /*15e0*/  UMOV UR48, URZ ;  /* 0x0000003f00307c82 */ /* 0x000fc60008000000 */
[----:B----4-:R-:W-:-:S12]  /*15f0*/  USHF.R.S32.HI UR52, URZ, 0x6, UR5 ;  /* 0x000000063f347899 */ /* 0x010fd80008011405 */
.L_x_138:
[----:B-12---:R-:W1:Y:S01]  /*1600*/  S2R R0, SR_TID.X ;  /* 0x0000000000007919 */ /* 0x006e620000002100 */
[----:B------:R-:W2:Y:S01]  /*1610*/  S2UR UR9, SR_CgaCtaId ;  /* 0x00000000000979c3 */ /* 0x000ea20000008800 */
[----:B------:R-:W-:Y:S01]  /*1620*/  UMOV UR51, 0x400 ;  /* 0x0000040000337882 */ /* 0x000fe20000000000 */
[----:B------:R-:W-:Y:S01]  /*1630*/  UMOV UR4, URZ ;  /* 0x0000003f00047c82 */ /* 0x000fe20008000000 */
[----:B------:R-:W-:Y:S01]  /*1640*/  STL [R1+0xb0], RZ ;  /* 0x0000b0ff01007387 */ /* 0x000fe20000100800 */
[----:B------:R-:W-:Y:S01]  /*1650*/  UMOV UR8, URZ ;  /* 0x0000003f00087c82 */ /* 0x000fe20008000000 */
[----:B------:R-:W-:Y:S01]  /*1660*/  UMOV UR5, URZ ;  /* 0x0000003f00057c82 */ /* 0x000fe20008000000 */
[----:B------:R-:W-:Y:S01]  /*1670*/  UMOV UR10, UR48 ;  /* 0x00000030000a7c82 */ /* 0x000fe20008000000 */
[----:B------:R-:W-:Y:S01]  /*1680*/  STL [R1+0xac], RZ ;  /* 0x0000acff01007387 */ /* 0x000fe20000100800 */
[----:B---3--:R-:W3:Y:S01]  /*1690*/  LDC R3, c[0x0][0x28c] ;  /* 0x0000a300ff037b82 */ /* 0x008ee20000000800 */
[----:B------:R-:W-:Y:S01]  /*16a0*/  CS2R R228, SRZ ;  /* 0x0000000000e47805 */ /* 0x000fe2000001ff00 */
[----:B------:R-:W-:Y:S01]  /*16b0*/  IMAD.MOV.U32 R17, RZ, RZ, RZ ;  /* 0x000000ffff117224 */ /* 0x000fe200078e00ff */
[----:B------:R-:W-:Y:S01]  /*16c0*/  STL [R1+0xa8], RZ ;  /* 0x0000a8ff01007387 */ /* 0x000fe20000100800 */
[----:B------:R-:W-:-:S02]  /*16d0*/  CS2R R18, SRZ ;  /* 0x0000000000127805 */ /* 0x000fc4000001ff00 */
[----:B------:R-:W-:Y:S02]  /*16e0*/  CS2R R22, SRZ ;  /* 0x0000000000167805 */ /* 0x000fe4000001ff00 */
[----:B------:R-:W-:Y:S01]  /*16f0*/  CS2R R152, SRZ ;  /* 0x0000000000987805 */ /* 0x000fe2000001ff00 */
[----:B------:R-:W-:Y:S01]  /*1700*/  STL [R1+0xa4], RZ ;  /* 0x0000a4ff01007387 */ /* 0x000fe20000100800 */
[----:B------:R-:W-:Y:S02]  /*1710*/  CS2R R154, SRZ ;  /* 0x00000000009a7805 */ /* 0x000fe4000001ff00 */
[----:B------:R-:W-:Y:S02]  /*1720*/  CS2R R156, SRZ ;  /* 0x00000000009c7805 */ /* 0x000fe4000001ff00 */
[----:B------:R-:W-:Y:S01]  /*1730*/  CS2R R158, SRZ ;  /* 0x00000000009e7805 */ /* 0x000fe2000001ff00 */
[----:B------:R-:W-:Y:S01]  /*1740*/  STL [R1+0xa0], RZ ;  /* 0x0000a0ff01007387 */ /* 0x000fe20000100800 */
[----:B------:R-:W-:-:S02]  /*1750*/  CS2R R160, SRZ ;  /* 0x0000000000a07805 */ /* 0x000fc4000001ff00 */
[----:B------:R-:W-:Y:S02]  /*1760*/  CS2R R162, SRZ ;  /* 0x0000000000a27805 */ /* 0x000fe4000001ff00 */
[----:B------:R-:W-:Y:S01]  /*1770*/  CS2R R164, SRZ ;  /* 0x0000000000a47805 */ /* 0x000fe2000001ff00 */
[----:B------:R-:W-:Y:S01]  /*1780*/  STL [R1+0x9c], RZ ;  /* 0x00009cff01007387 */ /* 0x000fe20000100800 */
[----:B--2---:R-:W-:Y:S01]  /*1790*/  ULEA UR51, UR9, UR51, 0x18 ;  /* 0x0000003309337291 */ /* 0x004fe2000f8ec03f */
[----:B------:R-:W-:Y:S02]  /*17a0*/  CS2R R166, SRZ ;  /* 0x0000000000a67805 */ /* 0x000fe4000001ff00 */
[----:B------:R-:W-:Y:S01]  /*17b0*/  CS2R R168, SRZ ;  /* 0x0000000000a87805 */ /* 0x000fe2000001ff00 */
[----:B------:R-:W-:Y:S01]  /*17c0*/  STL [R1+0x98], RZ ;  /* 0x000098ff01007387 */ /* 0x000fe20000100800 */
[----:B------:R-:W-:Y:S02]  /*17d0*/  CS2R R170, SRZ ;  /* 0x0000000000aa7805 */ /* 0x000fe4000001ff00 */
[----:B------:R-:W-:-:S02]  /*17e0*/  CS2R R172, SRZ ;  /* 0x0000000000ac7805 */ /* 0x000fc4000001ff00 */
[----:B------:R-:W-:Y:S02]  /*17f0*/  CS2R R174, SRZ ;  /* 0x0000000000ae7805 */ /* 0x000fe4000001ff00 */
[----:B-1----:R-:W-:Y:S01]  /*1800*/  LOP3.LUT R0, R0, 0x80, RZ, 0xc0, !PT ;  /* 0x0000008000007812 */ /* 0x002fe200078ec0ff */
[----:B------:R-:W-:Y:S01]  /*1810*/  STL [R1+0x94], RZ ;  /* 0x000094ff01007387 */ /* 0x000fe20000100800 */
[----:B---3--:R-:W-:Y:S02]  /*1820*/  ISETP.GE.AND P0, PT, R3, 0x1, PT ;  /* 0x000000010300780c */ /* 0x008fe40003f06270 */
[----:B------:R-:W-:Y:S02]  /*1830*/  CS2R R176, SRZ ;  /* 0x0000000000b07805 */ /* 0x000fe4000001ff00 */
[----:B------:R-:W-:Y:S01]  /*1840*/  SHF.R.U32.HI R0, RZ, 0x7, R0 ;  /* 0x00000007ff007819 */ /* 0x000fe20000011600 */
        /* <DEDUP_REMOVED lines=8> */
[----:B------:R-:W1:Y:S01]  /*18d0*/  SHFL.IDX PT, R0, R0, RZ, 0x1f ;  /* 0x00001fff00007589 */ /* 0x000e6200000e0000 */
[----:B------:R-:W-:-:S02]  /*18e0*/  CS2R R190, SRZ ;  /* 0x0000000000be7805 */ /* 0x000fc4000001ff00 */
[----:B------:R-:W-:Y:S02]  /*18f0*/  CS2R R192, SRZ ;  /* 0x0000000000c07805 */ /* 0x000fe4000001ff00 */
[----:B------:R-:W-:Y:S01]  /*1900*/  CS2R R194, SRZ ;  /* 0x0000000000c27805 */ /* 0x000fe2000001ff00 */
[----:B------:R2:W-:Y:S01]  /*1910*/  STL [R1+0x88], RZ ;  /* 0x000088ff01007387 */ /* 0x0005e20000100800 */
[----:B------:R-:W-:Y:S02]  /*1920*/  CS2R R196, SRZ ;  /* 0x0000000000c47805 */ /* 0x000fe4000001ff00 */
[----:B------:R-:W-:Y:S02]  /*1930*/  CS2R R198, SRZ ;  /* 0x0000000000c67805 */ /* 0x000fe4000001ff00 */
[----:B------:R-:W-:Y:S01]  /*1940*/  CS2R R200, SRZ ;  /* 0x0000000000c87805 */ /* 0x000fe2000001ff00 */
[----:B------:R2:W-:Y:S01]  /*1950*/  STL [R1+0x84], RZ ;  /* 0x000084ff01007387 */ /* 0x0005e20000100800 */
        /* <DEDUP_REMOVED lines=16> */
[----:B-1----:R-:W-:-:S02]  /*1a60*/  R2UR UR6, R0 ;  /* 0x00000000000672ca */ /* 0x002fc400000e0000 */
[----:B------:R-:W-:Y:S02]  /*1a70*/  CS2R R226, SRZ ;  /* 0x0000000000e27805 */ /* 0x000fe4000001ff00 */
[----:B------:R-:W-:Y:S01]  /*1a80*/  MOV R0, UR36 ;  /* 0x0000002400007c02 */ /* 0x000fe20008000f00 */
        /* <DEDUP_REMOVED lines=9> */
[----:B------:R-:W-:Y:S01]  /*1b20*/  CS2R R100, SRZ ;  /* 0x0000000000647805 */ /* 0x000fe2000001ff00 */
[----:B------:R-:W-:Y:S01]  /*1b30*/  ULEA.HI UR7, UR6, UR6, URZ, 0x1 ;  /* 0x0000000606077291 */ /* 0x000fe2000f8f083f */
[----:B------:R-:W-:Y:S01]  /*1b40*/  CS2R R102, SRZ ;  /* 0x0000000000667805 */ /* 0x000fe2000001ff00 */
[----:B------:R2:W-:Y:S01]  /*1b50*/  STL [R1+0x64], RZ ;  /* 0x000064ff01007387 */ /* 0x0005e20000100800 */
[----:B------:R-:W-:Y:S01]  /*1b60*/  CS2R R104, SRZ ;  /* 0x0000000000687805 */ /* 0x000fe2000001ff00 */
[----:B------:R-:W-:Y:S01]  /*1b70*/  ULOP3.LUT UR7, UR7, 0xffffe, URZ, 0xc0, !UPT ;  /* 0x000ffffe07077892 */ /* 0x000fe2000f8ec03f */
[----:B------:R-:W-:Y:S01]  /*1b80*/  CS2R R106, SRZ ;  /* 0x00000000006a7805 */ /* 0x000fe2000001ff00 */
[----:B------:R2:W-:Y:S01]  /*1b90*/  STL [R1+0x60], RZ ;  /* 0x000060ff01007387 */ /* 0x0005e20000100800 */
[----:B------:R-:W-:Y:S01]  /*1ba0*/  CS2R R108, SRZ ;  /* 0x00000000006c7805 */ /* 0x000fe2000001ff00 */
[----:B------:R-:W-:Y:S01]  /*1bb0*/  UIADD3 UR7, UR6, -UR7, URZ ;  /* 0x8000000706077290 */ /* 0x000fe2000fffe03f */
[----:B------:R-:W-:Y:S01]  /*1bc0*/  CS2R R110, SRZ ;  /* 0x00000000006e7805 */ /* 0x000fe2000001ff00 */
[----:B------:R2:W-:Y:S01]  /*1bd0*/  STL [R1+0x5c], RZ ;  /* 0x00005cff01007387 */ /* 0x0005e20000100800 */
[----:B------:R-:W-:Y:S01]  /*1be0*/  CS2R R112, SRZ ;  /* 0x0000000000707805 */ /* 0x000fe2000001ff00 */
[----:B------:R-:W-:Y:S01]  /*1bf0*/  ULEA UR7, UR7, UR51, 0xc ;  /* 0x0000003307077291 */ /* 0x000fe2000f8e603f */
[----:B------:R-:W-:Y:S01]  /*1c00*/  CS2R R114, SRZ ;  /* 0x0000000000727805 */ /* 0x000fe2000001ff00 */
[----:B------:R2:W-:Y:S01]  /*1c10*/  STL [R1+0x58], RZ ;  /* 0x000058ff01007387 */ /* 0x0005e20000100800 */
[----:B------:R-:W-:Y:S01]  /*1c20*/  CS2R R116, SRZ ;  /* 0x0000000000747805 */ /* 0x000fe2000001ff00 */
[----:B------:R-:W-:Y:S01]  /*1c30*/  UIADD3 UR7, UR7, 0x6200, URZ ;  /* 0x0000620007077890 */ /* 0x000fe2000fffe03f */
[----:B------:R-:W-:Y:S01]  /*1c40*/  CS2R R118, SRZ ;  /* 0x0000000000767805 */ /* 0x000fe2000001ff00 */
[----:B------:R2:W-:Y:S01]  /*1c50*/  STL [R1+0x54], RZ ;  /* 0x000054ff01007387 */ /* 0x0005e20000100800 */
[----:B------:R-:W-:Y:S01]  /*1c60*/  CS2R R120, SRZ ;  /* 0x0000000000787805 */ /* 0x000fe2000001ff00 */
[----:B------:R-:W-:Y:S01]  /*1c70*/  USHF.R.U32.HI UR7, URZ, 0x4, UR7 ;  /* 0x000000043f077899 */ /* 0x000fe20008011607 */
[----:B------:R-:W-:Y:S01]  /*1c80*/  CS2R R122, SRZ ;  /* 0x00000000007a7805 */ /* 0x000fe2000001ff00 */
[----:B------:R2:W-:Y:S01]  /*1c90*/  STL [R1+0x50], RZ ;  /* 0x000050ff01007387 */ /* 0x0005e20000100800 */
[----:B------:R-:W-:Y:S01]  /*1ca0*/  CS2R R124, SRZ ;  /* 0x00000000007c7805 */ /* 0x000fe2000001ff00 */
[----:B------:R-:W-:Y:S01]  /*1cb0*/  ULOP3.LUT UR9, UR7, 0x3fff, URZ, 0xc0, !UPT ;  /* 0x00003fff07097892 */ /* 0x000fe2000f8ec03f */
        /* <DEDUP_REMOVED lines=59> */
[----:B------:R-:W-:Y:S01]  /*2070*/  CS2R R86, SRZ ;  /* 0x0000000000567805 */ /* 0x000fe2000001ff00 */
[----:B------:R2:W-:Y:S04]  /*2080*/  STL [R1+0x10], RZ ;  /* 0x000010ff01007387 */ /* 0x0005e80000100800 */
[----:B------:R2:W-:Y:S04]  /*2090*/  STL [R1+0xc], RZ ;  /* 0x00000cff01007387 */ /* 0x0005e80000100800 */
[----:B------:R2:W-:Y:S04]  /*20a0*/  STL [R1+0x8], RZ ;  /* 0x000008ff01007387 */ /* 0x0005e80000100800 */
[----:B------:R2:W-:Y:S04]  /*20b0*/  STL [R1+0x4], RZ ;  /* 0x000004ff01007387 */ /* 0x0005e80000100800 */
[----:B------:R2:W-:Y:S01]  /*20c0*/  STL [R1], RZ ;  /* 0x000000ff01007387 */ /* 0x0005e20000100800 */
[----:B------:R-:W-:Y:S05]  /*20d0*/  @!P0 BRA `(.L_x_17) ;  /* 0x0000001000f88947 */ /* 0x000fea0003800000 */
[----:B------:R-:W-:-:S06]  /*20e0*/  UISETP.NE.AND UP0, UPT, UR49, 0x3, UPT ;  /* 0x000000033100788c */ /* 0x000fcc000bf05270 */
[----:B------:R-:W-:-:S13]  /*20f0*/  PLOP3.LUT P1, PT, PT, PT, UP0, 0x80, 0x0 ;  /* 0x000000000000781c */ /* 0x000fda0003f2f008 */
[----:B------:R-:W-:Y:S05]  /*2100*/  @!P1 BRA `(.L_x_18) ;  /* 0x0000000000049947 */ /* 0x000fea0003800000 */
[----:B------:R-:W-:Y:S01]  /*2110*/  BPT.TRAP 0x1 ;  /* 0x000000040000795c */ /* 0x000fe20000300000 */
.L_x_18:
[----:B------:R-:W-:Y:S01]  /*2120*/  ULEA UR4, UR48, UR51, 0x3 ;  /* 0x0000003330047291 */ /* 0x000fe2000f8e183f */
[----:B------:R-:W-:-:S04]  /*2130*/  MOV R0, UR36 ;  /* 0x0000002400007c02 */ /* 0x000fc80008000f00 */
[----:B------:R-:W-:-:S04]  /*2140*/  SHF.L.U32 R0, R0, 0x1f, RZ ;  /* 0x0000001f00007819 */ /* 0x000fc800000006ff */
[----:B------:R1:W3:Y:S01]  /*2150*/  SYNCS.PHASECHK.TRANS64.TRYWAIT P0, [UR4], R0 ;  /* 0x00000000ff0075a7 */ /* 0x0002e20008000144 */
[----:B------:R-:W-:Y:S05]  /*2160*/  @!P1 BRA `(.L_x_19) ;  /* 0x0000000000049947 */ /* 0x000fea0003800000 */
[----:B------:R-:W-:Y:S01]  /*2170*/  BPT.TRAP 0x1 ;  /* 0x000000040000795c */ /* 0x000fe20000300000 */
.L_x_19:
[----:B---3--:R-:W-:Y:S05]  /*2180*/  @P0 BRA `(.L_x_20) ;  /* 0x0000000000080947 */ /* 0x008fea0003800000 */
[----:B------:R-:W3:Y:S02]  /*2190*/  SYNCS.PHASECHK.TRANS64.TRYWAIT P0, [UR4], R0 ;  /* 0x00000000ff0075a7 */ /* 0x000ee40008000144 */
[----:B---3--:R-:W-:Y:S05]  /*21a0*/  @!P0 BRA `(.L_x_21) ;  /* 0x000000c400d08947 */ /* 0x008fea0003800000 */
.L_x_20:
[----:B------:R-:W-:Y:S01]  /*21b0*/  UIADD3 UR4, UR51, 0x26200, URZ ;  /* 0x0002620033047890 */ /* 0x000fe2000fffe03f */
[----:B------:R-:W-:Y:S01]  /*21c0*/  WARPGROUP.ARRIVE ;  /* 0x00000000000079c5 */ /* 0x000fe20000000000 */
[----:B------:R-:W-:Y:S01]  /*21d0*/  ULOP3.LUT UR10, UR9, 0x10000, URZ, 0xfc, !UPT ;  /* 0x00010000090a7892 */ /* 0x000fe2000f8efc3f */
[----:B------:R4:W-:Y:S01]  /*21e0*/  STL [R1+0xb0], RZ ;  /* 0x0000b0ff01007387 */ /* 0x0009e20000100800 */
[----:B------:R-:W-:Y:S01]  /*21f0*/  USHF.R.U32.HI UR4, URZ, 0x4, UR4 ;  /* 0x000000043f047899 */ /* 0x000fe20008011604 */
[----:B------:R-:W-:Y:S01]  /*2200*/  CS2R R228, SRZ ;  /* 0x0000000000e47805 */ /* 0x000fe2000001ff00 */
[----:B------:R-:W-:Y:S01]  /*2210*/  ULEA UR10, UR48, UR10, 0xa ;  /* 0x0000000a300a7291 */ /* 0x000fe2000f8e503f */
[----:B------:R4:W-:Y:S01]  /*2220*/  STL [R1+0xac], RZ ;  /* 0x0000acff01007387 */ /* 0x0009e20000100800 */
[----:B------:R-:W-:Y:S01]  /*2230*/  ULOP3.LUT UR4, UR4, 0x3fff, URZ, 0xc0, !UPT ;  /* 0x00003fff04047892 */ /* 0x000fe2000f8ec03f */
[----:B------:R-:W-:Y:S01]  /*2240*/  IMAD.MOV.U32 R17, RZ, RZ, RZ ;  /* 0x000000ffff117224 */ /* 0x000fe200078e00ff */
[----:B------:R-:W-:Y:S01]  /*2250*/  UMOV UR5, 0x80000020 ;  /* 0x8000002000057882 */ /* 0x000fe20000000000 */
[----:B------:R-:W-:Y:S01]  /*2260*/  UMOV UR7, 0x80000020 ;  /* 0x8000002000077882 */ /* 0x000fe20000000000 */
[----:B------:R-:W-:Y:S01]  /*2270*/  ULOP3.LUT UR4, UR4, 0x10000, URZ, 0xfc, !UPT ;  /* 0x0001000004047892 */ /* 0x000fe2000f8efc3f */
[----:B------:R4:W-:Y:S01]  /*2280*/  STL [R1+0xa8], RZ ;  /* 0x0000a8ff01007387 */ /* 0x0009e20000100800 */
[----:B------:R-:W-:Y:S01]  /*2290*/  UMOV UR8, 0x2 ;  /* 0x0000000200087882 */ /* 0x000fe20000000000 */
[----:B------:R-:W-:Y:S01]  /*22a0*/  CS2R R18, SRZ ;  /* 0x0000000000127805 */ /* 0x000fe2000001ff00 */
[----:B------:R-:W-:Y:S01]  /*22b0*/  ULEA UR11, UR48, UR4, 0x9 ;  /* 0x00000004300b7291 */ /* 0x000fe2000f8e483f */
[----:B------:R4:W-:Y:S01]  /*22c0*/  STL [R1+0xa4], RZ ;  /* 0x0000a4ff01007387 */ /* 0x0009e20000100800 */
[----:B------:R-:W-:Y:S01]  /*22d0*/  CS2R R22, SRZ ;  /* 0x0000000000167805 */ /* 0x000fe2000001ff00 */
[----:B------:R-:W-:Y:S01]  /*22e0*/  UMOV UR4, UR10 ;  /* 0x0000000a00047c82 */ /* 0x000fe20008000000 */
[----:B------:R-:W-:Y:S01]  /*22f0*/  CS2R R152, SRZ ;  /* 0x0000000000987805 */ /* 0x000fe2000001ff00 */
[----:B------:R4:W-:Y:S01]  /*2300*/  STL [R1+0xa0], RZ ;  /* 0x0000a0ff01007387 */ /* 0x0009e20000100800 */
[----:B------:R-:W-:Y:S01]  /*2310*/  CS2R R154, SRZ ;  /* 0x00000000009a7805 */ /* 0x000fe2000001ff00 */
[----:B------:R-:W-:Y:S01]  /*2320*/  UMOV UR6, UR11 ;  /* 0x0000000b00067c82 */ /* 0x000fe20008000000 */
[----:B------:R-:W-:Y:S01]  /*2330*/  CS2R R156, SRZ ;  /* 0x00000000009c7805 */ /* 0x000fe2000001ff00 */
[----:B------:R-:W-:Y:S01]  /*2340*/  QGMMA.64x128x32.F32.E4M3.E4M3 R88, gdesc[UR4], RZ, !UPT, gsb0 ;  /* 0x01e00000045879f3 */ /* 0x000fe2000c0008ff */
[----:B------:R-:W-:Y:S01]  /*2350*/  UIADD3 UR4, UR10, 0x200, URZ ;  /* 0x000002000a047890 */ /* 0x000fe2000fffe03f */
[----:B------:R4:W-:Y:S01]  /*2360*/  STL [R1+0x9c], RZ ;  /* 0x00009cff01007387 */ /* 0x0009e20000100800 */
[----:B------:R-:W-:Y:S01]  /*2370*/  UMOV UR5, 0x80000020 ;  /* 0x8000002000057882 */ /* 0x000fe20000000000 */
[----:B------:R-:W-:-:S02]  /*2380*/  CS2R R158, SRZ ;  /* 0x00000000009e7805 */ /* 0x000fc4000001ff00 */
[----:B------:R-:W-:Y:S01]  /*2390*/  CS2R R160, SRZ ;  /* 0x0000000000a07805 */ /* 0x000fe2000001ff00 */
[----:B------:R4:W-:Y:S01]  /*23a0*/  STL [R1+0x98], RZ ;  /* 0x000098ff01007387 */ /* 0x0009e20000100800 */
[----:B------:R-:W-:Y:S02]  /*23b0*/  CS2R R162, SRZ ;  /* 0x0000000000a27805 */ /* 0x000fe4000001ff00 */
[----:B------:R-:W-:Y:S02]  /*23c0*/  CS2R R164, SRZ ;  /* 0x0000000000a47805 */ /* 0x000fe4000001ff00 */
[----:B------:R-:W-:Y:S01]  /*23d0*/  CS2R R166, SRZ ;  /* 0x0000000000a67805 */ /* 0x000fe2000001ff00 */
[----:B------:R4:W-:Y:S01]  /*23e0*/  STL [R1+0x94], RZ ;  /* 0x000094ff01007387 */ /* 0x0009e20000100800 */
[----:B------:R-:W-:Y:S02]  /*23f0*/  CS2R R168, SRZ ;  /* 0x0000000000a87805 */ /* 0x000fe4000001ff00 */
        /* <DEDUP_REMOVED lines=38> */
[----:B------:R4:W-:Y:S04]  /*2660*/  STL [R1+0x6c], RZ ;  /* 0x00006cff01007387 */ /* 0x0009e80000100800 */
        /* <DEDUP_REMOVED lines=19> */
[----:B------:R4:W-:Y:S01]  /*27a0*/  STL [R1+0x1c], RZ ;  /* 0x00001cff01007387 */ /* 0x0009e20000100800 */
[----:B------:R-:W-:-:S02]  /*27b0*/  WARPGROUP.DEPBAR.LE gsb0, 0x0 ;  /* 0x00008000000079c5 */ /* 0x000fc40000010000 */
[----:B------:R-:W-:Y:S01]  /*27c0*/  WARPGROUP.ARRIVE ;  /* 0x00000000000079c5 */ /* 0x000fe20000000000 */
[----:B------:R4:W-:Y:S04]  /*27d0*/  STL [R1+0x18], RZ ;  /* 0x000018ff01007387 */ /* 0x0009e80000100800 */
[----:B------:R4:W-:Y:S01]  /*27e0*/  STL [R1+0x14], RZ ;  /* 0x000014ff01007387 */ /* 0x0009e20000100800 */
[----:B------:R-:W-:Y:S01]  /*27f0*/  QGMMA.64x128x32.F32.E4M3.E4M3 R24, gdesc[UR4], RZ, !UPT, gsb0 ;  /* 0x01e00000041879f3 */ /* 0x000fe2000c0008ff */
[----:B------:R-:W-:Y:S02]  /*2800*/  UIADD3 UR4, UR10, 0x2, URZ ;  /* 0x000000020a047890 */ /* 0x000fe4000fffe03f */
[----:B------:R-:W-:Y:S01]  /*2810*/  UIADD3 UR6, UR11, 0x2, URZ ;  /* 0x000000020b067890 */ /* 0x000fe2000fffe03f */
[----:B------:R4:W-:Y:S01]  /*2820*/  STL [R1+0x10], RZ ;  /* 0x000010ff01007387 */ /* 0x0009e20000100800 */
[----:B------:R-:W-:Y:S01]  /*2830*/  UMOV UR5, 0x80000020 ;  /* 0x8000002000057882 */ /* 0x000fe20000000000 */
[----:B------:R-:W-:-:S02]  /*2840*/  UMOV UR7, 0x80000020 ;  /* 0x8000002000077882 */ /* 0x000fc40000000000 */
[----:B------:R4:W-:Y:S04]  /*2850*/  STL [R1+0xc], RZ ;  /* 0x00000cff01007387 */ /* 0x0009e80000100800 */
[----:B------:R4:W-:Y:S04]  /*2860*/  STL [R1+0x8], RZ ;  /* 0x000008ff01007387 */ /* 0x0009e80000100800 */
[----:B------:R4:W-:Y:S04]  /*2870*/  STL [R1+0x4], RZ ;  /* 0x000004ff01007387 */ /* 0x0009e80000100800 */
[----:B------:R4:W-:Y:S01]  /*2880*/  STL [R1], RZ ;  /* 0x000000ff01007387 */ /* 0x0009e20000100800 */
[----:B------:R-:W-:-:S02]  /*2890*/  WARPGROUP.DEPBAR.LE gsb0, 0x0 ;  /* 0x00008000000079c5 */ /* 0x000fc40000010000 */
[----:B------:R-:W-:-:S06]  /*28a0*/  WARPGROUP.ARRIVE ;  /* 0x00000000000079c5 */ /* 0x000fcc0000000000 */
[----:B------:R-:W-:Y:S01]  /*28b0*/  QGMMA.64x128x32.F32.E4M3.E4M3 R88, gdesc[UR4], R88, gsb0 ;  /* 0x01e00000045879f3 */ /* 0x000fe20008000858 */
[----:B------:R-:W-:Y:S01]  /*28c0*/  UIADD3 UR4, UR10, 0x202, URZ ;  /* 0x000002020a047890 */ /* 0x000fe2000fffe03f */
[----:B------:R-:W-:Y:S01]  /*28d0*/  UMOV UR5, 0x80000020 ;  /* 0x8000002000057882 */ /* 0x000fe20000000000 */
[----:B------:R-:W-:Y:S02]  /*28e0*/  WARPGROUP.DEPBAR.LE gsb0, 0x0 ;  /* 0x00008000000079c5 */ /* 0x000fe40000010000 */
[----:B------:R-:W-:-:S07]  /*28f0*/  WARPGROUP.ARRIVE ;  /* 0x00000000000079c5 */ /* 0x000fce0000000000 */
[----:B------:R-:W-:Y:S01]  /*2900*/  QGMMA.64x128x32.F32.E4M3.E4M3 R24, gdesc[UR4], R24, gsb0 ;  /* 0x01e00000041879f3 */ /* 0x000fe20008000818 */
[----:B------:R-:W-:Y:S02]  /*2910*/  ULDC UR4, c[0x0][0x50c] ;  /* 0x0001430000047ab9 */ /* 0x000fe40000000800 */
[----:B------:R-:W-:-:S04]  /*2920*/  UISETP.NE.AND UP0, UPT, UR4, 0x2, UPT ;  /* 0x000000020400788c */ /* 0x000fc8000bf05270 */
[----:B------:R-:W-:-:S06]  /*2930*/  USEL UR4, URZ, 0x1, UP0 ;  /* 0x000000013f047887 */ /* 0x000fcc0008000000 */
[----:B------:R-:W-:Y:S01]  /*2940*/  ISETP.NE.AND P0, PT, RZ, UR4, PT ;  /* 0x00000004ff007c0c */ /* 0x000fe2000bf05270 */
[----:B------:R-:W-:-:S12]  /*2950*/  WARPGROUP.DEPBAR.LE gsb0, 0x0 ;  /* 0x00008000000079c5 */ /* 0x000fd80000010000 */
[----:B----4-:R-:W-:Y:S05]  /*2960*/  @!P0 BRA `(.L_x_22) ;  /* 0x0000000800b88947 */ /* 0x010fea0003800000 */
[----:B------:R-:W-:Y:S01]  /*2970*/  FADD R5, RZ, R43 ;  /* 0x0000002bff057221 */ /* 0x000fe20000000000 */
[----:B---3--:R-:W-:-:S01]  /*2980*/  FADD R3, RZ, R44 ;  /* 0x0000002cff037221 */ /* 0x008fc20000000000 */
[----:B-1----:R-:W-:Y:S01]  /*2990*/  FADD R0, RZ, R45 ;  /* 0x0000002dff007221 */ /* 0x002fe20000000000 */
[----:B------:R-:W-:-:S01]  /*29a0*/  FADD R227, RZ, R88 ;  /* 0x00000058ffe37221 */ /* 0x000fc20000000000 */
[----:B------:R-:W-:Y:S01]  /*29b0*/  FADD R226, RZ, R89 ;  /* 0x00000059ffe27221 */ /* 0x000fe20000000000 */
[----:B------:R1:W-:Y:S01]  /*29c0*/  STL [R1], R5 ;  /* 0x0000000501007387 */ /* 0x0003e20000100800 */
[----:B------:R-:W-:-:S01]  /*29d0*/  FADD R225, RZ, R90 ;  /* 0x0000005affe17221 */ /* 0x000fc20000000000 */
[----:B------:R-:W-:Y:S01]  /*29e0*/  FADD R224, RZ, R91 ;  /* 0x0000005bffe07221 */ /* 0x000fe20000000000 */
[----:B------:R-:W-:-:S01]  /*29f0*/  FADD R223, RZ, R92 ;  /* 0x0000005cffdf7221 */ /* 0x000fc20000000000 */
[----:B------:R3:W-:Y:S01]  /*2a00*/  STL [R1+0x4], R3 ;  /* 0x0000040301007387 */ /* 0x0007e20000100800 */
[----:B------:R-:W-:-:S01]  /*2a10*/  FADD R222, RZ, R93 ;  /* 0x0000005dffde7221 */ /* 0x000fc20000000000 */
[----:B------:R-:W-:Y:S01]  /*2a20*/  FADD R221, RZ, R94 ;  /* 0x0000005effdd7221 */ /* 0x000fe20000000000 */
[----:B------:R-:W-:-:S01]  /*2a30*/  FADD R220, RZ, R95 ;  /* 0x0000005fffdc7221 */ /* 0x000fc20000000000 */
[----:B------:R4:W-:Y:S01]  /*2a40*/  STL [R1+0x8], R0 ;  /* 0x0000080001007387 */ /* 0x0009e20000100800 */
[----:B------:R-:W-:-:S01]  /*2a50*/  FADD R219, RZ, R96 ;  /* 0x00000060ffdb7221 */ /* 0x000fc20000000000 */
[----:B-1----:R-:W-:Y:S01]  /*2a60*/  FADD R5, RZ, R46 ;  /* 0x0000002eff057221 */ /* 0x002fe20000000000 */
[----:B------:R-:W-:-:S01]  /*2a70*/  FADD R218, RZ, R97 ;  /* 0x00000061ffda7221 */ /* 0x000fc20000000000 */
[----:B------:R-:W-:Y:S01]  /*2a80*/  FADD R217, RZ, R98 ;  /* 0x00000062ffd97221 */ /* 0x000fe20000000000 */
[----:B------:R-:W-:-:S01]  /*2a90*/  FADD R216, RZ, R99 ;  /* 0x00000063ffd87221 */ /* 0x000fc20000000000 */
[----:B---3--:R-:W-:Y:S01]  /*2aa0*/  FADD R3, RZ, R47 ;  /* 0x0000002fff037221 */ /* 0x008fe20000000000 */
[----:B------:R1:W-:Y:S01]  /*2ab0*/  STL [R1+0xc], R5 ;  /* 0x00000c0501007387 */ /* 0x0003e20000100800 */
[----:B------:R-:W-:-:S01]  /*2ac0*/  FADD R215, RZ, R100 ;  /* 0x00000064ffd77221 */ /* 0x000fc20000000000 */
[----:B------:R-:W-:Y:S01]  /*2ad0*/  FADD R214, RZ, R101 ;  /* 0x00000065ffd67221 */ /* 0x000fe20000000000 */
[----:B----4-:R-:W-:-:S01]  /*2ae0*/  FADD R0, RZ, R48 ;  /* 0x00000030ff007221 */ /* 0x010fc20000000000 */
        /* <DEDUP_REMOVED lines=90> */
[----:B------:R-:W-:Y:S01]  /*3090*/  FADD R159, RZ, R28 ;  /* 0x0000001cff9f7221 */ /* 0x000fe20000000000 */
[----:B------:R-:W-:-:S01]  /*30a0*/  FADD R158, RZ, R29 ;  /* 0x0000001dff9e7221 */ /* 0x000fc20000000000 */
[----:B------:R-:W-:Y:S01]  /*30b0*/  FADD R157, RZ, R30 ;  /* 0x0000001eff9d7221 */ /* 0x000fe20000000000 */
[----:B------:R-:W-:-:S01]  /*30c0*/  FADD R156, RZ, R31 ;  /* 0x0000001fff9c7221 */ /* 0x000fc20000000000 */
[----:B------:R3:W-:Y:S01]  /*30d0*/  STL [R1+0x5c], R0 ;  /* 0x00005c0001007387 */ /* 0x0007e20000100800 */
[----:B------:R-:W-:-:S01]  /*30e0*/  FADD R155, RZ, R32 ;  /* 0x00000020ff9b7221 */ /* 0x000fc20000000000 */
[----:B-1----:R-:W-:Y:S01]  /*30f0*/  FADD R5, RZ, R67 ;  /* 0x00000043ff057221 */ /* 0x002fe20000000000 */
[----:B------:R-:W-:-:S01]  /*3100*/  FADD R154, RZ, R33 ;  /* 0x00000021ff9a7221 */ /* 0x000fc20000000000 */
[----:B------:R1:W-:Y:S01]  /*3110*/  STL [R1+0x58], R3 ;  /* 0x0000580301007387 */ /* 0x0003e20000100800 */
[----:B------:R-:W-:-:S01]  /*3120*/  FADD R153, RZ, R34 ;  /* 0x00000022ff997221 */ /* 0x000fc20000000000 */
[----:B------:R-:W-:Y:S01]  /*3130*/  FADD R152, RZ, R35 ;  /* 0x00000023ff987221 */ /* 0x000fe20000000000 */
[----:B------:R-:W-:-:S01]  /*3140*/  FADD R23, RZ, R36 ;  /* 0x00000024ff177221 */ /* 0x000fc20000000000 */
[----:B------:R4:W-:Y:S01]  /*3150*/  STL [R1+0x60], R5 ;  /* 0x0000600501007387 */ /* 0x0009e20000100800 */
[----:B------:R-:W-:-:S01]  /*3160*/  FADD R22, RZ, R37 ;  /* 0x00000025ff167221 */ /* 0x000fc20000000000 */
[----:B---3--:R-:W-:Y:S01]  /*3170*/  FADD R0, RZ, R69 ;  /* 0x00000045ff007221 */ /* 0x008fe20000000000 */
[----:B------:R-:W-:-:S01]  /*3180*/  FADD R19, RZ, R38 ;  /* 0x00000026ff137221 */ /* 0x000fc20000000000 */
[----:B------:R-:W-:Y:S01]  /*3190*/  FADD R18, RZ, R39 ;  /* 0x00000027ff127221 */ /* 0x000fe20000000000 */
[----:B------:R-:W-:-:S01]  /*31a0*/  FADD R17, RZ, R40 ;  /* 0x00000028ff117221 */ /* 0x000fc20000000000 */
[----:B-1----:R-:W-:Y:S01]  /*31b0*/  FADD R3, RZ, R68 ;  /* 0x00000044ff037221 */ /* 0x002fe20000000000 */
[----:B------:R-:W-:-:S01]  /*31c0*/  FADD R228, RZ, R41 ;  /* 0x00000029ffe47221 */ /* 0x000fc20000000000 */
[----:B------:R-:W-:Y:S01]  /*31d0*/  FADD R229, RZ, R42 ;  /* 0x0000002affe57221 */ /* 0x000fe20000000000 */
[----:B------:R-:W-:Y:S01]  /*31e0*/  UMOV UR8, URZ ;  /* 0x0000003f00087c82 */ /* 0x000fe20008000000 */
[----:B----4-:R-:W-:Y:S01]  /*31f0*/  FADD R5, RZ, R70 ;  /* 0x00000046ff057221 */ /* 0x010fe20000000000 */
[----:B------:R1:W-:Y:S04]  /*3200*/  STL [R1+0x64], R3 ;  /* 0x0000640301007387 */ /* 0x0003e80000100800 */
[----:B------:R3:W-:Y:S04]  /*3210*/  STL [R1+0x68], R0 ;  /* 0x0000680001007387 */ /* 0x0007e80000100800 */
[----:B------:R4:W-:Y:S01]  /*3220*/  STL [R1+0x6c], R5 ;  /* 0x00006c0501007387 */ /* 0x0009e20000100800 */
[----:B-1----:R-:W-:-:S01]  /*3230*/  FADD R3, RZ, R71 ;  /* 0x00000047ff037221 */ /* 0x002fc20000000000 */
[----:B---3--:R-:W-:-:S04]  /*3240*/  FADD R0, RZ, R72 ;  /* 0x00000048ff007221 */ /* 0x008fc80000000000 */
[----:B------:R1:W-:Y:S01]  /*3250*/  STL [R1+0x70], R3 ;  /* 0x0000700301007387 */ /* 0x0003e20000100800 */
[----:B----4-:R-:W-:-:S03]  /*3260*/  FADD R5, RZ, R73 ;  /* 0x00000049ff057221 */ /* 0x010fc60000000000 */
        /* <DEDUP_REMOVED lines=28> */
[----:B------:R4:W-:Y:S04]  /*3430*/  STL [R1+0xac], R3 ;  /* 0x0000ac0301007387 */ /* 0x0009e80000100800 */
[----:B------:R4:W-:Y:S02]  /*3440*/  STL [R1+0xb0], R0 ;  /* 0x0000b00001007387 */ /* 0x0009e40000100800 */
.L_x_22:
[----:B------:R-:W-:-:S04]  /*3450*/  UIADD3 UR10, UR48, 0x1, URZ ;  /* 0x00000001300a7890 */ /* 0x000fc8000fffe03f */
[----:B------:R-:W-:-:S04]  /*3460*/  UISETP.NE.AND UP0, UPT, UR10, 0x8, UPT ;  /* 0x000000080a00788c */ /* 0x000fc8000bf05270 */
[----:B------:R-:W-:Y:S02]  /*3470*/  USEL UR5, URZ, 0x1, UP0 ;  /* 0x000000013f057887 */ /* 0x000fe40008000000 */
[----:B------:R-:W-:Y:S02]  /*3480*/  USEL UR10, UR10, URZ, UP0 ;  /* 0x0000003f0a0a7287 */ /* 0x000fe40008000000 */
[----:B------:R-:W-:-:S06]  /*3490*/  ULOP3.LUT UR5, UR36, UR5, URZ, 0x3c, !UPT ;  /* 0x0000000524057292 */ /* 0x000fcc000f8e3c3f */
[----:B-1-34-:R-:W-:Y:S01]  /*34a0*/  MOV R0, UR5 ;  /* 0x0000000500007c02 */ /* 0x01afe20008000f00 */
[----:B------:R-:W-:-:S06]  /*34b0*/  UMOV UR5, 0x1 ;  /* 0x0000000100057882 */ /* 0x000fcc0000000000 */
.L_x_17:
[----:B------:R-:W-:-:S04]  /*34c0*/  UISETP.LT.AND UP0, UPT, UR52, 0x1, UPT ;  /* 0x000000013400788c */ /* 0x000fc8000bf01270 */
[----:B------:R-:W-:-:S04]  /*34d0*/  USEL UR6, UR52, 0x1, UP0 ;  /* 0x0000000134067887 */ /* 0x000fc80008000000 */
[----:B------:R-:W-:-:S04]  /*34e0*/  UIADD3 UR11, UR52, -UR6, URZ ;  /* 0x80000006340b7290 */ /* 0x000fc8000fffe03f */
[----:B------:R-:W-:-:S06]  /*34f0*/  UISETP.GE.AND UP0, UPT, UR11, 0x1, UPT ;  /* 0x000000010b00788c */ /* 0x000fcc000bf06270 */
[----:B------:R-:W-:-:S13]  /*3500*/  PLOP3.LUT P0, PT, PT, PT, UP0, 0x80, 0x0 ;  /* 0x000000000000781c */ /* 0x000fda0003f0f008 */
[----:B------:R-:W-:Y:S05]  /*3510*/  @!P0 BRA `(.L_x_23) ;  /* 0x0000001000b48947 */ /* 0x000fea0003800000 */
[----:B------:R-:W-:Y:S01]  /*3520*/  UMOV UR12, UR48 ;  /* 0x00000030000c7c82 */ /* 0x000fe20008000000 */
[----:B------:R-:W-:-:S05]  /*3530*/  ULDC UR15, c[0x0][0x50c] ;  /* 0x00014300000f7ab9 */ /* 0x000fca0000000800 */
.L_x_31:
[----:B------:R-:W-:-:S06]  /*3540*/  UISETP.NE.AND UP0, UPT, UR49, 0x3, UPT ;  /* 0x000000033100788c */ /* 0x000fcc000bf05270 */
[----:B------:R-:W-:-:S13]  /*3550*/  PLOP3.LUT P1, PT, PT, PT, UP0, 0x80, 0x0 ;  /* 0x000000000000781c */ /* 0x000fda0003f2f008 */
[----:B-1-3--:R-:W-:Y:S05]  /*3560*/  @!P1 BRA `(.L_x_24) ;  /* 0x0000000000049947 */ /* 0x00afea0003800000 */
[----:B------:R-:W-:Y:S01]  /*3570*/  BPT.TRAP 0x1 ;  /* 0x000000040000795c */ /* 0x000fe20000300000 */
.L_x_24:
[----:B------:R-:W-:Y:S01]  /*3580*/  ULEA UR6, UR10, UR51, 0x3 ;  /* 0x000000330a067291 */ /* 0x000fe2000f8e183f */
[----:B------:R-:W-:-:S08]  /*3590*/  SHF.L.U32 R3, R0, 0x1f, RZ ;  /* 0x0000001f00037819 */ /* 0x000fd000000006ff */
[----:B------:R1:W3:Y:S01]  /*35a0*/  SYNCS.PHASECHK.TRANS64.TRYWAIT P0, [UR6], R3 ;  /* 0x00000003ff0075a7 */ /* 0x0002e20008000146 */
[----:B------:R-:W-:Y:S05]  /*35b0*/  @!P1 BRA `(.L_x_25) ;  /* 0x0000000000049947 */ /* 0x000fea0003800000 */
[----:B------:R-:W-:Y:S01]  /*35c0*/  BPT.TRAP 0x1 ;  /* 0x000000040000795c */ /* 0x000fe20000300000 */
.L_x_25:
[----:B---3--:R-:W-:Y:S05]  /*35d0*/  @P0 BRA `(.L_x_26) ;  /* 0x0000000000080947 */ /* 0x008fea0003800000 */
[----:B------:R-:W3:Y:S02]  /*35e0*/  SYNCS.PHASECHK.TRANS64.TRYWAIT P0, [UR6], R3 ;  /* 0x00000003ff0075a7 */ /* 0x000ee40008000146 */
[----:B---3--:R-:W-:Y:S05]  /*35f0*/  @!P0 BRA `(.L_x_27) ;  /* 0x000000b000d48947 */ /* 0x008fea0003800000 */
.L_x_26:
[----:B------:R-:W-:Y:S01]  /*3600*/  UIADD3 UR6, UR51, 0x26200, URZ ;  /* 0x0002620033067890 */ /* 0x000fe2000fffe03f */
[----:B------:R-:W-:Y:S01]  /*3610*/  WARPGROUP.ARRIVE ;  /* 0x00000000000079c5 */ /* 0x000fe20000000000 */
[----:B------:R-:W-:Y:S02]  /*3620*/  UISETP.NE.AND UP0, UPT, UR4, URZ, UPT ;  /* 0x0000003f0400728c */ /* 0x000fe4000bf05270 */
[----:B------:R-:W-:Y:S02]  /*3630*/  USHF.R.U32.HI UR6, URZ, 0x4, UR6 ;  /* 0x000000043f067899 */ /* 0x000fe40008011606 */
[----:B------:R-:W-:Y:S02]  /*3640*/  USEL UR5, UR5, URZ, !UP0 ;  /* 0x0000003f05057287 */ /* 0x000fe4000c000000 */
[----:B------:R-:W-:Y:S02]  /*3650*/  ULOP3.LUT UR6, UR6, 0x3fff, URZ, 0xc0, !UPT ;  /* 0x00003fff06067892 */ /* 0x000fe4000f8ec03f */
[----:B------:R-:W-:-:S02]  /*3660*/  ULOP3.LUT UR13, UR9, 0x10000, URZ, 0xfc, !UPT ;  /* 0x00010000090d7892 */ /* 0x000fc4000f8efc3f */
[----:B------:R-:W-:Y:S02]  /*3670*/  ULOP3.LUT UR6, UR6, 0x10000, URZ, 0xfc, !UPT ;  /* 0x0001000006067892 */ /* 0x000fe4000f8efc3f */
[----:B------:R-:W-:Y:S02]  /*3680*/  UISETP.NE.U32.AND UP0, UPT, UR5, URZ, UPT ;  /* 0x0000003f0500728c */ /* 0x000fe4000bf05070 */
[----:B------:R-:W-:Y:S02]  /*3690*/  ULEA UR13, UR10, UR13, 0xa ;  /* 0x0000000d0a0d7291 */ /* 0x000fe4000f8e503f */
[----:B------:R-:W-:Y:S01]  /*36a0*/  ULEA UR14, UR10, UR6, 0x9 ;  /* 0x000000060a0e7291 */ /* 0x000fe2000f8e483f */
[----:B------:R-:W-:Y:S01]  /*36b0*/  UMOV UR5, 0x80000020 ;  /* 0x8000002000057882 */ /* 0x000fe20000000000 */
[----:B------:R-:W-:Y:S01]  /*36c0*/  UMOV UR7, 0x80000020 ;  /* 0x8000002000077882 */ /* 0x000fe20000000000 */
[----:B------:R-:W-:Y:S02]  /*36d0*/  UIADD3 UR8, UR8, 0x2, URZ ;  /* 0x0000000208087890 */ /* 0x000fe4000fffe03f */
[----:B------:R-:W-:-:S02]  /*36e0*/  UMOV UR4, UR13 ;  /* 0x0000000d00047c82 */ /* 0x000fc40008000000 */
[----:B------:R-:W-:Y:S02]  /*36f0*/  UMOV UR6, UR14 ;  /* 0x0000000e00067c82 */ /* 0x000fe40008000000 */
[----:B------:R-:W-:Y:S01]  /*3700*/  QGMMA.64x128x32.F32.E4M3.E4M3 R88, gdesc[UR4], R88, UP0, gsb0 ;  /* 0x01e00000045879f3 */ /* 0x000fe2000b800858 */
[----:B------:R-:W-:Y:S01]  /*3710*/  UIADD3 UR4, UR13, 0x200, URZ ;  /* 0x000002000d047890 */ /* 0x000fe2000fffe03f */
[----:B------:R-:W-:Y:S01]  /*3720*/  UMOV UR5, 0x80000020 ;  /* 0x8000002000057882 */ /* 0x000fe20000000000 */
[----:B------:R-:W-:Y:S02]  /*3730*/  WARPGROUP.DEPBAR.LE gsb0, 0x0 ;  /* 0x00008000000079c5 */ /* 0x000fe40000010000 */
[----:B------:R-:W-:-:S07]  /*3740*/  WARPGROUP.ARRIVE ;  /* 0x00000000000079c5 */ /* 0x000fce0000000000 */
[----:B------:R-:W-:Y:S01]  /*3750*/  QGMMA.64x128x32.F32.E4M3.E4M3 R24, gdesc[UR4], R24, UP0, gsb0 ;  /* 0x01e00000041879f3 */ /* 0x000fe2000b800818 */
[----:B------:R-:W-:Y:S02]  /*3760*/  UIADD3 UR4, UR13, 0x2, URZ ;  /* 0x000000020d047890 */ /* 0x000fe4000fffe03f */
[----:B------:R-:W-:Y:S01]  /*3770*/  UIADD3 UR6, UR14, 0x2, URZ ;  /* 0x000000020e067890 */ /* 0x000fe2000fffe03f */
[----:B------:R-:W-:Y:S01]  /*3780*/  UMOV UR5, 0x80000020 ;  /* 0x8000002000057882 */ /* 0x000fe20000000000 */
[----:B------:R-:W-:Y:S01]  /*3790*/  UMOV UR7, 0x80000020 ;  /* 0x8000002000077882 */ /* 0x000fe20000000000 */
[----:B------:R-:W-:Y:S01]  /*37a0*/  UISETP.NE.AND UP0, UPT, UR8, UR15, UPT ;  /* 0x0000000f0800728c */ /* 0x000fe2000bf05270 */
[----:B------:R-:W-:Y:S02]  /*37b0*/  WARPGROUP.DEPBAR.LE gsb0, 0x0 ;  /* 0x00008000000079c5 */ /* 0x000fe40000010000 */
[----:B------:R-:W-:-:S06]  /*37c0*/  WARPGROUP.ARRIVE ;  /* 0x00000000000079c5 */ /* 0x000fcc0000000000 */
[----:B------:R-:W-:Y:S01]  /*37d0*/  QGMMA.64x128x32.F32.E4M3.E4M3 R88, gdesc[UR4], R88, gsb0 ;  /* 0x01e00000045879f3 */ /* 0x000fe20008000858 */
[----:B------:R-:W-:Y:S01]  /*37e0*/  UIADD3 UR4, UR13, 0x202, URZ ;  /* 0x000002020d047890 */ /* 0x000fe2000fffe03f */
[----:B------:R-:W-:Y:S01]  /*37f0*/  UMOV UR5, 0x80000020 ;  /* 0x8000002000057882 */ /* 0x000fe20000000000 */
[----:B------:R-:W-:Y:S02]  /*3800*/  WARPGROUP.DEPBAR.LE gsb0, 0x0 ;  /* 0x00008000000079c5 */ /* 0x000fe40000010000 */
[----:B------:R-:W-:-:S07]  /*3810*/  WARPGROUP.ARRIVE ;  /* 0x00000000000079c5 */ /* 0x000fce0000000000 */
[----:B------:R-:W-:Y:S01]  /*3820*/  QGMMA.64x128x32.F32.E4M3.E4M3 R24, gdesc[UR4], R24, gsb0 ;  /* 0x01e00000041879f3 */ /* 0x000fe20008000818 */
[----:B------:R-:W-:-:S06]  /*3830*/  USEL UR4, URZ, 0x1, UP0 ;  /* 0x000000013f047887 */ /* 0x000fcc0008000000 */
[----:B------:R-:W-:Y:S01]  /*3840*/  ISETP.NE.AND P0, PT, RZ, UR4, PT ;  /* 0x00000004ff007c0c */ /* 0x000fe2000bf05270 */
[----:B------:R-:W-:-:S12]  /*3850*/  WARPGROUP.DEPBAR.LE gsb0, 0x0 ;  /* 0x00008000000079c5 */ /* 0x000fd80000010000 */
[----:B------:R-:W-:Y:S05]  /*3860*/  @!P0 BRA `(.L_x_28) ;  /* 0x0000000c00848947 */ /* 0x000fea0003800000 */
[----:B------:R-:W4:Y:S04]  /*3870*/  LDL.LU R15, [R1] ;  /* 0x00000000010f7983 */ /* 0x000f280000300800 */
[----:B------:R-:W2:Y:S04]  /*3880*/  LDL.LU R14, [R1+0x4] ;  /* 0x00000400010e7983 */ /* 0x000ea80000300800 */
        /* <DEDUP_REMOVED lines=8> */
[----:B---3--:R-:W3:Y:S01]  /*3910*/  LDL.LU R5, [R1+0x28] ;  /* 0x0000280001057983 */ /* 0x008ee20000300800 */
[----:B------:R-:W-:-:S01]  /*3920*/  FADD R227, R88, R227 ;  /* 0x000000e358e37221 */ /* 0x000fc20000000000 */
[----:B------:R-:W-:Y:S01]  /*3930*/  FADD R226, R89, R226 ;  /* 0x000000e259e27221 */ /* 0x000fe20000000000 */
[----:B------:R-:W-:-:S01]  /*3940*/  FADD R225, R90, R225 ;  /* 0x000000e15ae17221 */ /* 0x000fc20000000000 */
[----:B------:R-:W-:Y:S01]  /*3950*/  STL [R1+0xd0], R4 ;  /* 0x0000d00401007387 */ /* 0x000fe20000100800 */
[----:B------:R-:W-:-:S01]  /*3960*/  FADD R224, R91, R224 ;  /* 0x000000e05be07221 */ /* 0x000fc20000000000 */
[----:B------:R-:W-:Y:S01]  /*3970*/  FADD R223, R92, R223 ;  /* 0x000000df5cdf7221 */ /* 0x000fe20000000000 */
[----:B------:R-:W-:-:S01]  /*3980*/  FADD R222, R93, R222 ;  /* 0x000000de5dde7221 */ /* 0x000fc20000000000 */
[----:B-----5:R-:W-:Y:S01]  /*3990*/  STL [R1+0xcc], R2 ;  /* 0x0000cc0201007387 */ /* 0x020fe20000100800 */
[----:B------:R-:W-:-:S01]  /*39a0*/  FADD R221, R94, R221 ;  /* 0x000000dd5edd7221 */ /* 0x000fc20000000000 */
[----:B------:R-:W-:Y:S01]  /*39b0*/  FADD R220, R95, R220 ;  /* 0x000000dc5fdc7221 */ /* 0x000fe20000000000 */
[----:B------:R-:W-:-:S01]  /*39c0*/  FADD R219, R96, R219 ;  /* 0x000000db60db7221 */ /* 0x000fc20000000000 */
[----:B------:R-:W-:Y:S01]  /*39d0*/  STL [R1+0xc8], R0 ;  /* 0x0000c80001007387 */ /* 0x000fe20000100800 */
[----:B------:R-:W-:-:S01]  /*39e0*/  FADD R218, R97, R218 ;  /* 0x000000da61da7221 */ /* 0x000fc20000000000 */
[----:B------:R-:W-:Y:S01]  /*39f0*/  FADD R217, R98, R217 ;  /* 0x000000d962d97221 */ /* 0x000fe20000000000 */
        /* <DEDUP_REMOVED lines=72> */
[----:B----4-:R-:W-:-:S01]  /*3e80*/  FADD R15, R43, R15 ;  /* 0x0000000f2b0f7221 */ /* 0x010fc20000000000 */
[----:B--2---:R-:W-:-:S04]  /*3e90*/  FADD R14, R44, R14 ;  /* 0x0000000e2c0e7221 */ /* 0x004fc80000000000 */
[----:B------:R2:W-:Y:S01]  /*3ea0*/  STL [R1], R15 ;  /* 0x0000000f01007387 */ /* 0x0005e20000100800 */
[----:B------:R-:W-:-:S03]  /*3eb0*/  FADD R13, R45, R13 ;  /* 0x0000000d2d0d7221 */ /* 0x000fc60000000000 */
[----:B------:R4:W-:Y:S01]  /*3ec0*/  STL [R1+0x4], R14 ;  /* 0x0000040e01007387 */ /* 0x0009e20000100800 */
        /* <DEDUP_REMOVED lines=13> */
[----:B------:R-:W4:Y:S01]  /*3fa0*/  LDL.LU R21, [R1+0x2c] ;  /* 0x00002c0001157983 */ /* 0x000f220000300800 */
[----:B---3--:R-:W-:-:S03]  /*3fb0*/  FADD R5, R53, R5 ;  /* 0x0000000535057221 */ /* 0x008fc60000000000 */
[----:B------:R3:W-:Y:S04]  /*3fc0*/  STL [R1+0x20], R7 ;  /* 0x0000200701007387 */ /* 0x0007e80000100800 */
[----:B------:R-:W3:Y:S04]  /*3fd0*/  LDL.LU R20, [R1+0x30] ;  /* 0x0000300001147983 */ /* 0x000ee80000300800 */
[----:B------:R3:W-:Y:S04]  /*3fe0*/  STL [R1+0x24], R6 ;  /* 0x0000240601007387 */ /* 0x0007e80000100800 */
[----:B--2---:R-:W2:Y:S04]  /*3ff0*/  LDL.LU R15, [R1+0x34] ;  /* 0x00003400010f7983 */ /* 0x004ea80000300800 */
[----:B------:R3:W-:Y:S04]  /*4000*/  STL [R1+0x28], R5 ;  /* 0x0000280501007387 */ /* 0x0007e80000100800 */
[----:B----4-:R-:W4:Y:S04]  /*4010*/  LDL.LU R14, [R1+0x38] ;  /* 0x00003800010e7983 */ /* 0x010f280000300800 */
[----:B-1----:R-:W4:Y:S04]  /*4020*/  LDL.LU R13, [R1+0x3c] ;  /* 0x00003c00010d7983 */ /* 0x002f280000300800 */
[----:B------:R-:W4:Y:S04]  /*4030*/  LDL.LU R12, [R1+0x40] ;  /* 0x00004000010c7983 */ /* 0x000f280000300800 */
[----:B------:R-:W4:Y:S04]  /*4040*/  LDL.LU R11, [R1+0x44] ;  /* 0x00004400010b7983 */ /* 0x000f280000300800 */
[----:B------:R-:W4:Y:S04]  /*4050*/  LDL.LU R10, [R1+0x48] ;  /* 0x00004800010a7983 */ /* 0x000f280000300800 */
[----:B------:R-:W4:Y:S04]  /*4060*/  LDL.LU R9, [R1+0x4c] ;  /* 0x00004c0001097983 */ /* 0x000f280000300800 */
[----:B------:R-:W4:Y:S04]  /*4070*/  LDL.LU R8, [R1+0x50] ;  /* 0x0000500001087983 */ /* 0x000f280000300800 */
[----:B---3--:R-:W3:Y:S04]  /*4080*/  LDL.LU R7, [R1+0x54] ;  /* 0x0000540001077983 */ /* 0x008ee80000300800 */
[----:B------:R-:W3:Y:S04]  /*4090*/  LDL.LU R6, [R1+0x58] ;  /* 0x0000580001067983 */ /* 0x000ee80000300800 */
[----:B------:R-:W3:Y:S04]  /*40a0*/  LDL.LU R5, [R1+0x5c] ;  /* 0x00005c0001057983 */ /* 0x000ee80000300800 */
[----:B------:R-:W3:Y:S04]  /*40b0*/  LDL.LU R4, [R1+0x60] ;  /* 0x0000600001047983 */ /* 0x000ee80000300800 */
[----:B------:R-:W3:Y:S04]  /*40c0*/  LDL.LU R3, [R1+0x64] ;  /* 0x0000640001037983 */ /* 0x000ee80000300800 */
[----:B------:R-:W3:Y:S04]  /*40d0*/  LDL.LU R2, [R1+0x68] ;  /* 0x0000680001027983 */ /* 0x000ee80000300800 */
[----:B------:R-:W3:Y:S01]  /*40e0*/  LDL.LU R0, [R1+0x6c] ;  /* 0x00006c0001007983 */ /* 0x000ee20000300800 */
[----:B------:R-:W-:-:S01]  /*40f0*/  FADD R21, R54, R21 ;  /* 0x0000001536157221 */ /* 0x000fc20000000000 */
[----:B------:R-:W-:-:S04]  /*4100*/  FADD R20, R55, R20 ;  /* 0x0000001437147221 */ /* 0x000fc80000000000 */
[----:B------:R-:W-:Y:S01]  /*4110*/  STL [R1+0x2c], R21 ;  /* 0x00002c1501007387 */ /* 0x000fe20000100800 */
[----:B--2---:R-:W-:-:S03]  /*4120*/  FADD R15, R56, R15 ;  /* 0x0000000f380f7221 */ /* 0x004fc60000000000 */
[----:B------:R-:W-:Y:S01]  /*4130*/  STL [R1+0x30], R20 ;  /* 0x0000301401007387 */ /* 0x000fe20000100800 */
[----:B----4-:R-:W-:-:S03]  /*4140*/  FADD R14, R57, R14 ;  /* 0x0000000e390e7221 */ /* 0x010fc60000000000 */
[----:B------:R-:W-:Y:S01]  /*4150*/  STL [R1+0x34], R15 ;  /* 0x0000340f01007387 */ /* 0x000fe20000100800 */
[----:B------:R-:W-:-:S03]  /*4160*/  FADD R13, R58, R13 ;  /* 0x0000000d3a0d7221 */ /* 0x000fc60000000000 */
        /* <DEDUP_REMOVED lines=11> */
[----:B---3--:R-:W-:-:S03]  /*4220*/  FADD R7, R64, R7 ;  /* 0x0000000740077221 */ /* 0x008fc60000000000 */
        /* <DEDUP_REMOVED lines=8> */
[----:B------:R1:W-:Y:S01]  /*42b0*/  STL [R1+0x60], R4 ;  /* 0x0000600401007387 */ /* 0x0003e20000100800 */
[----:B------:R-:W-:-:S01]  /*42c0*/  FADD R2, R69, R2 ;  /* 0x0000000245027221 */ /* 0x000fc20000000000 */
[----:B------:R-:W-:Y:S02]  /*42d0*/  FADD R0, R70, R0 ;  /* 0x0000000046007221 */ /* 0x000fe40000000000 */
[----:B-1----:R-:W2:Y:S04]  /*42e0*/  LDL.LU R4, [R1+0x70] ;  /* 0x0000700001047983 */ /* 0x002ea80000300800 */
[----:B------:R-:W-:Y:S04]  /*42f0*/  STL [R1+0x64], R3 ;  /* 0x0000640301007387 */ /* 0x000fe80000100800 */
[----:B------:R1:W-:Y:S04]  /*4300*/  STL [R1+0x68], R2 ;  /* 0x0000680201007387 */ /* 0x0003e80000100800 */
[----:B-1----:R-:W3:Y:S04]  /*4310*/  LDL.LU R2, [R1+0x74] ;  /* 0x0000740001027983 */ /* 0x002ee80000300800 */
[----:B------:R1:W-:Y:S04]  /*4320*/  STL [R1+0x6c], R0 ;  /* 0x00006c0001007387 */ /* 0x0003e80000100800 */
[----:B-1----:R-:W4:Y:S04]  /*4330*/  LDL.LU R0, [R1+0x78] ;  /* 0x0000780001007983 */ /* 0x002f280000300800 */
[----:B------:R-:W4:Y:S04]  /*4340*/  LDL.LU R21, [R1+0x7c] ;  /* 0x00007c0001157983 */ /* 0x000f280000300800 */
        /* <DEDUP_REMOVED lines=12> */
[----:B------:R-:W4:Y:S01]  /*4410*/  LDL.LU R3, [R1+0xb0] ;  /* 0x0000b00001037983 */ /* 0x000f220000300800 */
[----:B------:R-:W-:Y:S01]  /*4420*/  UMOV UR8, URZ ;  /* 0x0000003f00087c82 */ /* 0x000fe20008000000 */
[----:B--2---:R-:W-:-:S05]  /*4430*/  FADD R4, R71, R4 ;  /* 0x0000000447047221 */ /* 0x004fca0000000000 */
[----:B------:R1:W-:Y:S04]  /*4440*/  STL [R1+0x70], R4 ;  /* 0x0000700401007387 */ /* 0x0003e80000100800 */
[----:B-1----:R1:W5:Y:S01]  /*4450*/  LDL.LU R4, [R1+0xd0] ;  /* 0x0000d00001047983 */ /* 0x0023620000300800 */
[----:B---3--:R-:W-:-:S05]  /*4460*/  FADD R2, R72, R2 ;  /* 0x0000000248027221 */ /* 0x008fca0000000000 */
[----:B------:R2:W-:Y:S01]  /*4470*/  STL [R1+0x74], R2 ;  /* 0x0000740201007387 */ /* 0x0005e20000100800 */
[----:B----4-:R-:W-:-:S03]  /*4480*/  FADD R0, R73, R0 ;  /* 0x0000000049007221 */ /* 0x010fc60000000000 */
[----:B--2---:R1:W5:Y:S01]  /*4490*/  LDL.LU R2, [R1+0xcc] ;  /* 0x0000cc0001027983 */ /* 0x0043620000300800 */
[----:B------:R-:W-:-:S03]  /*44a0*/  FADD R21, R74, R21 ;  /* 0x000000154a157221 */ /* 0x000fc60000000000 */
[----:B------:R2:W-:Y:S01]  /*44b0*/  STL [R1+0x78], R0 ;  /* 0x0000780001007387 */ /* 0x0005e20000100800 */
[----:B------:R-:W-:-:S01]  /*44c0*/  FADD R20, R75, R20 ;  /* 0x000000144b147221 */ /* 0x000fc20000000000 */
[----:B------:R-:W-:Y:S02]  /*44d0*/  FADD R15, R76, R15 ;  /* 0x0000000f4c0f7221 */ /* 0x000fe40000000000 */
[----:B--2---:R1:W5:Y:S01]  /*44e0*/  LDL.LU R0, [R1+0xc8] ;  /* 0x0000c80001007983 */ /* 0x0043620000300800 */
        /* <DEDUP_REMOVED lines=18> */
[----:B------:R-:W-:-:S01]  /*4610*/  FADD R5, R86, R5 ;  /* 0x0000000556057221 */ /* 0x000fc20000000000 */
[----:B------:R-:W-:Y:S02]  /*4620*/  FADD R3, R3, R87 ;  /* 0x0000005703037221 */ /* 0x000fe40000000000 */
[----:B------:R1:W-:Y:S04]  /*4630*/  STL [R1+0xa0], R8 ;  /* 0x0000a00801007387 */ /* 0x0003e80000100800 */
[----:B------:R1:W-:Y:S04]  /*4640*/  STL [R1+0xa4], R7 ;  /* 0x0000a40701007387 */ /* 0x0003e80000100800 */
[----:B------:R1:W-:Y:S04]  /*4650*/  STL [R1+0xa8], R6 ;  /* 0x0000a80601007387 */ /* 0x0003e80000100800 */
[----:B------:R1:W-:Y:S04]  /*4660*/  STL [R1+0xb0], R3 ;  /* 0x0000b00301007387 */ /* 0x0003e80000100800 */
[----:B------:R1:W-:Y:S02]  /*4670*/  STL [R1+0xac], R5 ;  /* 0x0000ac0501007387 */ /* 0x0003e40000100800 */
.L_x_28:
[----:B------:R-:W-:Y:S05]  /*4680*/  @!P1 BRA `(.L_x_29) ;  /* 0x0000000000049947 */ /* 0x000fea0003800000 */
[----:B------:R-:W-:Y:S01]  /*4690*/  BPT.TRAP 0x1 ;  /* 0x000000040000795c */ /* 0x000fe20000300000 */
.L_x_29:
[----:B------:R-:W-:Y:S02]  /*46a0*/  UISETP.GT.U32.AND UP0, UPT, UR40, 0x1, UPT ;  /* 0x000000012800788c */ /* 0x000fe4000bf04070 */
[----:B------:R-:W-:-:S04]  /*46b0*/  ULEA UR5, UR12, UR51, 0x3 ;  /* 0x000000330c057291 */ /* 0x000fc8000f8e183f */
[----:B------:R-:W-:Y:S01]  /*46c0*/  UIADD3 UR5, UR5, 0x40, URZ ;  /* 0x0000004005057890 */ /* 0x000fe2000fffe03f */
[----:B------:R-:W-:-:S03]  /*46d0*/  PLOP3.LUT P0, PT, PT, PT, UP0, 0x80, 0x0 ;  /* 0x000000000000781c */ /* 0x000fc60003f0f008 */
[----:B------:R-:W-:-:S09]  /*46e0*/  UPRMT UR5, URZ, 0x654, UR5 ;  /* 0x000006543f057896 */ /* 0x000fd20008000005 */
[----:B------:R-:W-:Y:S01]  /*46f0*/  SYNCS.ARRIVE.TRANS64.RED.A1T0 RZ, [UR5], RZ ;  /* 0x000000ffffff79a7 */ /* 0x000fe20008100405 */
[----:B------:R-:W-:Y:S05]  /*4700*/  @P0 BRA `(.L_x_30) ;  /* 0x0000000000040947 */ /* 0x000fea0003800000 */
[----:B------:R-:W-:Y:S01]  /*4710*/  BPT.TRAP 0x1 ;  /* 0x000000040000795c */ /* 0x000fe20000300000 */
.L_x_30:
[----:B------:R-:W-:Y:S02]  /*4720*/  UISETP.GT.AND UP2, UPT, UR11, 0x1, UPT ;  /* 0x000000010b00788c */ /* 0x000fe4000bf44270 */
[----:B------:R-:W-:Y:S02]  /*4730*/  UIADD3 UR10, UR10, 0x1, URZ ;  /* 0x000000010a0a7890 */ /* 0x000fe4000fffe03f */
[----:B------:R-:W-:Y:S02]  /*4740*/  UIADD3 UR12, UR12, 0x1, URZ ;  /* 0x000000010c0c7890 */ /* 0x000fe4000fffe03f */
[----:B------:R-:W-:Y:S01]  /*4750*/  PLOP3.LUT P0, PT, PT, PT, UP2, 0x80, 0x0 ;  /* 0x000000000000781c */ /* 0x000fe20003f0f028 */
[----:B------:R-:W-:Y:S02]  /*4760*/  UISETP.NE.AND UP0, UPT, UR10, 0x8, UPT ;  /* 0x000000080a00788c */ /* 0x000fe4000bf05270 */
[----:B------:R-:W-:Y:S02]  /*4770*/  UISETP.NE.AND UP1, UPT, UR12, 0x8, UPT ;  /* 0x000000080c00788c */ /* 0x000fe4000bf25270 */
[----:B------:R-:W-:-:S02]  /*4780*/  USEL UR5, URZ, 0x1, UP0 ;  /* 0x000000013f057887 */ /* 0x000fc40008000000 */
[----:B------:R-:W-:Y:S02]  /*4790*/  UIADD3 UR11, UR11, -0x1, URZ ;  /* 0xffffffff0b0b7890 */ /* 0x000fe4000fffe03f */
[----:B------:R-:W-:Y:S02]  /*47a0*/  USEL UR10, UR10, URZ, UP0 ;  /* 0x0000003f0a0a7287 */ /* 0x000fe40008000000 */
[----:B-----5:R-:W-:Y:S01]  /*47b0*/  LOP3.LUT R0, R0, UR5, RZ, 0x3c, !PT ;  /* 0x0000000500007c12 */ /* 0x020fe2000f8e3cff */
[----:B------:R-:W-:Y:S01]  /*47c0*/  USEL UR12, UR12, URZ, UP1 ;  /* 0x0000003f0c0c7287 */ /* 0x000fe20008800000 */
[----:B------:R-:W-:Y:S01]  /*47d0*/  UMOV UR5, 0x1 ;  /* 0x0000000100057882 */ /* 0x000fe20000000000 */
[----:B------:R-:W-:Y:S10]  /*47e0*/  @P0 BRA `(.L_x_31) ;  /* 0xffffffec00540947 */ /* 0x000ff4000383ffff */
.L_x_23:
[----:B------:R-:W-:-:S04]  /*47f0*/  UISETP.NE.AND UP0, UPT, UR8, URZ, UPT ;  /* 0x0000003f0800728c */ /* 0x000fc8000bf05270 */
[----:B------:R-:W-:-:S06]  /*4800*/  USEL UR4, URZ, 0x1, !UP0 ;  /* 0x000000013f047887 */ /* 0x000fcc000c000000 */
[----:B------:R-:W-:-:S13]  /*4810*/  ISETP.NE.AND P0, PT, RZ, UR4, PT ;  /* 0x00000004ff007c0c */ /* 0x000fda000bf05270 */
[----:B------:R-:W-:Y:S05]  /*4820*/  @!P0 BRA `(.L_x_32) ;  /* 0x0000000c00688947 */ /* 0x000fea0003800000 */
[----:B-1-3--:R-:W3:Y:S04]  /*4830*/  LDL.LU R3, [R1+0xb0] ;  /* 0x0000b00001037983 */ /* 0x00aee80000300800 */
[----:B------:R-:W4:Y:S04]  /*4840*/  LDL.LU R5, [R1+0xac] ;  /* 0x0000ac0001057983 */ /* 0x000f280000300800 */
[----:B------:R-:W2:Y:S04]  /*4850*/  LDL.LU R6, [R1+0xa8] ;  /* 0x0000a80001067983 */ /* 0x000ea80000300800 */
[----:B------:R-:W3:Y:S04]  /*4860*/  LDL.LU R7, [R1+0xa4] ;  /* 0x0000a40001077983 */ /* 0x000ee80000300800 */
[----:B------:R-:W4:Y:S04]  /*4870*/  LDL.LU R8, [R1+0xa0] ;  /* 0x0000a00001087983 */ /* 0x000f280000300800 */
[----:B------:R-:W2:Y:S04]  /*4880*/  LDL.LU R9, [R1+0x9c] ;  /* 0x00009c0001097983 */ /* 0x000ea80000300800 */
[----:B------:R-:W3:Y:S04]  /*4890*/  LDL.LU R10, [R1+0x98] ;  /* 0x00009800010a7983 */ /* 0x000ee80000300800 */
[----:B------:R-:W4:Y:S04]  /*48a0*/  LDL.LU R11, [R1+0x94] ;  /* 0x00009400010b7983 */ /* 0x000f280000300800 */
[----:B------:R-:W2:Y:S04]  /*48b0*/  LDL.LU R12, [R1+0x90] ;  /* 0x00009000010c7983 */ /* 0x000ea80000300800 */
[----:B------:R-:W3:Y:S04]  /*48c0*/  LDL.LU R13, [R1+0x8c] ;  /* 0x00008c00010d7983 */ /* 0x000ee80000300800 */
[----:B------:R-:W4:Y:S01]  /*48d0*/  LDL.LU R14, [R1+0x88] ;  /* 0x00008800010e7983 */ /* 0x000f220000300800 */
[----:B------:R-:W-:-:S03]  /*48e0*/  FADD R227, R88, R227 ;  /* 0x000000e358e37221 */ /* 0x000fc60000000000 */
[----:B------:R-:W2:Y:S01]  /*48f0*/  LDL.LU R15, [R1+0x84] ;  /* 0x00008400010f7983 */ /* 0x000ea20000300800 */
[----:B------:R-:W-:-:S03]  /*4900*/  FADD R226, R89, R226 ;  /* 0x000000e259e27221 */ /* 0x000fc60000000000 */
[----:B------:R-:W3:Y:S01]  /*4910*/  LDL.LU R20, [R1+0x80] ;  /* 0x0000800001147983 */ /* 0x000ee20000300800 */
[----:B------:R-:W-:-:S03]  /*4920*/  FADD R225, R90, R225 ;  /* 0x000000e15ae17221 */ /* 0x000fc60000000000 */
[----:B------:R-:W4:Y:S01]  /*4930*/  LDL.LU R0, [R1+0x30] ;  /* 0x0000300001007983 */ /* 0x000f220000300800 */
[----:B------:R-:W-:-:S03]  /*4940*/  FADD R224, R91, R224 ;  /* 0x000000e05be07221 */ /* 0x000fc60000000000 */
[----:B------:R-:W2:Y:S01]  /*4950*/  LDL.LU R21, [R1+0x34] ;  /* 0x0000340001157983 */ /* 0x000ea20000300800 */
[----:B------:R-:W-:-:S03]  /*4960*/  FADD R223, R92, R223 ;  /* 0x000000df5cdf7221 */ /* 0x000fc60000000000 */
[----:B------:R-:W3:Y:S01]  /*4970*/  LDL.LU R88, [R1+0x2c] ;  /* 0x00002c0001587983 */ /* 0x000ee20000300800 */
        /* <DEDUP_REMOVED lines=13> */
[----:B------:R-:W3:Y:S04]  /*4a50*/  LDL.LU R95, [R1+0x10] ;  /* 0x00001000015f7983 */ /* 0x000ee80000300800 */
[----:B------:R-:W3:Y:S04]  /*4a60*/  LDL.LU R96, [R1+0xc] ;  /* 0x00000c0001607983 */ /* 0x000ee80000300800 */
[----:B------:R-:W3:Y:S04]  /*4a70*/  LDL.LU R97, [R1+0x8] ;  /* 0x0000080001617983 */ /* 0x000ee80000300800 */
[----:B------:R-:W3:Y:S04]  /*4a80*/  LDL.LU R98, [R1+0x4] ;  /* 0x0000040001627983 */ /* 0x000ee80000300800 */
[----:B------:R-:W3:Y:S01]  /*4a90*/  LDL.LU R99, [R1] ;  /* 0x0000000001637983 */ /* 0x000ee20000300800 */
[----:B------:R-:W-:Y:S01]  /*4aa0*/  FADD R212, R103, R212 ;  /* 0x000000d467d47221 */ /* 0x000fe20000000000 */
        /* <DEDUP_REMOVED lines=70> */
[----:B----4-:R-:W-:Y:S01]  /*4f10*/  FADD R0, R55, R0 ;  /* 0x0000000037007221 */ /* 0x010fe20000000000 */
[----:B--2---:R-:W-:Y:S01]  /*4f20*/  FADD R21, R56, R21 ;  /* 0x0000001538157221 */ /* 0x004fe20000000000 */
[----:B---3--:R-:W-:Y:S01]  /*4f30*/  FADD R88, R54, R88 ;  /* 0x0000005836587221 */ /* 0x008fe20000000000 */
        /* <DEDUP_REMOVED lines=10> */
[----:B------:R-:W-:-:S05]  /*4fe0*/  FADD R99, R43, R99 ;  /* 0x000000632b637221 */ /* 0x000fca0000000000 */
[----:B------:R1:W-:Y:S04]  /*4ff0*/  STL [R1], R99 ;  /* 0x0000006301007387 */ /* 0x0003e80000100800 */
[----:B------:R2:W-:Y:S04]  /*5000*/  STL [R1+0x4], R98 ;  /* 0x0000046201007387 */ /* 0x0005e80000100800 */
        /* <DEDUP_REMOVED lines=12> */
[----:B------:R-:W4:Y:S04]  /*50d0*/  LDL.LU R103, [R1+0x38] ;  /* 0x0000380001677983 */ /* 0x000f280000300800 */
[----:B------:R-:W4:Y:S04]  /*50e0*/  LDL.LU R102, [R1+0x3c] ;  /* 0x00003c0001667983 */ /* 0x000f280000300800 */
[----:B------:R-:W4:Y:S04]  /*50f0*/  LDL.LU R101, [R1+0x40] ;  /* 0x0000400001657983 */ /* 0x000f280000300800 */
[----:B------:R-:W4:Y:S04]  /*5100*/  LDL.LU R100, [R1+0x44] ;  /* 0x0000440001647983 */ /* 0x000f280000300800 */
[----:B-1----:R-:W4:Y:S04]  /*5110*/  LDL.LU R99, [R1+0x48] ;  /* 0x0000480001637983 */ /* 0x002f280000300800 */
[----:B--2---:R-:W2:Y:S04]  /*5120*/  LDL.LU R98, [R1+0x4c] ;  /* 0x00004c0001627983 */ /* 0x004ea80000300800 */
[----:B---3--:R-:W3:Y:S04]  /*5130*/  LDL.LU R97, [R1+0x50] ;  /* 0x0000500001617983 */ /* 0x008ee80000300800 */
[----:B----4-:R-:W4:Y:S04]  /*5140*/  LDL.LU R96, [R1+0x54] ;  /* 0x0000540001607983 */ /* 0x010f280000300800 */
        /* <DEDUP_REMOVED lines=24> */
[----:B------:R-:W-:-:S04]  /*52d0*/  FADD R102, R58, R102 ;  /* 0x000000663a667221 */ /* 0x000fc80000000000 */
[----:B------:R1:W-:Y:S01]  /*52e0*/  STL [R1+0x38], R103 ;  /* 0x0000386701007387 */ /* 0x0003e20000100800 */
[----:B------:R-:W-:-:S03]  /*52f0*/  FADD R101, R59, R101 ;  /* 0x000000653b657221 */ /* 0x000fc60000000000 */
[----:B------:R1:W-:Y:S01]  /*5300*/  STL [R1+0x3c], R102 ;  /* 0x00003c6601007387 */ /* 0x0003e20000100800 */
[----:B------:R-:W-:-:S03]  /*5310*/  FADD R100, R60, R100 ;  /* 0x000000643c647221 */ /* 0x000fc60000000000 */
[----:B------:R1:W-:Y:S01]  /*5320*/  STL [R1+0x40], R101 ;  /* 0x0000406501007387 */ /* 0x0003e20000100800 */
[----:B------:R-:W-:-:S03]  /*5330*/  FADD R99, R61, R99 ;  /* 0x000000633d637221 */ /* 0x000fc60000000000 */
[----:B------:R1:W-:Y:S01]  /*5340*/  STL [R1+0x44], R100 ;  /* 0x0000446401007387 */ /* 0x0003e20000100800 */
[----:B--2---:R-:W-:-:S03]  /*5350*/  FADD R98, R62, R98 ;  /* 0x000000623e627221 */ /* 0x004fc60000000000 */
[----:B------:R1:W-:Y:S01]  /*5360*/  STL [R1+0x48], R99 ;  /* 0x0000486301007387 */ /* 0x0003e20000100800 */
[----:B---3--:R-:W-:-:S03]  /*5370*/  FADD R97, R63, R97 ;  /* 0x000000613f617221 */ /* 0x008fc60000000000 */
[----:B------:R1:W-:Y:S01]  /*5380*/  STL [R1+0x4c], R98 ;  /* 0x00004c6201007387 */ /* 0x0003e20000100800 */
[----:B----4-:R-:W-:-:S03]  /*5390*/  FADD R96, R64, R96 ;  /* 0x0000006040607221 */ /* 0x010fc60000000000 */
        /* <DEDUP_REMOVED lines=34> */
[----:B------:R1:W-:Y:S02]  /*55c0*/  STL [R1+0xac], R5 ;  /* 0x0000ac0501007387 */ /* 0x0003e40000100800 */
.L_x_32:
[----:B-1----:R-:W1:Y:S02]  /*55d0*/  LDC R0, c[0x0][0x28c] ;  /* 0x0000a300ff007b82 */ /* 0x002e640000000800 */
[----:B-1----:R-:W-:-:S13]  /*55e0*/  ISETP.GE.AND P0, PT, R0, 0x1, PT ;  /* 0x000000010000780c */ /* 0x002fda0003f06270 */
[----:B------:R-:W-:Y:S05]  /*55f0*/  @!P0 BRA `(.L_x_33) ;  /* 0x0000000000408947 */ /* 0x000fea0003800000 */
[----:B------:R-:W-:-:S06]  /*5600*/  UISETP.NE.AND UP0, UPT, UR49, 0x3, UPT ;  /* 0x000000033100788c */ /* 0x000fcc000bf05270 */
[----:B------:R-:W-:-:S13]  /*5610*/  PLOP3.LUT P0, PT, PT, PT, UP0, 0x80, 0x0 ;  /* 0x000000000000781c */ /* 0x000fda0003f0f008 */
[----:B------:R-:W-:Y:S05]  /*5620*/  @!P0 BRA `(.L_x_34) ;  /* 0x0000000000048947 */ /* 0x000fea0003800000 */
[----:B------:R-:W-:Y:S01]  /*5630*/  BPT.TRAP 0x1 ;  /* 0x000000040000795c */ /* 0x000fe20000300000 */
.L_x_34:
[----:B------:R-:W-:-:S04]  /*5640*/  UISETP.LT.AND UP0, UPT, UR52, 0x1, UPT ;  /* 0x000000013400788c */ /* 0x000fc8000bf01270 */
[----:B------:R-:W-:Y:S02]  /*5650*/  USEL UR4, UR52, 0x1, UP0 ;  /* 0x0000000134047887 */ /* 0x000fe40008000000 */
[----:B------:R-:W-:Y:S02]  /*5660*/  UISETP.GT.U32.AND UP0, UPT, UR40, 0x1, UPT ;  /* 0x000000012800788c */ /* 0x000fe4000bf04070 */
[----:B------:R-:W-:-:S04]  /*5670*/  UIADD3 UR4, UR48, UR52, -UR4 ;  /* 0x0000003430047290 */ /* 0x000fc8000fffe804 */
[----:B------:R-:W-:Y:S01]  /*5680*/  USHF.L.U32 UR4, UR4, 0x3, URZ ;  /* 0x0000000304047899 */ /* 0x000fe2000800063f */
[----:B------:R-:W-:-:S03]  /*5690*/  PLOP3.LUT P0, PT, PT, PT, UP0, 0x80, 0x0 ;  /* 0x000000000000781c */ /* 0x000fc60003f0f008 */
[----:B------:R-:W-:-:S04]  /*56a0*/  ULOP3.LUT UR4, UR4, 0x38, URZ, 0xc0, !UPT ;  /* 0x0000003804047892 */ /* 0x000fc8000f8ec03f */
[----:B------:R-:W-:-:S04]  /*56b0*/  UIADD3 UR4, UR51, 0x40, UR4 ;  /* 0x0000004033047890 */ /* 0x000fc8000fffe004 */
[----:B------:R-:W-:-:S09]  /*56c0*/  UPRMT UR4, URZ, 0x654, UR4 ;  /* 0x000006543f047896 */ /* 0x000fd20008000004 */
[----:B------:R-:W-:Y:S01]  /*56d0*/  SYNCS.ARRIVE.TRANS64.RED.A1T0 RZ, [UR4], RZ ;  /* 0x000000ffffff79a7 */ /* 0x000fe20008100404 */
[----:B------:R-:W-:Y:S05]  /*56e0*/  @P0 BRA `(.L_x_33) ;  /* 0x0000000000040947 */ /* 0x000fea0003800000 */
[----:B------:R-:W-:Y:S01]  /*56f0*/  BPT.TRAP 0x1 ;  /* 0x000000040000795c */ /* 0x000fe20000300000 */
.L_x_33:
[----:B------:R-:W-:Y:S01]  /*5700*/  UIADD3 UR4, UR51, 0x100, URZ ;  /* 0x0000010033047890 */ /* 0x000fe2000fffe03f */
[----:B------:R-:W-:Y:S01]  /*5710*/  R2UR UR46, R4 ;  /* 0x00000000042e72ca */ /* 0x000fe200000e0000 */
[----:B------:R-:W-:Y:S02]  /*5720*/  USHF.L.U32 UR45, UR45, 0x7, URZ ;  /* 0x000000072d2d7899 */ /* 0x000fe4000800063f */
[----:B------:R-:W-:-:S06]  /*5730*/  ULOP3.LUT UP0, URZ, UR4, 0x9f, URZ, 0xc0, !UPT ;  /* 0x0000009f043f7892 */ /* 0x000fcc000f80c03f */
[----:B------:R-:W-:-:S04]  /*5740*/  PLOP3.LUT P0, PT, PT, PT, UP0, 0x80, 0x0 ;  /* 0x000000000000781c */ /* 0x000fc80003f0f008 */
[----:B------:R-:W-:-:S09]  /*5750*/  USHF.L.U32 UR46, UR46, 0x8, URZ ;  /* 0x000000082e2e7899 */ /* 0x000fd2000800063f */
[----:B------:R-:W-:Y:S05]  /*5760*/  @!P0 BRA `(.L_x_35) ;  /* 0x0000000000408947 */ /* 0x000fea0003800000 */
[----:B------:R-:W-:Y:S01]  /*5770*/  MOV R14, 0x0 ;  /* 0x00000000000e7802 */ /* 0x000fe20000000f00 */
[----:B------:R-:W-:Y:S01]  /*5780*/  ULDC.64 UR4, c[0x4][0x70] ;  /* 0x01001c0000047ab9 */ /* 0x000fe20000000a00 */
[----:B------:R-:W-:Y:S01]  /*5790*/  ULDC.64 UR6, c[0x4][0x8] ;  /* 0x0100020000067ab9 */ /* 0x000fe20000000a00 */
[----:B------:R-:W-:Y:S01]  /*57a0*/  MOV R4, UR4 ;  /* 0x0000000400047c02 */ /* 0x000fe20008000f00 */
[----:B---3--:R-:W-:Y:S01]  /*57b0*/  IMAD.U32 R5, RZ, RZ, UR5 ;  /* 0x00000005ff057e24 */ /* 0x008fe2000f8e00ff */
[----:B------:R-:W-:Y:S01]  /*57c0*/  ULDC.64 UR4, c[0x4][0x78] ;  /* 0x01001e0000047ab9 */ /* 0x000fe20000000a00 */
[----:B------:R-:W1:Y:S01]  /*57d0*/  LDC.64 R14, c[0x4][R14] ;  /* 0x010000000e0e7b82 */ /* 0x000e620000000a00 */
[----:B------:R-:W-:Y:S01]  /*57e0*/  MOV R6, UR4 ;  /* 0x0000000400067c02 */ /* 0x000fe20008000f00 */
[----:B------:R-:W-:Y:S01]  /*57f0*/  IMAD.U32 R10, RZ, RZ, UR6 ;  /* 0x00000006ff0a7e24 */ /* 0x000fe2000f8e00ff */
[----:B------:R-:W-:Y:S01]  /*5800*/  MOV R7, UR5 ;  /* 0x0000000500077c02 */ /* 0x000fe20008000f00 */
[----:B------:R-:W-:Y:S01]  /*5810*/  IMAD.MOV.U32 R12, RZ, RZ, 0x1 ;  /* 0x00000001ff0c7424 */ /* 0x000fe200078e00ff */
[----:B------:R-:W-:-:S02]  /*5820*/  MOV R11, UR7 ;  /* 0x00000007000b7c02 */ /* 0x000fc40008000f00 */
[----:B------:R-:W-:Y:S02]  /*5830*/  MOV R8, 0x70 ;  /* 0x0000007000087802 */ /* 0x000fe40000000f00 */
[----:B------:R-:W-:-:S07]  /*5840*/  MOV R13, RZ ;  /* 0x000000ff000d7202 */ /* 0x000fce0000000f00 */
[----:B------:R-:W-:-:S07]  /*5850*/  LEPC R20, `(.L_x_35) ;  /* 0x000000001014794e */ /* 0x000fce0000000000 */
[----:B-12--5:R-:W-:Y:S05]  /*5860*/  CALL.ABS.NOINC R14 ;  /* 0x000000000e007343 */ /* 0x026fea0003c00000 */
.L_x_35:
[----:B------:R-:W-:-:S04]  /*5870*/  UIADD3 UR4, UR51, 0x4100, URZ ;  /* 0x0000410033047890 */ /* 0x000fc8000fffe03f */
[----:B------:R-:W-:-:S06]  /*5880*/  ULOP3.LUT UP0, URZ, UR4, 0x9f, URZ, 0xc0, !UPT ;  /* 0x0000009f043f7892 */ /* 0x000fcc000f80c03f */
[----:B------:R-:W-:-:S13]  /*5890*/  PLOP3.LUT P0, PT, PT, PT, UP0, 0x80, 0x0 ;  /* 0x000000000000781c */ /* 0x000fda0003f0f008 */
        /* <DEDUP_REMOVED lines=17> */
.L_x_36:
[----:B---3--:R-:W1:Y:S02]  /*59b0*/  LDC.64 R4, c[0x0][0x590] ;  /* 0x00016400ff047b82 */ /* 0x008e640000000a00 */
[----:B-1----:R-:W-:-:S04]  /*59c0*/  ISETP.NE.U32.AND P1, PT, R4, RZ, PT ;  /* 0x000000ff0400720c */ /* 0x002fc80003f25070 */
[----:B------:R-:W-:-:S13]  /*59d0*/  ISETP.NE.AND.EX P1, PT, R5, RZ, PT, P1 ;  /* 0x000000ff0500720c */ /* 0x000fda0003f25310 */
[----:B------:R-:W-:Y:S05]  /*59e0*/  @!P1 BRA `(.L_x_37) ;  /* 0x00000000003c9947 */ /* 0x000fea0003800000 */
[----:B------:R-:W-:Y:S02]  /*59f0*/  ULDC.64 UR4, c[0x0][0x588] ;  /* 0x0001620000047ab9 */ /* 0x000fe40000000a00 */
[----:B------:R-:W-:-:S04]  /*5a00*/  ISETP.NE.U32.AND P0, PT, RZ, UR4, PT ;  /* 0x00000004ff007c0c */ /* 0x000fc8000bf05070 */
[----:B------:R-:W-:-:S13]  /*5a10*/  ISETP.NE.AND.EX P0, PT, RZ, UR5, PT, P0 ;  /* 0x00000005ff007c0c */ /* 0x000fda000bf05300 */
[----:B------:R-:W-:Y:S05]  /*5a20*/  @!P0 BRA `(.L_x_38) ;  /* 0x00000000001c8947 */ /* 0x000fea0003800000 */
[----:B------:R-:W1:Y:S01]  /*5a30*/  LDC.64 R6, c[0x0][0x588] ;  /* 0x00016200ff067b82 */ /* 0x000e620000000a00 */
[----:B------:R-:W-:-:S04]  /*5a40*/  IMAD R3, R4, UR47, RZ ;  /* 0x0000002f04037c24 */ /* 0x000fc8000f8e02ff */
[----:B-1----:R-:W-:-:S05]  /*5a50*/  IMAD.WIDE R6, R3, 0x4, R6 ;  /* 0x0000000403067825 */ /* 0x002fca00078e0206 */
[----:B-----5:R1:W5:Y:S01]  /*5a60*/  LDG.E R16, desc[UR58][R6.64] ;  /* 0x0000003a06107981 */ /* 0x020362000c1e1900 */
[----:B------:R-:W-:-:S05]  /*5a70*/  MOV R0, 0x1 ;  /* 0x0000000100007802 */ /* 0x000fca0000000f00 */
[----:B------:R1:W-:Y:S01]  /*5a80*/  STL.S16 [R1+0xc4], R0 ;  /* 0x0000c40001007387 */ /* 0x0003e20000100600 */
[----:B------:R-:W-:Y:S05]  /*5a90*/  BRA `(.L_x_37) ;  /* 0x0000000000107947 */ /* 0x000fea0003800000 */
.L_x_38:
[----:B------:R-:W-:Y:S01]  /*5aa0*/  IMAD.MOV.U32 R0, RZ, RZ, 0x1 ;  /* 0x00000001ff007424 */ /* 0x000fe200078e00ff */
[----:B------:R-:W-:Y:S02]  /*5ab0*/  ULDC UR4, c[0x0][0x580] ;  /* 0x0001600000047ab9 */ /* 0x000fe40000000800 */
[----:B-----5:R-:W-:Y:S02]  /*5ac0*/  MOV R16, UR4 ;  /* 0x0000000400107c02 */ /* 0x020fe40008000f00 */
[----:B------:R3:W-:Y:S05]  /*5ad0*/  STL.S16 [R1+0xc4], R0 ;  /* 0x0000c40001007387 */ /* 0x0007ea0000100600 */
.L_x_37:
[----:B-1----:R-:W1:Y:S02]  /*5ae0*/  LDC.64 R6, c[0x0][0x5b0] ;  /* 0x00016c00ff067b82 */ /* 0x002e640000000a00 */
[----:B-1----:R-:W-:-:S04]  /*5af0*/  ISETP.NE.U32.AND P0, PT, R6, RZ, PT ;  /* 0x000000ff0600720c */ /* 0x002fc80003f05070 */
[----:B------:R-:W-:-:S13]  /*5b00*/  ISETP.NE.AND.EX P0, PT, R7, RZ, PT, P0 ;  /* 0x000000ff0700720c */ /* 0x000fda0003f05300 */
[----:B------:R-:W-:Y:S05]  /*5b10*/  @!P0 BRA `(.L_x_39) ;  /* 0x00000000002c8947 */ /* 0x000fea0003800000 */
[----:B------:R-:W-:Y:S02]  /*5b20*/  ULDC.64 UR4, c[0x0][0x5a8] ;  /* 0x00016a0000047ab9 */ /* 0x000fe40000000a00 */
[----:B------:R-:W-:-:S04]  /*5b30*/  ISETP.NE.U32.AND P0, PT, RZ, UR4, PT ;  /* 0x00000004ff007c0c */ /* 0x000fc8000bf05070 */
[----:B------:R-:W-:-:S13]  /*5b40*/  ISETP.NE.AND.EX P0, PT, RZ, UR5, PT, P0 ;  /* 0x00000005ff007c0c */ /* 0x000fda000bf05300 */
[----:B------:R-:W-:Y:S05]  /*5b50*/  @!P0 BRA `(.L_x_40) ;  /* 0x0000000000148947 */ /* 0x000fea0003800000 */
[----:B-----5:R-:W1:Y:S01]  /*5b60*/  LDC.64 R2, c[0x0][0x5a8] ;  /* 0x00016a00ff027b82 */ /* 0x020e620000000a00 */
[----:B------:R-:W-:-:S04]  /*5b70*/  IMAD R7, R6, UR47, RZ ;  /* 0x0000002f06077c24 */ /* 0x000fc8000f8e02ff */
[----:B-1----:R-:W-:-:S06]  /*5b80*/  IMAD.WIDE R2, R7, 0x4, R2 ;  /* 0x0000000407027825 */ /* 0x002fcc00078e0202 */
[----:B------:R1:W5:Y:S01]  /*5b90*/  LDG.E R2, desc[UR58][R2.64] ;  /* 0x0000003a02027981 */ /* 0x000362000c1e1900 */
[----:B------:R-:W-:Y:S05]  /*5ba0*/  BRA `(.L_x_39) ;  /* 0x0000000000087947 */ /* 0x000fea0003800000 */
.L_x_40:
[----:B------:R-:W-:Y:S02]  /*5bb0*/  ULDC UR4, c[0x0][0x5a0] ;  /* 0x0001680000047ab9 */ /* 0x000fe40000000800 */
[----:B-----5:R-:W-:-:S07]  /*5bc0*/  MOV R2, UR4 ;  /* 0x0000000400027c02 */ /* 0x020fce0008000f00 */
.L_x_39:
[----:B------:R-:W-:Y:S01]  /*5bd0*/  ULDC.64 UR4, c[0x0][0x588] ;  /* 0x0001620000047ab9 */ /* 0x000fe20000000a00 */
[----:B------:R-:W-:Y:S01]  /*5be0*/  ISETP.NE.U32.AND P2, PT, R4, RZ, PT ;  /* 0x000000ff0400720c */ /* 0x000fe20003f45070 */
[----:B------:R-:W-:Y:S02]  /*5bf0*/  UISETP.NE.U32.AND UP0, UPT, UR4, URZ, UPT ;  /* 0x0000003f0400728c */ /* 0x000fe4000bf05070 */
[----:B------:R-:W-:Y:S02]  /*5c00*/  ISETP.NE.U32.AND P3, PT, RZ, UR4, PT ;  /* 0x00000004ff007c0c */ /* 0x000fe4000bf65070 */
[----:B------:R-:W-:Y:S01]  /*5c10*/  ISETP.NE.AND.EX P2, PT, R5, RZ, PT, P2 ;  /* 0x000000ff0500720c */ /* 0x000fe20003f45320 */
[----:B------:R-:W-:Y:S02]  /*5c20*/  UISETP.NE.AND.EX UP0, UPT, UR5, URZ, UPT, UP0 ;  /* 0x0000003f0500728c */ /* 0x000fe4000bf05300 */
[----:B------:R-:W-:Y:S02]  /*5c30*/  ISETP.NE.AND.EX P3, PT, RZ, UR5, PT, P3 ;  /* 0x00000005ff007c0c */ /* 0x000fe4000bf65330 */
[----:B------:R-:W-:-:S02]  /*5c40*/  PLOP3.LUT P0, PT, PT, PT, PT, 0x8, 0x0 ;  /* 0x000000000000781c */ /* 0x000fc40003f0e170 */
[----:B------:R-:W-:-:S04]  /*5c50*/  PLOP3.LUT P4, PT, PT, PT, UP0, 0x80, 0x0 ;  /* 0x000000000000781c */ /* 0x000fc80003f8f008 */
[----:B------:R-:W-:-:S05]  /*5c60*/  PLOP3.LUT P4, PT, P4, PT, PT, 0x8, 0x0 ;  /* 0x000000000000781c */ /* 0x000fca000278e170 */
[----:B------:R-:W-:Y:S08]  /*5c70*/  @P3 BRA P2, `(.L_x_41) ;  /* 0x0000000000283947 */ /* 0x000ff00001000000 */
[----:B------:R-:W-:Y:S04]  /*5c80*/  BSSY B0, `(.L_x_41) ;  /* 0x0000009000007945 */ /* 0x000fe80003800000 */
[----:B------:R-:W-:Y:S05]  /*5c90*/  @!P1 BRA `(.L_x_42) ;  /* 0x0000000000189947 */ /* 0x000fea0003800000 */
[----:B---3--:R-:W3:Y:S01]  /*5ca0*/  LDL R0, [R1+0xc4] ;  /* 0x0000c40001007983 */ /* 0x008ee20000100800 */
[----:B------:R-:W-:Y:S02]  /*5cb0*/  PLOP3.LUT P0, PT, P4, PT, PT, 0x80, 0x0 ;  /* 0x000000000000781c */ /* 0x000fe4000270f070 */
[----:B---3--:R-:W-:-:S13]  /*5cc0*/  LOP3.LUT P2, RZ, R0, 0xff, RZ, 0xc0, !PT ;  /* 0x000000ff00ff7812 */ /* 0x008fda000784c0ff */
[----:B------:R-:W-:Y:S05]  /*5cd0*/  @!P2 BRA `(.L_x_43) ;  /* 0x00000000000ca947 */ /* 0x000fea0003800000 */
[----:B-----5:R-:W-:Y:S01]  /*5ce0*/  FSETP.EQ.AND P0, PT, R16, RZ, PT ;  /* 0x000000ff1000720b */ /* 0x020fe20003f02000 */
[----:B------:R-:W-:-:S12]  /*5cf0*/  BRA `(.L_x_43) ;  /* 0x0000000000047947 */ /* 0x000fd80003800000 */
.L_x_42:
[----:B-----5:R-:W-:-:S13]  /*5d00*/  FSETP.EQ.AND P0, PT, R16, RZ, PT ;  /* 0x000000ff1000720b */ /* 0x020fda0003f02000 */
.L_x_43:
[----:B------:R-:W-:Y:S05]  /*5d10*/  BSYNC B0 ;  /* 0x0000000000007941 */ /* 0x000fea0003800000 */
.L_x_41:
[----:B------:R-:W-:Y:S04]  /*5d20*/  BSSY B0, `(.L_x_44) ;  /* 0x0000008000007945 */ /* 0x000fe80003800000 */
[----:B------:R-:W-:Y:S05]  /*5d30*/  @!P1 BRA `(.L_x_45) ;  /* 0x0000000000149947 */ /* 0x000fea0003800000 */
[----:B---3--:R-:W3:Y:S02]  /*5d40*/  LDL R0, [R1+0xc4] ;  /* 0x0000c40001007983 */ /* 0x008ee40000100800 */
[----:B---3--:R-:W-:-:S13]  /*5d50*/  LOP3.LUT P1, RZ, R0, 0xff, RZ, 0xc0, !PT ;  /* 0x000000ff00ff7812 */ /* 0x008fda000782c0ff */
[----:B------:R-:W-:Y:S05]  /*5d60*/  @!P1 BRA `(.L_x_46) ;  /* 0x00000000000c9947 */ /* 0x000fea0003800000 */
[----:B-----5:R-:W-:Y:S01]  /*5d70*/  FSETP.EQ.AND P4, PT, R16, RZ, PT ;  /* 0x000000ff1000720b */ /* 0x020fe20003f82000 */
[----:B------:R-:W-:-:S12]  /*5d80*/  BRA `(.L_x_46) ;  /* 0x0000000000047947 */ /* 0x000fd80003800000 */
.L_x_45:
[----:B-----5:R-:W-:-:S13]  /*5d90*/  FSETP.EQ.AND P4, PT, R16, RZ, PT ;  /* 0x000000ff1000720b */ /* 0x020fda0003f82000 */
.L_x_46:
[----:B------:R-:W-:Y:S05]  /*5da0*/  BSYNC B0 ;  /* 0x0000000000007941 */ /* 0x000fea0003800000 */
.L_x_44:
[----:B------:R-:W-:Y:S01]  /*5db0*/  BSSY B0, `(.L_x_47) ;  /* 0x0000049000007945 */ /* 0x000fe20003800000 */
[----:B------:R-:W-:Y:S01]  /*5dc0*/  CS2R R4, SRZ ;  /* 0x0000000000047805 */ /* 0x000fe2000001ff00 */
[----:B-1----:R-:W-:Y:S01]  /*5dd0*/  IMAD.MOV.U32 R3, RZ, RZ, RZ ;  /* 0x000000ffff037224 */ /* 0x002fe200078e00ff */
[----:B---3--:R-:W-:Y:S01]  /*5de0*/  MOV R0, RZ ;  /* 0x000000ff00007202 */ /* 0x008fe20000000f00 */
[----:B------:R-:W-:Y:S06]  /*5df0*/  @P0 BRA `(.L_x_48) ;  /* 0x0000000400100947 */ /* 0x000fec0003800000 */
[----:B------:R-:W-:-:S04]  /*5e00*/  MOV R0, UR50 ;  /* 0x0000003200007c02 */ /* 0x000fc80008000f00 */
[----:B------:R-:W-:-:S13]  /*5e10*/  ISETP.NE.AND P1, PT, R0, 0x3, PT ;  /* 0x000000030000780c */ /* 0x000fda0003f25270 */
[----:B------:R-:W-:Y:S05]  /*5e20*/  @!P1 BRA `(.L_x_49) ;  /* 0x0000000000049947 */ /* 0x000fea0003800000 */
[----:B------:R-:W-:Y:S01]  /*5e30*/  BPT.TRAP 0x1 ;  /* 0x000000040000795c */ /* 0x000fe20000300000 */
.L_x_49:
[----:B------:R-:W3:Y:S04]  /*5e40*/  LDL R3, [R1+0xb4] ;  /* 0x0000b40001037983 */ /* 0x000ee80000100800 */
[----:B------:R-:W4:Y:S01]  /*5e50*/  LDL R0, [R1+0xb8] ;  /* 0x0000b80001007983 */ /* 0x000f220000100800 */
[----:B------:R-:W-:Y:S01]  /*5e60*/  BSSY B1, `(.L_x_50) ;  /* 0x0000006000017945 */ /* 0x000fe20003800000 */
[----:B------:R-:W-:Y:S02]  /*5e70*/  CS2R R4, SRZ ;  /* 0x0000000000047805 */ /* 0x000fe4000001ff00 */
[----:B---3--:R-:W-:Y:S02]  /*5e80*/  LEA R13, R3, UR51, 0x3 ;  /* 0x00000033030d7c11 */ /* 0x008fe4000f8e18ff */
[----:B----4-:R-:W-:-:S04]  /*5e90*/  SHF.L.U32 R0, R0, 0x1f, RZ ;  /* 0x0000001f00007819 */ /* 0x010fc800000006ff */
[----:B------:R-:W1:Y:S02]  /*5ea0*/  SYNCS.PHASECHK.TRANS64.TRYWAIT P2, [R13+URZ+0x80], R0 ;  /* 0x000080000d0075a7 */ /* 0x000e64000804017f */
[----:B-1----:R-:W-:Y:S05]  /*5eb0*/  @!P2 BRA `(.L_x_51) ;  /* 0x0000008800bca947 */ /* 0x002fea0003800000 */
.L_x_239:
[----:B------:R-:W-:Y:S05]  /*5ec0*/  BSYNC B1 ;  /* 0x0000000000017941 */ /* 0x000fea0003800000 */
.L_x_50:
[----:B------:R3:W5:Y:S01]  /*5ed0*/  LDL R12, [R1+0xb4] ;  /* 0x0000b400010c7983 */ /* 0x0007620000100800 */
[----:B------:R-:W-:Y:S01]  /*5ee0*/  BSSY B1, `(.L_x_52) ;  /* 0x0000021000017945 */ /* 0x000fe20003800000 */
[----:B------:R-:W-:Y:S01]  /*5ef0*/  IMAD.MOV.U32 R3, RZ, RZ, RZ ;  /* 0x000000ffff037224 */ /* 0x000fe200078e00ff */
[----:B-1----:R-:W-:Y:S02]  /*5f00*/  MOV R0, RZ ;  /* 0x000000ff00007202 */ /* 0x002fe40000000f00 */
[----:B------:R-:W-:Y:S05]  /*5f10*/  @P4 BRA `(.L_x_53) ;  /* 0x0000000000744947 */ /* 0x000fea0003800000 */
[----:B------:R-:W1:Y:S02]  /*5f20*/  S2R R6, SR_TID.X ;  /* 0x0000000000067919 */ /* 0x000e640000002100 */
[C---:B-1----:R-:W-:Y:S01]  /*5f30*/  SHF.L.U32 R0, R6.reuse, 0x4, RZ ;  /* 0x0000000406007819 */ /* 0x042fe200000006ff */
[C---:B------:R-:W-:Y:S01]  /*5f40*/  IMAD.SHL.U32 R3, R6.reuse, 0x2, RZ ;  /* 0x0000000206037824 */ /* 0x040fe200078e00ff */
[----:B------:R-:W-:Y:S02]  /*5f50*/  SHF.L.U32 R5, R6, 0x3, RZ ;  /* 0x0000000306057819 */ /* 0x000fe400000006ff */
[----:B------:R-:W-:Y:S02]  /*5f60*/  LOP3.LUT R0, R0, 0xe00, RZ, 0xc0, !PT ;  /* 0x00000e0000007812 */ /* 0x000fe400078ec0ff */
[----:B------:R-:W-:Y:S02]  /*5f70*/  LOP3.LUT R4, R5, 0x80, RZ, 0xc0, !PT ;  /* 0x0000008005047812 */ /* 0x000fe400078ec0ff */
[----:B------:R-:W-:-:S02]  /*5f80*/  LOP3.LUT R0, R0, 0x6, R3, 0xf8, !PT ;  /* 0x0000000600007812 */ /* 0x000fc400078ef803 */
[--C-:B------:R-:W-:Y:S02]  /*5f90*/  LOP3.LUT R3, R4, 0x10, R6.reuse, 0xf8, !PT ;  /* 0x0000001004037812 */ /* 0x100fe400078ef806 */
[----:B------:R-:W-:Y:S02]  /*5fa0*/  LOP3.LUT R0, R0, 0x60, R5, 0xf8, !PT ;  /* 0x0000006000007812 */ /* 0x000fe400078ef805 */
[----:B------:R-:W-:Y:S02]  /*5fb0*/  SHF.R.U32.HI R4, RZ, 0x4, R6 ;  /* 0x00000004ff047819 */ /* 0x000fe40000011606 */
[----:B------:R-:W-:Y:S02]  /*5fc0*/  LOP3.LUT R0, R0, R3, RZ, 0xfc, !PT ;  /* 0x0000000300007212 */ /* 0x000fe400078efcff */
[----:B------:R-:W-:Y:S02]  /*5fd0*/  LOP3.LUT P2, RZ, R4, 0x1, RZ, 0xc0, !PT ;  /* 0x0000000104ff7812 */ /* 0x000fe4000784c0ff */
[----:B-----5:R-:W-:-:S05]  /*5fe0*/  LEA R0, R12, R0, 0xc ;  /* 0x000000000c007211 */ /* 0x020fca00078e60ff */
[----:B------:R-:W-:Y:S01]  /*5ff0*/  VIADD R3, R0, UR51 ;  /* 0x0000003300037c36 */ /* 0x000fe20008000000 */
[----:B------:R-:W-:Y:S04]  /*6000*/  LDS.U16 R5, [R0+UR51+0x208] ;  /* 0x0002083300057984 */ /* 0x000fe80008000400 */
[C---:B------:R-:W-:Y:S01]  /*6010*/  IADD3 R4, R3.reuse, 0x100, RZ ;  /* 0x0000010003047810 */ /* 0x040fe20007ffe0ff */
[----:B------:R-:W-:Y:S01]  /*6020*/  LDS.U16 R6, [R0+UR51+0x108] ;  /* 0x0001083300067984 */ /* 0x000fe20008000400 */
[----:B------:R-:W-:-:S03]  /*6030*/  IADD3 R7, R3, 0x110, RZ ;  /* 0x0000011003077810 */ /* 0x000fc60007ffe0ff */
[----:B------:R-:W-:Y:S01]  /*6040*/  @P2 VIADD R7, R4, 0xfffffff0 ;  /* 0xfffffff004072836 */ /* 0x000fe20000000000 */
[----:B------:R-:W-:Y:S04]  /*6050*/  LDS.U16 R3, [R0+UR51+0x200] ;  /* 0x0002003300037984 */ /* 0x000fe80008000400 */
[----:B------:R-:W1:Y:S04]  /*6060*/  LDS.U16 R4, [R0+UR51+0x100] ;  /* 0x0001003300047984 */ /* 0x000e680008000400 */
[----:B------:R-:W-:Y:S04]  /*6070*/  LDS.U16 R8, [R7+0x100] ;  /* 0x0001000007087984 */ /* 0x000fe80000000400 */
[----:B------:R-:W4:Y:S04]  /*6080*/  LDS.U16 R9, [R7] ;  /* 0x0000000007097984 */ /* 0x000f280000000400 */
[----:B------:R-:W-:Y:S04]  /*6090*/  LDS.U16 R10, [R7+0x108] ;  /* 0x00010800070a7984 */ /* 0x000fe80000000400 */
[----:B------:R-:W2:Y:S01]  /*60a0*/  LDS.U16 R11, [R7+0x8] ;  /* 0x00000800070b7984 */ /* 0x000ea20000000400 */
[----:B-1----:R-:W-:-:S02]  /*60b0*/  PRMT R0, R4, 0x5410, R3 ;  /* 0x0000541004007816 */ /* 0x002fc40000000003 */
[----:B------:R-:W-:Y:S02]  /*60c0*/  PRMT R3, R6, 0x5410, R5 ;  /* 0x0000541006037816 */ /* 0x000fe40000000005 */
[----:B----4-:R-:W-:Y:S02]  /*60d0*/  PRMT R4, R9, 0x5410, R8 ;  /* 0x0000541009047816 */ /* 0x010fe40000000008 */
[----:B--2---:R-:W-:-:S07]  /*60e0*/  PRMT R5, R11, 0x5410, R10 ;  /* 0x000054100b057816 */ /* 0x004fce000000000a */
.L_x_53:
[----:B------:R-:W-:Y:S05]  /*60f0*/  BSYNC B1 ;  /* 0x0000000000017941 */ /* 0x000fea0003800000 */
.L_x_52:
[----:B------:R-:W-:Y:S01]  /*6100*/  @!PT LDS RZ, [RZ] ;  /* 0x00000000fffff984 */ /* 0x000fe20000000800 */
[----:B------:R-:W-:Y:S01]  /*6110*/  @!PT LDS RZ, [RZ] ;  /* 0x00000000fffff984 */ /* 0x000fe20000000800 */
[----:B------:R-:W-:Y:S01]  /*6120*/  @!PT LDS RZ, [RZ] ;  /* 0x00000000fffff984 */ /* 0x000fe20000000800 */
[----:B------:R-:W-:Y:S01]  /*6130*/  @!PT LDS RZ, [RZ] ;  /* 0x00000000fffff984 */ /* 0x000fe20000000800 */
[----:B------:R1:W-:Y:S06]  /*6140*/  MEMBAR.ALL.CTA ;  /* 0x0000000000007992 */ /* 0x0003ec0000008000 */
[----:B-1----:R-:W1:Y:S01]  /*6150*/  FENCE.VIEW.ASYNC.S ;  /* 0x00000000000073c6 */ /* 0x002e620000000000 */
[----:B------:R-:W-:Y:S05]  /*6160*/  @!P1 BRA `(.L_x_54) ;  /* 0x0000000000049947 */ /* 0x000fea0003800000 */
[----:B------:R-:W-:Y:S01]  /*6170*/  BPT.TRAP 0x1 ;  /* 0x000000040000795c */ /* 0x000fe20000300000 */
.L_x_54:
[----:B------:R-:W4:Y:S01]  /*6180*/  LDL.LU R8, [R1+0xb8] ;  /* 0x0000b80001087983 */ /* 0x000f220000300800 */
[----:B------:R-:W-:Y:S01]  /*6190*/  IADD3 R6, R13, 0xa0, RZ ;  /* 0x000000a00d067810 */ /* 0x000fe20007ffe0ff */
[----:B------:R-:W2:Y:S03]  /*61a0*/  S2R R7, SR_CgaCtaId ;  /* 0x0000000000077919 */ /* 0x000ea60000008800 */
[----:B--2---:R-:W-:-:S04]  /*61b0*/  PRMT R6, R7, 0x654, R6 ;  /* 0x0000065407067816 */ /* 0x004fc80000000006 */
[----:B-1----:R1:W-:Y:S02]  /*61c0*/  SYNCS.ARRIVE.TRANS64.RED.A1T0 RZ, [R6+URZ], RZ ;  /* 0x000000ff06ff79a7 */ /* 0x0023e4000810043f */
[----:B-1---5:R-:W-:-:S04]  /*61d0*/  IADD3 R6, R12, 0x1, RZ ;  /* 0x000000010c067810 */ /* 0x022fc80007ffe0ff */
[----:B------:R-:W-:-:S04]  /*61e0*/  ISETP.NE.AND P1, PT, R6, 0x4, PT ;  /* 0x000000040600780c */ /* 0x000fc80003f25270 */
[----:B------:R-:W-:Y:S02]  /*61f0*/  SEL R7, RZ, 0x1, P1 ;  /* 0x00000001ff077807 */ /* 0x000fe40000800000 */
[----:B------:R-:W-:Y:S02]  /*6200*/  SEL R6, R6, RZ, P1 ;  /* 0x000000ff06067207 */ /* 0x000fe40000800000 */
[----:B----4-:R-:W-:-:S05]  /*6210*/  LOP3.LUT R8, R8, R7, RZ, 0x3c, !PT ;  /* 0x0000000708087212 */ /* 0x010fca00078e3cff */
[----:B------:R1:W-:Y:S04]  /*6220*/  STL [R1+0xb8], R8 ;  /* 0x0000b80801007387 */ /* 0x0003e80000100800 */
[----:B------:R1:W-:Y:S02]  /*6230*/  STL [R1+0xb4], R6 ;  /* 0x0000b40601007387 */ /* 0x0003e40000100800 */
.L_x_48:
[----:B------:R-:W-:Y:S05]  /*6240*/  BSYNC B0 ;  /* 0x0000000000007941 */ /* 0x000fea0003800000 */
.L_x_47:
[----:B------:R-:W4:Y:S01]  /*6250*/  S2R R26, SR_TID.X ;  /* 0x00000000001a7919 */ /* 0x000f220000002100 */
[-C--:B-1----:R-:W-:Y:S01]  /*6260*/  F2FP.F16.E4M3.UNPACK_B R6, R0.reuse ;  /* 0x00000000ff06723e */ /* 0x082fe200020006ff */
[C---:B-----5:R-:W-:Y:S01]  /*6270*/  FMUL R227, R2.reuse, R227 ;  /* 0x000000e302e37220 */ /* 0x060fe20000400000 */
[----:B------:R-:W-:Y:S01]  /*6280*/  F2FP.F16.E4M3.UNPACK_B R7, R0.H1 ;  /* 0x00000000ff07723e */ /* 0x000fe200030006ff */
[C---:B------:R-:W-:Y:S01]  /*6290*/  FMUL R224, R2.reuse, R224 ;  /* 0x000000e002e07220 */ /* 0x040fe20000400000 */
[C---:B------:R-:W-:Y:S01]  /*62a0*/  FMUL R13, R2.reuse, R226 ;  /* 0x000000e2020d7220 */ /* 0x040fe20000400000 */
[----:B------:R-:W-:Y:S02]  /*62b0*/  HADD2.F32 R9, -RZ, R6.H0_H0 ;  /* 0x20000006ff097230 */ /* 0x000fe40000004100 */
[C---:B------:R-:W-:Y:S01]  /*62c0*/  FMUL R223, R2.reuse, R223 ;  /* 0x000000df02df7220 */ /* 0x040fe20000400000 */
[--C-:B------:R-:W-:Y:S02]  /*62d0*/  HADD2.F32 R11, -RZ, R7.reuse.H0_H0 ;  /* 0x20000007ff0b7230 */ /* 0x100fe40000004100 */
[----:B------:R-:W-:Y:S01]  /*62e0*/  FMUL R222, R2, R222 ;  /* 0x000000de02de7220 */ /* 0x000fe20000400000 */
[----:B------:R-:W-:-:S02]  /*62f0*/  HADD2.F32 R7, -RZ, R7.H1_H1 ;  /* 0x30000007ff077230 */ /* 0x000fc40000004100 */
[----:B------:R-:W-:Y:S01]  /*6300*/  FFMA R227, R16, R9, R227 ;  /* 0x0000000910e37223 */ /* 0x000fe200000000e3 */
[----:B------:R-:W-:Y:S01]  /*6310*/  HADD2.F32 R9, -RZ, R6.H1_H1 ;  /* 0x30000006ff097230 */ /* 0x000fe20000004100 */
[----:B------:R-:W-:Y:S01]  /*6320*/  F2FP.F16.E4M3.UNPACK_B R6, R3 ;  /* 0x00000003ff06723e */ /* 0x000fe200020006ff */
[----:B------:R-:W-:Y:S01]  /*6330*/  FMUL R20, R2, R219 ;  /* 0x000000db02147220 */ /* 0x000fe20000400000 */
[C---:B------:R-:W-:Y:S01]  /*6340*/  FFMA R15, R16.reuse, R7, R224 ;  /* 0x00000007100f7223 */ /* 0x040fe200000000e0 */
[----:B------:R-:W-:Y:S01]  /*6350*/  F2FP.F16.E4M3.UNPACK_B R7, R3.H1 ;  /* 0x00000003ff07723e */ /* 0x000fe200030006ff */
[----:B------:R-:W-:Y:S01]  /*6360*/  FFMA R10, R16, R9, R13 ;  /* 0x00000009100a7223 */ /* 0x000fe2000000000d */
[----:B------:R-:W-:Y:S02]  /*6370*/  HADD2.F32 R9, -RZ, R6.H0_H0 ;  /* 0x20000006ff097230 */ /* 0x000fe40000004100 */
[C---:B------:R-:W-:Y:S01]  /*6380*/  FMUL R218, R2.reuse, R218 ;  /* 0x000000da02da7220 */ /* 0x040fe20000400000 */
[----:B------:R-:W-:Y:S01]  /*6390*/  FMUL R217, R2, R217 ;  /* 0x000000d902d97220 */ /* 0x000fe20000400000 */
[----:B------:R-:W-:-:S02]  /*63a0*/  HADD2.F32 R13, -RZ, R7.H0_H0 ;  /* 0x20000007ff0d7230 */ /* 0x000fc40000004100 */
[----:B------:R-:W-:Y:S01]  /*63b0*/  FMUL R216, R2, R216 ;  /* 0x000000d802d87220 */ /* 0x000fe20000400000 */
[----:B------:R-:W-:Y:S01]  /*63c0*/  FFMA R223, R16, R9, R223 ;  /* 0x0000000910df7223 */ /* 0x000fe200000000df */
[----:B------:R-:W-:Y:S02]  /*63d0*/  HADD2.F32 R7, -RZ, R7.H1_H1 ;  /* 0x30000007ff077230 */ /* 0x000fe40000004100 */
[C---:B------:R-:W-:Y:S01]  /*63e0*/  FMUL R212, R2.reuse, R212 ;  /* 0x000000d402d47220 */ /* 0x040fe20000400000 */
[C---:B------:R-:W-:Y:S01]  /*63f0*/  FMUL R213, R2.reuse, R213 ;  /* 0x000000d502d57220 */ /* 0x040fe20000400000 */
[----:B------:R-:W-:Y:S01]  /*6400*/  FMUL R214, R2, R214 ;  /* 0x000000d602d67220 */ /* 0x000fe20000400000 */
[----:B------:R-:W-:Y:S02]  /*6410*/  F2FP.SATFINITE.RELU.E4M3.F32.PACK_AB_MERGE_C R227, R10, R227, RZ ;  /* 0x000000e30ae3723e */ /* 0x000fe400048078ff */
[----:B----4-:R-:W-:Y:S02]  /*6420*/  SHF.R.U32.HI R8, RZ, 0x4, R26 ;  /* 0x00000004ff087819 */ /* 0x010fe4000001161a */
[----:B------:R-:W-:-:S02]  /*6430*/  LOP3.LUT R24, R26, 0xff, RZ, 0xc0, !PT ;  /* 0x000000ff1a187812 */ /* 0x000fc400078ec0ff */
[----:B------:R-:W-:Y:S01]  /*6440*/  LOP3.LUT P2, RZ, R8, 0x1, RZ, 0xc0, !PT ;  /* 0x0000000108ff7812 */ /* 0x000fe2000784c0ff */
[----:B------:R-:W-:Y:S01]  /*6450*/  FMUL R8, R2, R225 ;  /* 0x000000e102087220 */ /* 0x000fe20000400000 */
[----:B------:R-:W-:-:S03]  /*6460*/  IADD3 R24, R24, 0x1f, RZ ;  /* 0x0000001f18187810 */ /* 0x000fc60007ffe0ff */
[----:B------:R-:W-:Y:S01]  /*6470*/  FFMA R12, R16, R11, R8 ;  /* 0x0000000b100c7223 */ /* 0x000fe20000000008 */
[----:B------:R-:W-:Y:S01]  /*6480*/  HADD2.F32 R11, -RZ, R6.H1_H1 ;  /* 0x30000006ff0b7230 */ /* 0x000fe20000004100 */
[----:B------:R-:W-:Y:S01]  /*6490*/  F2FP.F16.E4M3.UNPACK_B R6, R4 ;  /* 0x00000004ff06723e */ /* 0x000fe200020006ff */
[----:B------:R-:W-:Y:S01]  /*64a0*/  FMUL R8, R2, R221 ;  /* 0x000000dd02087220 */ /* 0x000fe20000400000 */
[----:B------:R-:W-:Y:S02]  /*64b0*/  ISETP.GT.U32.AND P1, PT, R24, 0x3e, PT ;  /* 0x0000003e1800780c */ /* 0x000fe40003f24070 */
[C---:B------:R-:W-:Y:S01]  /*64c0*/  FFMA R222, R16.reuse, R11, R222 ;  /* 0x0000000b10de7223 */ /* 0x040fe200000000de */
[----:B------:R-:W-:Y:S01]  /*64d0*/  FFMA R14, R16, R13, R8 ;  /* 0x0000000d100e7223 */ /* 0x000fe20000000008 */
[--C-:B------:R-:W-:Y:S02]  /*64e0*/  HADD2.F32 R9, -RZ, R6.reuse.H0_H0 ;  /* 0x20000006ff097230 */ /* 0x100fe40000004100 */
[----:B------:R-:W-:Y:S01]  /*64f0*/  FMUL R13, R2, R220 ;  /* 0x000000dc020d7220 */ /* 0x000fe20000400000 */
[----:B------:R-:W-:Y:S01]  /*6500*/  HADD2.F32 R11, -RZ, R6.H1_H1 ;  /* 0x30000006ff0b7230 */ /* 0x000fe20000004100 */
[----:B------:R-:W-:-:S02]  /*6510*/  F2FP.F16.E4M3.UNPACK_B R6, R4.H1 ;  /* 0x00000004ff06723e */ /* 0x000fc400030006ff */
[C---:B------:R-:W-:Y:S01]  /*6520*/  FFMA R21, R16.reuse, R7, R13 ;  /* 0x0000000710157223 */ /* 0x040fe2000000000d */
[C---:B------:R-:W-:Y:S01]  /*6530*/  FFMA R20, R16.reuse, R9, R20 ;  /* 0x0000000910147223 */ /* 0x040fe20000000014 */
[----:B------:R-:W-:Y:S01]  /*6540*/  F2FP.F16.E4M3.UNPACK_B R8, R5 ;  /* 0x00000005ff08723e */ /* 0x000fe200020006ff */
[--C-:B------:R-:W-:Y:S02]  /*6550*/  HADD2.F32 R7, -RZ, R6.reuse.H0_H0 ;  /* 0x20000006ff077230 */ /* 0x100fe40000004100 */
[C---:B------:R-:W-:Y:S01]  /*6560*/  FFMA R25, R16.reuse, R11, R218 ;  /* 0x0000000b10197223 */ /* 0x040fe200000000da */
[----:B------:R-:W-:Y:S01]  /*6570*/  HADD2.F32 R9, -RZ, R6.H1_H1 ;  /* 0x30000006ff097230 */ /* 0x000fe20000004100 */
[----:B------:R-:W-:Y:S01]  /*6580*/  F2FP.F16.E4M3.UNPACK_B R6, R5.H1 ;  /* 0x00000005ff06723e */ /* 0x000fe200030006ff */
[--C-:B------:R-:W-:Y:S02]  /*6590*/  HADD2.F32 R11, -RZ, R8.reuse.H0_H0 ;  /* 0x20000008ff0b7230 */ /* 0x100fe40000004100 */
[----:B------:R-:W-:Y:S01]  /*65a0*/  FFMA R217, R16, R7, R217 ;  /* 0x0000000710d97223 */ /* 0x000fe200000000d9 */
[----:B------:R-:W-:-:S02]  /*65b0*/  HADD2.F32 R13, -RZ, R8.H1_H1 ;  /* 0x30000008ff0d7230 */ /* 0x000fc40000004100 */
[----:B------:R-:W-:Y:S01]  /*65c0*/  FFMA R216, R16, R9, R216 ;  /* 0x0000000910d87223 */ /* 0x000fe200000000d8 */
[--C-:B------:R-:W-:Y:S02]  /*65d0*/  HADD2.F32 R7, -RZ, R6.reuse.H0_H0 ;  /* 0x20000006ff077230 */ /* 0x100fe40000004100 */
[----:B------:R-:W-:Y:S01]  /*65e0*/  FMUL R8, R2, R215 ;  /* 0x000000d702087220 */ /* 0x000fe20000400000 */
[----:B------:R-:W-:Y:S02]  /*65f0*/  HADD2.F32 R9, -RZ, R6.H1_H1 ;  /* 0x30000006ff097230 */ /* 0x000fe40000004100 */
[----:B------:R-:W-:Y:S01]  /*6600*/  FFMA R13, R16, R13, R214 ;  /* 0x0000000d100d7223 */ /* 0x000fe200000000d6 */
[----:B------:R-:W-:Y:S02]  /*6610*/  IMAD.SHL.U32 R6, R26, 0x10, RZ ;  /* 0x000000101a067824 */ /* 0x000fe400078e00ff */
[----:B------:R-:W-:Y:S01]  /*6620*/  FFMA R8, R16, R11, R8 ;  /* 0x0000000b10087223 */ /* 0x000fe20000000008 */
[----:B------:R-:W-:Y:S01]  /*6630*/  SHF.L.U32 R11, R26, 0x1, RZ ;  /* 0x000000011a0b7819 */ /* 0x000fe200000006ff */
[----:B------:R-:W-:Y:S01]  /*6640*/  FFMA R212, R16, R9, R212 ;  /* 0x0000000910d47223 */ /* 0x000fe200000000d4 */
[----:B------:R-:W-:Y:S01]  /*6650*/  IMAD.SHL.U32 R9, R26, 0x8, RZ ;  /* 0x000000081a097824 */ /* 0x000fe200078e00ff */
[----:B------:R-:W-:Y:S01]  /*6660*/  LOP3.LUT R6, R6, 0xe00, RZ, 0xc0, !PT ;  /* 0x00000e0006067812 */ /* 0x000fe200078ec0ff */
[----:B------:R-:W-:Y:S01]  /*6670*/  FFMA R7, R16, R7, R213 ;  /* 0x0000000710077223 */ /* 0x000fe200000000d5 */
[----:B------:R-:W-:-:S02]  /*6680*/  F2FP.SATFINITE.RELU.E4M3.F32.PACK_AB_MERGE_C R15, R15, R12, RZ ;  /* 0x0000000c0f0f723e */ /* 0x000fc400048078ff */
[----:B------:R-:W-:Y:S02]  /*6690*/  LOP3.LUT R6, R6, 0x6, R11, 0xf8, !PT ;  /* 0x0000000606067812 */ /* 0x000fe400078ef80b */
[----:B------:R-:W-:Y:S02]  /*66a0*/  LOP3.LUT R10, R9, 0x80, RZ, 0xc0, !PT ;  /* 0x00000080090a7812 */ /* 0x000fe400078ec0ff */
[----:B------:R-:W-:Y:S02]  /*66b0*/  LOP3.LUT R6, R6, 0x60, R9, 0xf8, !PT ;  /* 0x0000006006067812 */ /* 0x000fe400078ef809 */
[----:B------:R-:W-:Y:S02]  /*66c0*/  LOP3.LUT R27, R10, 0x10, R26, 0xf8, !PT ;  /* 0x000000100a1b7812 */ /* 0x000fe400078ef81a */
[----:B------:R-:W-:Y:S02]  /*66d0*/  MOV R9, 0x10 ;  /* 0x0000001000097802 */ /* 0x000fe40000000f00 */
[----:B------:R-:W-:-:S02]  /*66e0*/  F2FP.SATFINITE.RELU.E4M3.F32.PACK_AB_MERGE_C R11, R212, R7, RZ ;  /* 0x00000007d40b723e */ /* 0x000fc400048078ff */
[----:B------:R-:W-:Y:S02]  /*66f0*/  F2FP.SATFINITE.RELU.E4M3.F32.PACK_AB_MERGE_C R223, R222, R223, RZ ;  /* 0x000000dfdedf723e */ /* 0x000fe400048078ff */
[----:B------:R-:W-:Y:S02]  /*6700*/  F2FP.SATFINITE.RELU.E4M3.F32.PACK_AB_MERGE_C R21, R21, R14, RZ ;  /* 0x0000000e1515723e */ /* 0x000fe400048078ff */
[----:B------:R-:W-:Y:S02]  /*6710*/  F2FP.SATFINITE.RELU.E4M3.F32.PACK_AB_MERGE_C R25, R25, R20, RZ ;  /* 0x000000141919723e */ /* 0x000fe400048078ff */
[----:B------:R-:W-:Y:S02]  /*6720*/  F2FP.SATFINITE.RELU.E4M3.F32.PACK_AB_MERGE_C R217, R216, R217, RZ ;  /* 0x000000d9d8d9723e */ /* 0x000fe400048078ff */
[----:B------:R-:W-:Y:S02]  /*6730*/  F2FP.SATFINITE.RELU.E4M3.F32.PACK_AB_MERGE_C R13, R13, R8, RZ ;  /* 0x000000080d0d723e */ /* 0x000fe400048078ff */
[----:B------:R-:W-:-:S02]  /*6740*/  LOP3.LUT R6, R6, R27, RZ, 0xfc, !PT ;  /* 0x0000001b06067212 */ /* 0x000fc400078efcff */
[----:B------:R-:W-:Y:S01]  /*6750*/  SEL R7, R9, 0xfffffff0, !P2 ;  /* 0xfffffff009077807 */ /* 0x000fe20005000000 */
[----:B------:R-:W-:Y:S06]  /*6760*/  @P1 BRA `(.L_x_55) ;  /* 0x0000000000041947 */ /* 0x000fec0003800000 */
[----:B------:R-:W-:-:S04]  /*6770*/  DEPBAR.LE SB0, 0x1 ;  /* 0x000080400000791a */ /* 0x000fc80000000000 */
.L_x_55:
[----:B------:R-:W-:Y:S05]  /*6780*/  WARPSYNC.ALL ;  /* 0x0000000000007948 */ /* 0x000fea0003800000 */
[----:B------:R-:W-:Y:S01]  /*6790*/  BAR.SYNC.DEFER_BLOCKING 0x1, 0x100 ;  /* 0x0044000000007b1d */ /* 0x000fe20000010000 */
[----:B------:R-:W-:-:S05]  /*67a0*/  IADD3 R8, R6, UR51, RZ ;  /* 0x0000003306087c10 */ /* 0x000fca000fffe0ff */
[----:B------:R-:W-:Y:S01]  /*67b0*/  IMAD.IADD R8, R8, 0x1, R7 ;  /* 0x0000000108087824 */ /* 0x000fe200078e0207 */
[----:B------:R-:W-:Y:S01]  /*67c0*/  BSSY B0, `(.L_x_56) ;  /* 0x0000016000007945 */ /* 0x000fe20003800000 */
[----:B------:R1:W-:Y:S04]  /*67d0*/  STS.U16 [R6+UR51+0x4100], R227 ;  /* 0x004100e306007988 */ /* 0x0003e80008000433 */
[----:B------:R1:W-:Y:S04]  /*67e0*/  STS.U16 [R6+UR51+0x4200], R15 ;  /* 0x0042000f06007988 */ /* 0x0003e80008000433 */
[----:B------:R1:W-:Y:S04]  /*67f0*/  STS.U16 [R6+UR51+0x4108], R223 ;  /* 0x004108df06007988 */ /* 0x0003e80008000433 */
[----:B------:R1:W-:Y:S04]  /*6800*/  STS.U16 [R6+UR51+0x4208], R21 ;  /* 0x0042081506007988 */ /* 0x0003e80008000433 */
[----:B------:R1:W-:Y:S04]  /*6810*/  STS.U16 [R8+0x4100], R25 ;  /* 0x0041001908007388 */ /* 0x0003e80000000400 */
[----:B------:R1:W-:Y:S04]  /*6820*/  STS.U16 [R8+0x4200], R217 ;  /* 0x004200d908007388 */ /* 0x0003e80000000400 */
[----:B------:R1:W-:Y:S04]  /*6830*/  STS.U16 [R8+0x4108], R13 ;  /* 0x0041080d08007388 */ /* 0x0003e80000000400 */
[----:B------:R1:W-:Y:S01]  /*6840*/  STS.U16 [R8+0x4208], R11 ;  /* 0x0042080b08007388 */ /* 0x0003e20000000400 */
[----:B------:R-:W-:Y:S01]  /*6850*/  @!PT LDS RZ, [RZ] ;  /* 0x00000000fffff984 */ /* 0x000fe20000000800 */
[----:B------:R-:W-:Y:S01]  /*6860*/  @!PT LDS RZ, [RZ] ;  /* 0x00000000fffff984 */ /* 0x000fe20000000800 */
[----:B------:R-:W-:Y:S01]  /*6870*/  @!PT LDS RZ, [RZ] ;  /* 0x00000000fffff984 */ /* 0x000fe20000000800 */
[----:B------:R-:W-:Y:S01]  /*6880*/  @!PT LDS RZ, [RZ] ;  /* 0x00000000fffff984 */ /* 0x000fe20000000800 */
[----:B------:R4:W-:Y:S06]  /*6890*/  MEMBAR.ALL.CTA ;  /* 0x0000000000007992 */ /* 0x0009ec0000008000 */
[----:B----4-:R-:W4:Y:S02]  /*68a0*/  FENCE.VIEW.ASYNC.S ;  /* 0x00000000000073c6 */ /* 0x010f240000000000 */
[----:B----4-:R-:W-:Y:S06]  /*68b0*/  BAR.SYNC.DEFER_BLOCKING 0x1, 0x100 ;  /* 0x0044000000007b1d */ /* 0x010fec0000010000 */
[----:B-1----:R-:W-:Y:S05]  /*68c0*/  @P1 BRA `(.L_x_57) ;  /* 0x0000000000141947 */ /* 0x002fea0003800000 */
[----:B------:R-:W-:Y:S02]  /*68d0*/  UIADD3 UR4, UP0, UR60, 0x4f0, URZ ;  /* 0x000004f03c047890 */ /* 0x000fe4000ff1e03f */
[----:B------:R-:W-:Y:S02]  /*68e0*/  UIADD3 UR44, UR51, 0x4100, URZ ;  /* 0x00004100332c7890 */ /* 0x000fe4000fffe03f */
[----:B------:R-:W-:-:S09]  /*68f0*/  UIADD3.X UR5, URZ, UR61, URZ, UP0, !UPT ;  /* 0x0000003d3f057290 */ /* 0x000fd200087fe43f */
[----:B------:R1:W-:Y:S02]  /*6900*/  UTMASTG.3D [UR44], [UR4] ;  /* 0x0000002c040073b5 */ /* 0x0003e40008010000 */
[----:B-1----:R0:W-:Y:S02]  /*6910*/  UTMACMDFLUSH ;  /* 0x00000000000079b7 */ /* 0x0021e40000000000 */
.L_x_57:
[----:B------:R-:W-:Y:S05]  /*6920*/  BSYNC B0 ;  /* 0x0000000000007941 */ /* 0x000fea0003800000 */
.L_x_56:
[----:B------:R-:W-:Y:S04]  /*6930*/  BSSY B0, `(.L_x_58) ;  /* 0x0000036000007945 */ /* 0x000fe80003800000 */
[----:B------:R-:W-:Y:S05]  /*6940*/  @P0 BRA `(.L_x_59) ;  /* 0x0000000000d00947 */ /* 0x000fea0003800000 */
[----:B------:R-:W-:-:S04]  /*6950*/  MOV R9, UR50 ;  /* 0x0000003200097c02 */ /* 0x000fc80008000f00 */
[----:B------:R-:W-:-:S13]  /*6960*/  ISETP.NE.AND P2, PT, R9, 0x3, PT ;  /* 0x000000030900780c */ /* 0x000fda0003f45270 */
[----:B------:R-:W-:Y:S05]  /*6970*/  @!P2 BRA `(.L_x_60) ;  /* 0x000000000004a947 */ /* 0x000fea0003800000 */
[----:B------:R-:W-:Y:S01]  /*6980*/  BPT.TRAP 0x1 ;  /* 0x000000040000795c */ /* 0x000fe20000300000 */
.L_x_60:
[----:B------:R-:W4:Y:S04]  /*6990*/  LDL R9, [R1+0xb8] ;  /* 0x0000b80001097983 */ /* 0x000f280000100800 */
[----:B------:R-:W5:Y:S01]  /*69a0*/  LDL R10, [R1+0xb4] ;  /* 0x0000b400010a7983 */ /* 0x000f620000100800 */
[----:B------:R-:W-:Y:S01]  /*69b0*/  BSSY B1, `(.L_x_61) ;  /* 0x0000005000017945 */ /* 0x000fe20003800000 */
[----:B----4-:R-:W-:Y:S02]  /*69c0*/  SHF.L.U32 R9, R9, 0x1f, RZ ;  /* 0x0000001f09097819 */ /* 0x010fe400000006ff */
[----:B-----5:R-:W-:-:S04]  /*69d0*/  LEA R14, R10, UR51, 0x3 ;  /* 0x000000330a0e7c11 */ /* 0x020fc8000f8e18ff */
[----:B------:R-:W1:Y:S02]  /*69e0*/  SYNCS.PHASECHK.TRANS64.TRYWAIT P3, [R14+URZ+0x80], R9 ;  /* 0x000080090e0075a7 */ /* 0x000e64000806017f */
[----:B-1----:R-:W-:Y:S05]  /*69f0*/  @!P3 BRA `(.L_x_62) ;  /* 0x000000800000b947 */ /* 0x002fea0003800000 */
.L_x_240:
[----:B------:R-:W-:Y:S05]  /*6a00*/  BSYNC B1 ;  /* 0x0000000000017941 */ /* 0x000fea0003800000 */
.L_x_61:
[----:B------:R-:W-:Y:S04]  /*6a10*/  BSSY B1, `(.L_x_63) ;  /* 0x0000012000017945 */ /* 0x000fe80003800000 */
[----:B------:R-:W-:Y:S05]  /*6a20*/  @P4 BRA `(.L_x_64) ;  /* 0x0000000000404947 */ /* 0x000fea0003800000 */
[----:B------:R-:W4:Y:S02]  /*6a30*/  LDL R10, [R1+0xb4] ;  /* 0x0000b400010a7983 */ /* 0x000f240000100800 */
[----:B----4-:R-:W-:-:S05]  /*6a40*/  LEA R15, R10, R6, 0xc ;  /* 0x000000060a0f7211 */ /* 0x010fca00078e60ff */
[----:B------:R-:W-:Y:S01]  /*6a50*/  VIADD R0, R15, UR51 ;  /* 0x000000330f007c36 */ /* 0x000fe20008000000 */
[----:B------:R-:W-:Y:S04]  /*6a60*/  LDS.U16 R3, [R15+UR51+0x100] ;  /* 0x000100330f037984 */ /* 0x000fe80008000400 */
[----:B------:R-:W-:Y:S01]  /*6a70*/  IADD3 R13, R0, R7, RZ ;  /* 0x00000007000d7210 */ /* 0x000fe20007ffe0ff */
[----:B------:R-:W-:Y:S04]  /*6a80*/  LDS.U16 R4, [R15+UR51+0x208] ;  /* 0x000208330f047984 */ /* 0x000fe80008000400 */
[----:B------:R-:W4:Y:S04]  /*6a90*/  LDS.U16 R0, [R15+UR51+0x200] ;  /* 0x000200330f007984 */ /* 0x000f280008000400 */
[----:B------:R-:W5:Y:S04]  /*6aa0*/  LDS.U16 R5, [R15+UR51+0x108] ;  /* 0x000108330f057984 */ /* 0x000f680008000400 */
[----:B-1----:R-:W-:Y:S04]  /*6ab0*/  LDS.U16 R9, [R13+0x200] ;  /* 0x000200000d097984 */ /* 0x002fe80000000400 */
[----:B------:R-:W1:Y:S04]  /*6ac0*/  LDS.U16 R10, [R13+0x100] ;  /* 0x000100000d0a7984 */ /* 0x000e680000000400 */
[----:B------:R-:W-:Y:S04]  /*6ad0*/  LDS.U16 R11, [R13+0x208] ;  /* 0x000208000d0b7984 */ /* 0x000fe80000000400 */
[----:B------:R-:W2:Y:S01]  /*6ae0*/  LDS.U16 R12, [R13+0x108] ;  /* 0x000108000d0c7984 */ /* 0x000ea20000000400 */
[----:B----4-:R-:W-:-:S02]  /*6af0*/  PRMT R0, R3, 0x5410, R0 ;  /* 0x0000541003007816 */ /* 0x010fc40000000000 */
[----:B-----5:R-:W-:Y:S02]  /*6b00*/  PRMT R3, R5, 0x5410, R4 ;  /* 0x0000541005037816 */ /* 0x020fe40000000004 */
[----:B-1----:R-:W-:Y:S02]  /*6b10*/  PRMT R4, R10, 0x5410, R9 ;  /* 0x000054100a047816 */ /* 0x002fe40000000009 */
[----:B--2---:R-:W-:-:S07]  /*6b20*/  PRMT R5, R12, 0x5410, R11 ;  /* 0x000054100c057816 */ /* 0x004fce000000000b */
.L_x_64:
[----:B------:R-:W-:Y:S05]  /*6b30*/  BSYNC B1 ;  /* 0x0000000000017941 */ /* 0x000fea0003800000 */
.L_x_63:
[----:B------:R-:W-:Y:S01]  /*6b40*/  @!PT LDS RZ, [RZ] ;  /* 0x00000000fffff984 */ /* 0x000fe20000000800 */
[----:B------:R-:W-:Y:S01]  /*6b50*/  @!PT LDS RZ, [RZ] ;  /* 0x00000000fffff984 */ /* 0x000fe20000000800 */
[----:B------:R-:W-:Y:S01]  /*6b60*/  @!PT LDS RZ, [RZ] ;  /* 0x00000000fffff984 */ /* 0x000fe20000000800 */
[----:B------:R-:W-:Y:S01]  /*6b70*/  @!PT LDS RZ, [RZ] ;  /* 0x00000000fffff984 */ /* 0x000fe20000000800 */
[----:B------:R4:W-:Y:S06]  /*6b80*/  MEMBAR.ALL.CTA ;  /* 0x0000000000007992 */ /* 0x0009ec0000008000 */
[----:B----4-:R-:W4:Y:S01]  /*6b90*/  FENCE.VIEW.ASYNC.S ;  /* 0x00000000000073c6 */ /* 0x010f220000000000 */
[----:B------:R-:W-:Y:S05]  /*6ba0*/  @!P2 BRA `(.L_x_65) ;  /* 0x000000000004a947 */ /* 0x000fea0003800000 */
[----:B------:R-:W-:Y:S01]  /*6bb0*/  BPT.TRAP 0x1 ;  /* 0x000000040000795c */ /* 0x000fe20000300000 */
.L_x_65:
[----:B------:R-:W5:Y:S04]  /*6bc0*/  LDL.LU R12, [R1+0xb4] ;  /* 0x0000b400010c7983 */ /* 0x000f680000300800 */
[----:B------:R-:W2:Y:S01]  /*6bd0*/  LDL.LU R11, [R1+0xb8] ;  /* 0x0000b800010b7983 */ /* 0x000ea20000300800 */
[----:B-1----:R-:W-:Y:S01]  /*6be0*/  IADD3 R9, R14, 0xa0, RZ ;  /* 0x000000a00e097810 */ /* 0x002fe20007ffe0ff */
[----:B------:R-:W1:Y:S03]  /*6bf0*/  S2R R10, SR_CgaCtaId ;  /* 0x00000000000a7919 */ /* 0x000e660000008800 */
[----:B-1----:R-:W-:-:S04]  /*6c00*/  PRMT R9, R10, 0x654, R9 ;  /* 0x000006540a097816 */ /* 0x002fc80000000009 */
[----:B----4-:R5:W-:Y:S02]  /*6c10*/  SYNCS.ARRIVE.TRANS64.RED.A1T0 RZ, [R9+URZ], RZ ;  /* 0x000000ff09ff79a7 */ /* 0x010be4000810043f */
[----:B-----5:R-:W-:-:S05]  /*6c20*/  VIADD R9, R12, 0x1 ;  /* 0x000000010c097836 */ /* 0x020fca0000000000 */
[----:B------:R-:W-:-:S04]  /*6c30*/  ISETP.NE.AND P2, PT, R9, 0x4, PT ;  /* 0x000000040900780c */ /* 0x000fc80003f45270 */
[----:B------:R-:W-:Y:S02]  /*6c40*/  SEL R10, RZ, 0x1, P2 ;  /* 0x00000001ff0a7807 */ /* 0x000fe40001000000 */
[----:B------:R-:W-:Y:S02]  /*6c50*/  SEL R9, R9, RZ, P2 ;  /* 0x000000ff09097207 */ /* 0x000fe40001000000 */
[----:B--2---:R-:W-:-:S05]  /*6c60*/  LOP3.LUT R11, R11, R10, RZ, 0x3c, !PT ;  /* 0x0000000a0b0b7212 */ /* 0x004fca00078e3cff */
[----:B------:R1:W-:Y:S04]  /*6c70*/  STL [R1+0xb8], R11 ;  /* 0x0000b80b01007387 */ /* 0x0003e80000100800 */
[----:B------:R1:W-:Y:S02]  /*6c80*/  STL [R1+0xb4], R9 ;  /* 0x0000b40901007387 */ /* 0x0003e40000100800 */
.L_x_59:
[----:B------:R-:W-:Y:S05]  /*6c90*/  BSYNC B0 ;  /* 0x0000000000007941 */ /* 0x000fea0003800000 */
.L_x_58:
[-C--:B-1----:R-:W-:Y:S01]  /*6ca0*/  F2FP.F16.E4M3.UNPACK_B R9, R0.reuse ;  /* 0x00000000ff09723e */ /* 0x082fe200020006ff */
[C---:B------:R-:W-:Y:S01]  /*6cb0*/  FMUL R163, R2.reuse, R163 ;  /* 0x000000a302a37220 */ /* 0x040fe20000400000 */
[----:B------:R-:W-:Y:S01]  /*6cc0*/  F2FP.F16.E4M3.UNPACK_B R11, R0.H1 ;  /* 0x00000000ff0b723e */ /* 0x000fe200030006ff */
[C---:B------:R-:W-:Y:S01]  /*6cd0*/  FMUL R161, R2.reuse, R161 ;  /* 0x000000a102a17220 */ /* 0x040fe20000400000 */
[----:B------:R-:W-:Y:S01]  /*6ce0*/  F2FP.F16.E4M3.UNPACK_B R13, R3 ;  /* 0x00000003ff0d723e */ /* 0x000fe200020006ff */
[----:B------:R-:W-:Y:S02]  /*6cf0*/  HADD2.F32 R10, -RZ, R9.H0_H0 ;  /* 0x20000009ff0a7230 */ /* 0x000fe40000004100 */
[----:B------:R-:W-:Y:S01]  /*6d00*/  FMUL R159, R2, R159 ;  /* 0x0000009f029f7220 */ /* 0x000fe20000400000 */
[----:B------:R-:W-:Y:S01]  /*6d10*/  HADD2.F32 R14, -RZ, R11.H0_H0 ;  /* 0x2000000bff0e7230 */ /* 0x000fe20000004100 */
[----:B------:R-:W-:Y:S01]  /*6d20*/  F2FP.F16.E4M3.UNPACK_B R15, R4 ;  /* 0x00000004ff0f723e */ /* 0x000fe200020006ff */
[----:B------:R-:W-:-:S02]  /*6d30*/  HADD2.F32 R12, -RZ, R9.H1_H1 ;  /* 0x30000009ff0c7230 */ /* 0x000fc40000004100 */
[----:B------:R-:W-:Y:S01]  /*6d40*/  FMUL R9, R2, R162 ;  /* 0x000000a202097220 */ /* 0x000fe20000400000 */
[C---:B------:R-:W-:Y:S01]  /*6d50*/  FFMA R163, R16.reuse, R10, R163 ;  /* 0x0000000a10a37223 */ /* 0x040fe200000000a3 */
[C---:B------:R-:W-:Y:S01]  /*6d60*/  FFMA R161, R16.reuse, R14, R161 ;  /* 0x0000000e10a17223 */ /* 0x040fe200000000a1 */
[----:B------:R-:W-:Y:S02]  /*6d70*/  HADD2.F32 R14, -RZ, R13.H0_H0 ;  /* 0x2000000dff0e7230 */ /* 0x000fe40000004100 */
[----:B------:R-:W-:Y:S01]  /*6d80*/  FFMA R10, R16, R12, R9 ;  /* 0x0000000c100a7223 */ /* 0x000fe20000000009 */
[----:B------:R-:W-:Y:S02]  /*6d90*/  HADD2.F32 R12, -RZ, R11.H1_H1 ;  /* 0x3000000bff0c7230 */ /* 0x000fe40000004100 */
[C---:B------:R-:W-:Y:S01]  /*6da0*/  FMUL R11, R2.reuse, R158 ;  /* 0x0000009e020b7220 */ /* 0x040fe20000400000 */
[----:B------:R-:W-:Y:S01]  /*6db0*/  HADD2.F32 R20, -RZ, R13.H1_H1 ;  /* 0x3000000dff147230 */ /* 0x000fe20000004100 */
[----:B------:R-:W-:Y:S01]  /*6dc0*/  F2FP.F16.E4M3.UNPACK_B R13, R3.H1 ;  /* 0x00000003ff0d723e */ /* 0x000fe200030006ff */
[----:B------:R-:W-:Y:S01]  /*6dd0*/  FMUL R9, R2, R160 ;  /* 0x000000a002097220 */ /* 0x000fe20000400000 */
[----:B------:R-:W-:Y:S01]  /*6de0*/  FFMA R159, R16, R14, R159 ;  /* 0x0000000e109f7223 */ /* 0x000fe2000000009f */
[----:B------:R-:W-:-:S02]  /*6df0*/  HADD2.F32 R24, -RZ, R15.H0_H0 ;  /* 0x2000000fff187230 */ /* 0x000fc40000004100 */
[C---:B------:R-:W-:Y:S01]  /*6e00*/  FFMA R14, R16.reuse, R20, R11 ;  /* 0x00000014100e7223 */ /* 0x040fe2000000000b */
[----:B------:R-:W-:Y:S01]  /*6e10*/  FFMA R12, R16, R12, R9 ;  /* 0x0000000c100c7223 */ /* 0x000fe20000000009 */
[--C-:B------:R-:W-:Y:S02]  /*6e20*/  HADD2.F32 R20, -RZ, R13.reuse.H1_H1 ;  /* 0x3000000dff147230 */ /* 0x100fe40000004100 */
[C---:B------:R-:W-:Y:S01]  /*6e30*/  FMUL R9, R2.reuse, R156 ;  /* 0x0000009c02097220 */ /* 0x040fe20000400000 */
[----:B------:R-:W-:Y:S01]  /*6e40*/  HADD2.F32 R11, -RZ, R13.H0_H0 ;  /* 0x2000000dff0b7230 */ /* 0x000fe20000004100 */
[----:B------:R-:W-:Y:S01]  /*6e50*/  F2FP.F16.E4M3.UNPACK_B R13, R4.H1 ;  /* 0x00000004ff0d723e */ /* 0x000fe200030006ff */
[----:B------:R-:W-:Y:S01]  /*6e60*/  FMUL R155, R2, R155 ;  /* 0x0000009b029b7220 */ /* 0x000fe20000400000 */
[----:B------:R-:W-:Y:S01]  /*6e70*/  FFMA R20, R16, R20, R9 ;  /* 0x0000001410147223 */ /* 0x000fe20000000009 */
[----:B------:R-:W-:Y:S02]  /*6e80*/  HADD2.F32 R15, -RZ, R15.H1_H1 ;  /* 0x3000000fff0f7230 */ /* 0x000fe40000004100 */
[C---:B------:R-:W-:Y:S01]  /*6e90*/  FMUL R157, R2.reuse, R157 ;  /* 0x0000009d029d7220 */ /* 0x040fe20000400000 */
[----:B------:R-:W-:Y:S01]  /*6ea0*/  FMUL R9, R2, R154 ;  /* 0x0000009a02097220 */ /* 0x000fe20000400000 */
[----:B------:R-:W-:Y:S01]  /*6eb0*/  FFMA R155, R16, R24, R155 ;  /* 0x00000018109b7223 */ /* 0x000fe2000000009b */
[----:B------:R-:W-:-:S02]  /*6ec0*/  HADD2.F32 R26, -RZ, R13.H0_H0 ;  /* 0x2000000dff1a7230 */ /* 0x000fc40000004100 */
[----:B------:R-:W-:Y:S01]  /*6ed0*/  FFMA R157, R16, R11, R157 ;  /* 0x0000000b109d7223 */ /* 0x000fe2000000009d */
[----:B------:R-:W-:Y:S02]  /*6ee0*/  HADD2.F32 R28, -RZ, R13.H1_H1 ;  /* 0x3000000dff1c7230 */ /* 0x000fe40000004100 */
[----:B------:R-:W-:Y:S01]  /*6ef0*/  FMUL R153, R2, R153 ;  /* 0x0000009902997220 */ /* 0x000fe20000400000 */
[----:B------:R-:W-:Y:S01]  /*6f00*/  FFMA R24, R16, R15, R9 ;  /* 0x0000000f10187223 */ /* 0x000fe20000000009 */
[----:B------:R-:W-:Y:S01]  /*6f10*/  FMUL R11, R2, R152 ;  /* 0x00000098020b7220 */ /* 0x000fe20000400000 */
[-C--:B------:R-:W-:Y:S01]  /*6f20*/  F2FP.F16.E4M3.UNPACK_B R13, R5.reuse ;  /* 0x00000005ff0d723e */ /* 0x080fe200020006ff */
[C---:B------:R-:W-:Y:S01]  /*6f30*/  FFMA R153, R16.reuse, R26, R153 ;  /* 0x0000001a10997223 */ /* 0x040fe20000000099 */
[----:B------:R-:W-:Y:S01]  /*6f40*/  F2FP.F16.E4M3.UNPACK_B R9, R5.H1 ;  /* 0x00000005ff09723e */ /* 0x000fe200030006ff */
[----:B------:R-:W-:Y:S01]  /*6f50*/  FFMA R26, R16, R28, R11 ;  /* 0x0000001c101a7223 */ /* 0x000fe2000000000b */
[----:B------:R-:W-:Y:S01]  /*6f60*/  FMUL R23, R2, R23 ;  /* 0x0000001702177220 */ /* 0x000fe20000400000 */
[----:B------:R-:W-:-:S02]  /*6f70*/  HADD2.F32 R15, -RZ, R13.H0_H0 ;  /* 0x2000000dff0f7230 */ /* 0x000fc40000004100 */
[C---:B------:R-:W-:Y:S01]  /*6f80*/  FMUL R19, R2.reuse, R19 ;  /* 0x0000001302137220 */ /* 0x040fe20000400000 */
[----:B------:R-:W-:Y:S02]  /*6f90*/  HADD2.F32 R28, -RZ, R13.H1_H1 ;  /* 0x3000000dff1c7230 */ /* 0x000fe40000004100 */
[----:B------:R-:W-:Y:S01]  /*6fa0*/  FMUL R11, R2, R18 ;  /* 0x00000012020b7220 */ /* 0x000fe20000400000 */
[--C-:B------:R-:W-:Y:S02]  /*6fb0*/  HADD2.F32 R30, -RZ, R9.reuse.H0_H0 ;  /* 0x20000009ff1e7230 */ /* 0x100fe40000004100 */
[----:B------:R-:W-:Y:S01]  /*6fc0*/  FFMA R23, R16, R15, R23 ;  /* 0x0000000f10177223 */ /* 0x000fe20000000017 */
[----:B------:R-:W-:Y:S02]  /*6fd0*/  HADD2.F32 R32, -RZ, R9.H1_H1 ;  /* 0x30000009ff207230 */ /* 0x000fe40000004100 */
[----:B------:R-:W-:Y:S01]  /*6fe0*/  FMUL R9, R2, R22 ;  /* 0x0000001602097220 */ /* 0x000fe20000400000 */
[----:B------:R-:W-:Y:S01]  /*6ff0*/  F2FP.SATFINITE.RELU.E4M3.F32.PACK_AB_MERGE_C R163, R10, R163, RZ ;  /* 0x000000a30aa3723e */ /* 0x000fe200048078ff */
[----:B------:R-:W-:Y:S01]  /*7000*/  FFMA R19, R16, R30, R19 ;  /* 0x0000001e10137223 */ /* 0x000fe20000000013 */
[----:B------:R-:W-:Y:S01]  /*7010*/  F2FP.SATFINITE.RELU.E4M3.F32.PACK_AB_MERGE_C R161, R12, R161, RZ ;  /* 0x000000a10ca1723e */ /* 0x000fe200048078ff */
[C---:B------:R-:W-:Y:S01]  /*7020*/  FFMA R18, R16.reuse, R28, R9 ;  /* 0x0000001c10127223 */ /* 0x040fe20000000009 */
[----:B------:R-:W-:Y:S01]  /*7030*/  FFMA R22, R16, R32, R11 ;  /* 0x0000002010167223 */ /* 0x000fe2000000000b */
[----:B------:R-:W-:-:S02]  /*7040*/  F2FP.SATFINITE.RELU.E4M3.F32.PACK_AB_MERGE_C R159, R14, R159, RZ ;  /* 0x0000009f0e9f723e */ /* 0x000fc400048078ff */
[----:B------:R-:W-:Y:S02]  /*7050*/  F2FP.SATFINITE.RELU.E4M3.F32.PACK_AB_MERGE_C R157, R20, R157, RZ ;  /* 0x0000009d149d723e */ /* 0x000fe400048078ff */
[----:B------:R-:W-:Y:S02]  /*7060*/  F2FP.SATFINITE.RELU.E4M3.F32.PACK_AB_MERGE_C R155, R24, R155, RZ ;  /* 0x0000009b189b723e */ /* 0x000fe400048078ff */
[----:B------:R-:W-:Y:S02]  /*7070*/  F2FP.SATFINITE.RELU.E4M3.F32.PACK_AB_MERGE_C R153, R26, R153, RZ ;  /* 0x000000991a99723e */ /* 0x000fe400048078ff */
[----:B------:R-:W-:Y:S02]  /*7080*/  F2FP.SATFINITE.RELU.E4M3.F32.PACK_AB_MERGE_C R23, R18, R23, RZ ;  /* 0x000000171217723e */ /* 0x000fe400048078ff */
[----:B------:R-:W-:Y:S01]  /*7090*/  F2FP.SATFINITE.RELU.E4M3.F32.PACK_AB_MERGE_C R19, R22, R19, RZ ;  /* 0x000000131613723e */ /* 0x000fe200048078ff */
[----:B------:R-:W-:Y:S06]  /*70a0*/  @P1 BRA `(.L_x_66) ;  /* 0x0000000000041947 */ /* 0x000fec0003800000 */
[----:B------:R-:W-:-:S04]  /*70b0*/  DEPBAR.LE SB0, 0x1 ;  /* 0x000080400000791a */ /* 0x000fc80000000000 */
.L_x_66:
[----:B------:R-:W-:Y:S05]  /*70c0*/  WARPSYNC.ALL ;  /* 0x0000000000007948 */ /* 0x000fea0003800000 */
[----:B------:R-:W-:Y:S06]  /*70d0*/  BAR.SYNC.DEFER_BLOCKING 0x1, 0x100 ;  /* 0x0044000000007b1d */ /* 0x000fec0000010000 */
        /* <DEDUP_REMOVED lines=19> */
[----:B------:R-:W-:Y:S02]  /*7210*/  UIADD3 UR4, UR51, 0x5100, URZ ;  /* 0x0000510033047890 */ /* 0x000fe4000fffe03f */
[----:B------:R-:W-:Y:S01]  /*7220*/  UIADD3.X UR9, URZ, UR61, URZ, UP0, !UPT ;  /* 0x0000003d3f097290 */ /* 0x000fe200087fe43f */
[----:B------:R-:W-:Y:S01]  /*7230*/  UMOV UR5, UR45 ;  /* 0x0000002d00057c82 */ /* 0x000fe20008000000 */
[----:B------:R-:W-:-:S07]  /*7240*/  UMOV UR7, UR47 ;  /* 0x0000002f00077c82 */ /* 0x000fce0008000000 */
[----:B------:R1:W-:Y:S02]  /*7250*/  UTMASTG.3D [UR4], [UR8] ;  /* 0x00000004080073b5 */ /* 0x0003e40008010000 */
[----:B-1----:R0:W-:Y:S02]  /*7260*/  UTMACMDFLUSH ;  /* 0x00000000000079b7 */ /* 0x0021e40000000000 */
.L_x_68:
[----:B------:R-:W-:Y:S05]  /*7270*/  BSYNC B0 ;  /* 0x0000000000007941 */ /* 0x000fea0003800000 */
.L_x_67:
[----:B------:R-:W4:Y:S04]  /*7280*/  LDL R12, [R1+0xb4] ;  /* 0x0000b400010c7983 */ /* 0x000f280000100800 */
[----:B------:R-:W5:Y:S01]  /*7290*/  LDL R11, [R1+0xb8] ;  /* 0x0000b800010b7983 */ /* 0x000f620000100800 */
[----:B------:R-:W-:Y:S01]  /*72a0*/  BSSY B0, `(.L_x_69) ;  /* 0x0000036000007945 */ /* 0x000fe20003800000 */
[----:B----4-:R-:W-:Y:S02]  /*72b0*/  MOV R10, R12 ;  /* 0x0000000c000a7202 */ /* 0x010fe40000000f00 */
[----:B-----5:R-:W-:Y:S01]  /*72c0*/  MOV R9, R11 ;  /* 0x0000000b00097202 */ /* 0x020fe20000000f00 */
[----:B------:R-:W-:Y:S06]  /*72d0*/  @P0 BRA `(.L_x_70) ;  /* 0x0000000000c80947 */ /* 0x000fec0003800000 */
[----:B------:R-:W-:-:S05]  /*72e0*/  IMAD.U32 R9, RZ, RZ, UR50 ;  /* 0x00000032ff097e24 */ /* 0x000fca000f8e00ff */
[----:B------:R-:W-:-:S13]  /*72f0*/  ISETP.NE.AND P2, PT, R9, 0x3, PT ;  /* 0x000000030900780c */ /* 0x000fda0003f45270 */
[----:B------:R-:W-:Y:S05]  /*7300*/  @!P2 BRA `(.L_x_71) ;  /* 0x000000000004a947 */ /* 0x000fea0003800000 */
[----:B------:R-:W-:Y:S01]  /*7310*/  BPT.TRAP 0x1 ;  /* 0x000000040000795c */ /* 0x000fe20000300000 */
.L_x_71:
[----:B------:R-:W-:Y:S01]  /*7320*/  LEA R13, R12, UR51, 0x3 ;  /* 0x000000330c0d7c11 */ /* 0x000fe2000f8e18ff */
[----:B------:R-:W-:Y:S01]  /*7330*/  BSSY B1, `(.L_x_72) ;  /* 0x0000004000017945 */ /* 0x000fe20003800000 */
[----:B------:R-:W-:-:S04]  /*7340*/  SHF.L.U32 R10, R11, 0x1f, RZ ;  /* 0x0000001f0b0a7819 */ /* 0x000fc800000006ff */
[----:B------:R-:W1:Y:S02]  /*7350*/  SYNCS.PHASECHK.TRANS64.TRYWAIT P3, [R13+URZ+0x80], R10 ;  /* 0x0000800a0d0075a7 */ /* 0x000e64000806017f */
[----:B-1----:R-:W-:Y:S05]  /*7360*/  @!P3 BRA `(.L_x_73) ;  /* 0x0000007400b8b947 */ /* 0x002fea0003800000 */
.L_x_241:
[----:B------:R-:W-:Y:S05]  /*7370*/  BSYNC B1 ;  /* 0x0000000000017941 */ /* 0x000fea0003800000 */
.L_x_72:
[----:B------:R-:W-:Y:S04]  /*7380*/  BSSY B1, `(.L_x_74) ;  /* 0x0000012000017945 */ /* 0x000fe80003800000 */
[----:B------:R-:W-:Y:S05]  /*7390*/  @P4 BRA `(.L_x_75) ;  /* 0x0000000000404947 */ /* 0x000fea0003800000 */
[----:B------:R-:W4:Y:S02]  /*73a0*/  LDL R9, [R1+0xb4] ;  /* 0x0000b40001097983 */ /* 0x000f240000100800 */
[----:B----4-:R-:W-:-:S04]  /*73b0*/  LEA R14, R9, R6, 0xc ;  /* 0x00000006090e7211 */ /* 0x010fc800078e60ff */
[----:B------:R-:W-:Y:S01]  /*73c0*/  IADD3 R0, R14, UR51, RZ ;  /* 0x000000330e007c10 */ /* 0x000fe2000fffe0ff */
[----:B------:R-:W-:Y:S04]  /*73d0*/  LDS.U16 R3, [R14+UR51+0x100] ;  /* 0x000100330e037984 */ /* 0x000fe80008000400 */
[----:B------:R-:W-:Y:S01]  /*73e0*/  IMAD.IADD R15, R0, 0x1, R7 ;  /* 0x00000001000f7824 */ /* 0x000fe200078e0207 */
[----:B------:R-:W-:Y:S04]  /*73f0*/  LDS.U16 R4, [R14+UR51+0x208] ;  /* 0x000208330e047984 */ /* 0x000fe80008000400 */
[----:B------:R-:W4:Y:S04]  /*7400*/  LDS.U16 R0, [R14+UR51+0x200] ;  /* 0x000200330e007984 */ /* 0x000f280008000400 */
[----:B------:R-:W5:Y:S04]  /*7410*/  LDS.U16 R5, [R14+UR51+0x108] ;  /* 0x000108330e057984 */ /* 0x000f680008000400 */
[----:B------:R-:W-:Y:S04]  /*7420*/  LDS.U16 R9, [R15+0x200] ;  /* 0x000200000f097984 */ /* 0x000fe80000000400 */
[----:B-1----:R-:W1:Y:S04]  /*7430*/  LDS.U16 R10, [R15+0x100] ;  /* 0x000100000f0a7984 */ /* 0x002e680000000400 */
[----:B------:R-:W-:Y:S04]  /*7440*/  LDS.U16 R11, [R15+0x208] ;  /* 0x000208000f0b7984 */ /* 0x000fe80000000400 */
[----:B------:R-:W2:Y:S01]  /*7450*/  LDS.U16 R12, [R15+0x108] ;  /* 0x000108000f0c7984 */ /* 0x000ea20000000400 */
[----:B----4-:R-:W-:-:S02]  /*7460*/  PRMT R0, R3, 0x5410, R0 ;  /* 0x0000541003007816 */ /* 0x010fc40000000000 */
[----:B-----5:R-:W-:Y:S02]  /*7470*/  PRMT R3, R5, 0x5410, R4 ;  /* 0x0000541005037816 */ /* 0x020fe40000000004 */
[----:B-1----:R-:W-:Y:S02]  /*7480*/  PRMT R4, R10, 0x5410, R9 ;  /* 0x000054100a047816 */ /* 0x002fe40000000009 */
[----:B--2---:R-:W-:-:S07]  /*7490*/  PRMT R5, R12, 0x5410, R11 ;  /* 0x000054100c057816 */ /* 0x004fce000000000b */
.L_x_75:
[----:B------:R-:W-:Y:S05]  /*74a0*/  BSYNC B1 ;  /* 0x0000000000017941 */ /* 0x000fea0003800000 */
.L_x_74:
        /* <DEDUP_REMOVED lines=8> */
.L_x_76:
[----:B------:R-:W5:Y:S04]  /*7530*/  LDL.LU R12, [R1+0xb4] ;  /* 0x0000b400010c7983 */ /* 0x000f680000300800 */
[----:B------:R-:W2:Y:S01]  /*7540*/  LDL.LU R11, [R1+0xb8] ;  /* 0x0000b800010b7983 */ /* 0x000ea20000300800 */
[----:B------:R-:W-:Y:S01]  /*7550*/  IADD3 R9, R13, 0xa0, RZ ;  /* 0x000000a00d097810 */ /* 0x000fe20007ffe0ff */
[----:B-1----:R-:W1:Y:S03]  /*7560*/  S2R R10, SR_CgaCtaId ;  /* 0x00000000000a7919 */ /* 0x002e660000008800 */
[----:B-1----:R-:W-:-:S04]  /*7570*/  PRMT R9, R10, 0x654, R9 ;  /* 0x000006540a097816 */ /* 0x002fc80000000009 */
[----:B----4-:R1:W-:Y:S01]  /*7580*/  SYNCS.ARRIVE.TRANS64.RED.A1T0 RZ, [R9+URZ], RZ ;  /* 0x000000ff09ff79a7 */ /* 0x0103e2000810043f */
[----:B-----5:R-:W-:-:S04]  /*7590*/  IADD3 R10, R12, 0x1, RZ ;  /* 0x000000010c0a7810 */ /* 0x020fc80007ffe0ff */
[----:B------:R-:W-:-:S04]  /*75a0*/  ISETP.NE.AND P2, PT, R10, 0x4, PT ;  /* 0x000000040a00780c */ /* 0x000fc80003f45270 */
[----:B-1----:R-:W-:Y:S02]  /*75b0*/  SEL R9, RZ, 0x1, P2 ;  /* 0x00000001ff097807 */ /* 0x002fe40001000000 */
[----:B------:R-:W-:Y:S02]  /*75c0*/  SEL R10, R10, RZ, P2 ;  /* 0x000000ff0a0a7207 */ /* 0x000fe40001000000 */
[----:B--2---:R-:W-:-:S03]  /*75d0*/  LOP3.LUT R9, R11, R9, RZ, 0x3c, !PT ;  /* 0x000000090b097212 */ /* 0x004fc600078e3cff */
[----:B------:R1:W-:Y:S04]  /*75e0*/  STL [R1+0xb4], R10 ;  /* 0x0000b40a01007387 */ /* 0x0003e80000100800 */
[----:B------:R1:W-:Y:S02]  /*75f0*/  STL [R1+0xb8], R9 ;  /* 0x0000b80901007387 */ /* 0x0003e40000100800 */
.L_x_70:
[----:B------:R-:W-:Y:S05]  /*7600*/  BSYNC B0 ;  /* 0x0000000000007941 */ /* 0x000fea0003800000 */
.L_x_69:
[-C--:B------:R-:W-:Y:S01]  /*7610*/  F2FP.F16.E4M3.UNPACK_B R11, R0.reuse ;  /* 0x00000000ff0b723e */ /* 0x080fe200020006ff */
        /* <DEDUP_REMOVED lines=25> */
[----:B------:R-:W-:Y:S02]  /*77b0*/  HADD2.F32 R13, -RZ, R15.H0_H0 ;  /* 0x2000000fff0d7230 */ /* 0x000fe40000004100 */
[----:B------:R-:W-:Y:S01]  /*77c0*/  FMUL R203, R2, R203 ;  /* 0x000000cb02cb7220 */ /* 0x000fe20000400000 */
[----:B------:R-:W-:Y:S01]  /*77d0*/  F2FP.F16.E4M3.UNPACK_B R15, R4.H1 ;  /* 0x00000004ff0f723e */ /* 0x000fe200030006ff */
[----:B------:R-:W-:Y:S01]  /*77e0*/  FFMA R20, R16, R20, R11 ;  /* 0x0000001410147223 */ /* 0x000fe2000000000b */
[----:B------:R-:W-:-:S02]  /*77f0*/  HADD2.F32 R19, -RZ, R19.H1_H1 ;  /* 0x30000013ff137230 */ /* 0x000fc40000004100 */
[C---:B------:R-:W-:Y:S01]  /*7800*/  FMUL R11, R2.reuse, R202 ;  /* 0x000000ca020b7220 */ /* 0x040fe20000400000 */
[----:B------:R-:W-:Y:S01]  /*7810*/  FMUL R205, R2, R205 ;  /* 0x000000cd02cd7220 */ /* 0x000fe20000400000 */
[C---:B------:R-:W-:Y:S01]  /*7820*/  FFMA R203, R16.reuse, R22, R203 ;  /* 0x0000001610cb7223 */ /* 0x040fe200000000cb */
[--C-:B------:R-:W-:Y:S02]  /*7830*/  HADD2.F32 R24, -RZ, R15.reuse.H0_H0 ;  /* 0x2000000fff187230 */ /* 0x100fe40000004100 */
[C---:B------:R-:W-:Y:S01]  /*7840*/  FFMA R22, R16.reuse, R19, R11 ;  /* 0x0000001310167223 */ /* 0x040fe2000000000b */
[----:B------:R-:W-:Y:S01]  /*7850*/  FFMA R205, R16, R13, R205 ;  /* 0x0000000d10cd7223 */ /* 0x000fe200000000cd */
[----:B------:R-:W-:Y:S02]  /*7860*/  HADD2.F32 R26, -RZ, R15.H1_H1 ;  /* 0x3000000fff1a7230 */ /* 0x000fe40000004100 */
[C---:B------:R-:W-:Y:S01]  /*7870*/  FMUL R201, R2.reuse, R201 ;  /* 0x000000c902c97220 */ /* 0x040fe20000400000 */
[-C--:B------:R-:W-:Y:S01]  /*7880*/  F2FP.F16.E4M3.UNPACK_B R11, R5.reuse.H1 ;  /* 0x00000005ff0b723e */ /* 0x080fe200030006ff */
[----:B------:R-:W-:Y:S01]  /*7890*/  FMUL R13, R2, R200 ;  /* 0x000000c8020d7220 */ /* 0x000fe20000400000 */
[----:B------:R-:W-:Y:S01]  /*78a0*/  F2FP.F16.E4M3.UNPACK_B R15, R5 ;  /* 0x00000005ff0f723e */ /* 0x000fe200020006ff */
[----:B------:R-:W-:Y:S01]  /*78b0*/  FFMA R201, R16, R24, R201 ;  /* 0x0000001810c97223 */ /* 0x000fe200000000c9 */
[----:B------:R-:W-:Y:S01]  /*78c0*/  FMUL R197, R2, R197 ;  /* 0x000000c502c57220 */ /* 0x000fe20000400000 */
[----:B------:R-:W-:Y:S01]  /*78d0*/  FFMA R24, R16, R26, R13 ;  /* 0x0000001a10187223 */ /* 0x000fe2000000000d */
[----:B------:R-:W-:-:S02]  /*78e0*/  HADD2.F32 R28, -RZ, R11.H0_H0 ;  /* 0x2000000bff1c7230 */ /* 0x000fc40000004100 */
[C---:B------:R-:W-:Y:S01]  /*78f0*/  FMUL R199, R2.reuse, R199 ;  /* 0x000000c702c77220 */ /* 0x040fe20000400000 */
[--C-:B------:R-:W-:Y:S02]  /*7900*/  HADD2.F32 R19, -RZ, R15.reuse.H0_H0 ;  /* 0x2000000fff137230 */ /* 0x100fe40000004100 */
[----:B------:R-:W-:Y:S01]  /*7910*/  FMUL R13, R2, R196 ;  /* 0x000000c4020d7220 */ /* 0x000fe20000400000 */
[----:B------:R-:W-:Y:S02]  /*7920*/  HADD2.F32 R26, -RZ, R15.H1_H1 ;  /* 0x3000000fff1a7230 */ /* 0x000fe40000004100 */
[----:B------:R-:W-:Y:S01]  /*7930*/  FFMA R197, R16, R28, R197 ;  /* 0x0000001c10c57223 */ /* 0x000fe200000000c5 */
[----:B------:R-:W-:Y:S02]  /*7940*/  HADD2.F32 R30, -RZ, R11.H1_H1 ;  /* 0x3000000bff1e7230 */ /* 0x000fe40000004100 */
[----:B------:R-:W-:Y:S01]  /*7950*/  FMUL R11, R2, R198 ;  /* 0x000000c6020b7220 */ /* 0x000fe20000400000 */
[----:B------:R-:W-:Y:S01]  /*7960*/  FFMA R199, R16, R19, R199 ;  /* 0x0000001310c77223 */ /* 0x000fe200000000c7 */
[----:B------:R-:W-:-:S02]  /*7970*/  F2FP.SATFINITE.RELU.E4M3.F32.PACK_AB_MERGE_C R211, R12, R211, RZ ;  /* 0x000000d30cd3723e */ /* 0x000fc400048078ff */
[C---:B------:R-:W-:Y:S01]  /*7980*/  FFMA R26, R16.reuse, R26, R11 ;  /* 0x0000001a101a7223 */ /* 0x040fe2000000000b */
[----:B------:R-:W-:Y:S01]  /*7990*/  FFMA R28, R16, R30, R13 ;  /* 0x0000001e101c7223 */ /* 0x000fe2000000000d */
[----:B------:R-:W-:Y:S02]  /*79a0*/  F2FP.SATFINITE.RELU.E4M3.F32.PACK_AB_MERGE_C R209, R14, R209, RZ ;  /* 0x000000d10ed1723e */ /* 0x000fe400048078ff */
[----:B------:R-:W-:Y:S02]  /*79b0*/  F2FP.SATFINITE.RELU.E4M3.F32.PACK_AB_MERGE_C R207, R18, R207, RZ ;  /* 0x000000cf12cf723e */ /* 0x000fe400048078ff */
[----:B------:R-:W-:Y:S02]  /*79c0*/  F2FP.SATFINITE.RELU.E4M3.F32.PACK_AB_MERGE_C R205, R20, R205, RZ ;  /* 0x000000cd14cd723e */ /* 0x000fe400048078ff */
[----:B------:R-:W-:Y:S02]  /*79d0*/  F2FP.SATFINITE.RELU.E4M3.F32.PACK_AB_MERGE_C R203, R22, R203, RZ ;  /* 0x000000cb16cb723e */ /* 0x000fe400048078ff */
[----:B------:R-:W-:-:S02]  /*79e0*/  F2FP.SATFINITE.RELU.E4M3.F32.PACK_AB_MERGE_C R201, R24, R201, RZ ;  /* 0x000000c918c9723e */ /* 0x000fc400048078ff */
[----:B------:R-:W-:Y:S02]  /*79f0*/  F2FP.SATFINITE.RELU.E4M3.F32.PACK_AB_MERGE_C R199, R26, R199, RZ ;  /* 0x000000c71ac7723e */ /* 0x000fe400048078ff */
[----:B------:R-:W-:Y:S01]  /*7a00*/  F2FP.SATFINITE.RELU.E4M3.F32.PACK_AB_MERGE_C R197, R28, R197, RZ ;  /* 0x000000c51cc5723e */ /* 0x000fe200048078ff */
[----:B------:R-:W-:Y:S06]  /*7a10*/  @P1 BRA `(.L_x_77) ;  /* 0x0000000000041947 */ /* 0x000fec0003800000 */
[----:B------:R-:W-:-:S04]  /*7a20*/  DEPBAR.LE SB0, 0x1 ;  /* 0x000080400000791a */ /* 0x000fc80000000000 */
.L_x_77:
        /* <DEDUP_REMOVED lines=16> */
[----:B-----5:R-:W5:Y:S02]  /*7b30*/  FENCE.VIEW.ASYNC.S ;  /* 0x00000000000073c6 */ /* 0x020f640000000000 */
[----:B-----5:R-:W-:Y:S06]  /*7b40*/  BAR.SYNC.DEFER_BLOCKING 0x1, 0x100 ;  /* 0x0044000000007b1d */ /* 0x020fec0000010000 */
[----:B----4-:R-:W-:Y:S05]  /*7b50*/  @P1 BRA `(.L_x_79) ;  /* 0x0000000000201947 */ /* 0x010fea0003800000 */
[----:B------:R-:W-:Y:S02]  /*7b60*/  UIADD3 UR8, UP0, UR60, 0x4f0, URZ ;  /* 0x000004f03c087890 */ /* 0x000fe4000ff1e03f */
[----:B------:R-:W-:Y:S02]  /*7b70*/  UIADD3 UR5, UR45, 0x20, URZ ;  /* 0x000000202d057890 */ /* 0x000fe4000fffe03f */
[----:B------:R-:W-:Y:S02]  /*7b80*/  UIADD3 UR4, UR51, 0x4100, URZ ;  /* 0x0000410033047890 */ /* 0x000fe4000fffe03f */
[----:B------:R-:W-:Y:S01]  /*7b90*/  UIADD3.X UR9, URZ, UR61, URZ, UP0, !UPT ;  /* 0x0000003d3f097290 */ /* 0x000fe200087fe43f */
[----:B------:R-:W-:Y:S01]  /*7ba0*/  UMOV UR6, UR46 ;  /* 0x0000002e00067c82 */ /* 0x000fe20008000000 */
[----:B------:R-:W-:-:S07]  /*7bb0*/  UMOV UR7, UR47 ;  /* 0x0000002f00077c82 */ /* 0x000fce0008000000 */
[----:B------:R4:W-:Y:S02]  /*7bc0*/  UTMASTG.3D [UR4], [UR8] ;  /* 0x00000004080073b5 */ /* 0x0009e40008010000 */
[----:B----4-:R0:W-:Y:S02]  /*7bd0*/  UTMACMDFLUSH ;  /* 0x00000000000079b7 */ /* 0x0101e40000000000 */
.L_x_79:
[----:B------:R-:W-:Y:S05]  /*7be0*/  BSYNC B0 ;  /* 0x0000000000007941 */ /* 0x000fea0003800000 */
.L_x_78:
[----:B------:R-:W-:Y:S04]  /*7bf0*/  BSSY B0, `(.L_x_80) ;  /* 0x000003c000007945 */ /* 0x000fe80003800000 */
[----:B------:R-:W-:Y:S05]  /*7c00*/  @P0 BRA `(.L_x_81) ;  /* 0x0000000000e80947 */ /* 0x000fea0003800000 */
[----:B------:R-:W-:-:S05]  /*7c10*/  IMAD.U32 R11, RZ, RZ, UR50 ;  /* 0x00000032ff0b7e24 */ /* 0x000fca000f8e00ff */
[----:B------:R-:W-:-:S13]  /*7c20*/  ISETP.NE.AND P2, PT, R11, 0x3, PT ;  /* 0x000000030b00780c */ /* 0x000fda0003f45270 */
[----:B------:R-:W-:Y:S05]  /*7c30*/  @!P2 BRA `(.L_x_82) ;  /* 0x000000000004a947 */ /* 0x000fea0003800000 */
[----:B------:R-:W-:Y:S01]  /*7c40*/  BPT.TRAP 0x1 ;  /* 0x000000040000795c */ /* 0x000fe20000300000 */
.L_x_82:
[----:B------:R-:W4:Y:S04]  /*7c50*/  LDL R12, [R1+0xb8] ;  /* 0x0000b800010c7983 */ /* 0x000f280000100800 */
[----:B------:R-:W5:Y:S01]  /*7c60*/  LDL R11, [R1+0xb4] ;  /* 0x0000b400010b7983 */ /* 0x000f620000100800 */
[----:B------:R-:W-:Y:S01]  /*7c70*/  BSSY B1, `(.L_x_83) ;  /* 0x0000005000017945 */ /* 0x000fe20003800000 */
[----:B----4-:R-:W-:Y:S02]  /*7c80*/  SHF.L.U32 R12, R12, 0x1f, RZ ;  /* 0x0000001f0c0c7819 */ /* 0x010fe400000006ff */
[----:B-----5:R-:W-:-:S04]  /*7c90*/  LEA R11, R11, UR51, 0x3 ;  /* 0x000000330b0b7c11 */ /* 0x020fc8000f8e18ff */
[----:B------:R-:W4:Y:S02]  /*7ca0*/  SYNCS.PHASECHK.TRANS64.TRYWAIT P3, [R11+URZ+0x80], R12 ;  /* 0x0000800c0b0075a7 */ /* 0x000f24000806017f */
[----:B----4-:R-:W-:Y:S05]  /*7cb0*/  @!P3 BRA `(.L_x_84) ;  /* 0x0000006c0078b947 */ /* 0x010fea0003800000 */
.L_x_242:
[----:B------:R-:W-:Y:S05]  /*7cc0*/  BSYNC B1 ;  /* 0x0000000000017941 */ /* 0x000fea0003800000 */
.L_x_83:
[----:B------:R-:W-:Y:S04]  /*7cd0*/  BSSY B1, `(.L_x_85) ;  /* 0x0000012000017945 */ /* 0x000fe80003800000 */
[----:B------:R-:W-:Y:S05]  /*7ce0*/  @P4 BRA `(.L_x_86) ;  /* 0x0000000000404947 */ /* 0x000fea0003800000 */
[----:B------:R-:W5:Y:S02]  /*7cf0*/  LDL R13, [R1+0xb4] ;  /* 0x0000b400010d7983 */ /* 0x000f640000100800 */
[----:B-----5:R-:W-:-:S04]  /*7d00*/  LEA R15, R13, R6, 0xc ;  /* 0x000000060d0f7211 */ /* 0x020fc800078e60ff */
[----:B------:R-:W-:Y:S01]  /*7d10*/  IADD3 R0, R15, UR51, RZ ;  /* 0x000000330f007c10 */ /* 0x000fe2000fffe0ff */
[----:B------:R-:W-:Y:S04]  /*7d20*/  LDS.U16 R3, [R15+UR51+0x100] ;  /* 0x000100330f037984 */ /* 0x000fe80008000400 */
[----:B------:R-:W-:Y:S01]  /*7d30*/  IMAD.IADD R18, R0, 0x1, R7 ;  /* 0x0000000100127824 */ /* 0x000fe200078e0207 */
[----:B------:R-:W-:Y:S04]  /*7d40*/  LDS.U16 R4, [R15+UR51+0x208] ;  /* 0x000208330f047984 */ /* 0x000fe80008000400 */
[----:B------:R-:W5:Y:S04]  /*7d50*/  LDS.U16 R0, [R15+UR51+0x200] ;  /* 0x000200330f007984 */ /* 0x000f680008000400 */
[----:B------:R-:W1:Y:S04]  /*7d60*/  LDS.U16 R5, [R15+UR51+0x108] ;  /* 0x000108330f057984 */ /* 0x000e680008000400 */
[----:B----4-:R-:W-:Y:S04]  /*7d70*/  LDS.U16 R11, [R18+0x200] ;  /* 0x00020000120b7984 */ /* 0x010fe80000000400 */
[----:B------:R-:W4:Y:S04]  /*7d80*/  LDS.U16 R12, [R18+0x100] ;  /* 0x00010000120c7984 */ /* 0x000f280000000400 */
[----:B------:R-:W-:Y:S04]  /*7d90*/  LDS.U16 R13, [R18+0x208] ;  /* 0x00020800120d7984 */ /* 0x000fe80000000400 */
[----:B------:R-:W2:Y:S01]  /*7da0*/  LDS.U16 R14, [R18+0x108] ;  /* 0x00010800120e7984 */ /* 0x000ea20000000400 */
[----:B-----5:R-:W-:-:S02]  /*7db0*/  PRMT R0, R3, 0x5410, R0 ;  /* 0x0000541003007816 */ /* 0x020fc40000000000 */
[----:B-1----:R-:W-:Y:S02]  /*7dc0*/  PRMT R3, R5, 0x5410, R4 ;  /* 0x0000541005037816 */ /* 0x002fe40000000004 */
[----:B----4-:R-:W-:Y:S02]  /*7dd0*/  PRMT R4, R12, 0x5410, R11 ;  /* 0x000054100c047816 */ /* 0x010fe4000000000b */
[----:B--2---:R-:W-:-:S07]  /*7de0*/  PRMT R5, R14, 0x5410, R13 ;  /* 0x000054100e057816 */ /* 0x004fce000000000d */
.L_x_86:
[----:B------:R-:W-:Y:S05]  /*7df0*/  BSYNC B1 ;  /* 0x0000000000017941 */ /* 0x000fea0003800000 */
.L_x_85:
[----:B------:R-:W-:Y:S01]  /*7e00*/  @!PT LDS RZ, [RZ] ;  /* 0x00000000fffff984 */ /* 0x000fe20000000800 */
[----:B------:R-:W-:Y:S01]  /*7e10*/  @!PT LDS RZ, [RZ] ;  /* 0x00000000fffff984 */ /* 0x000fe20000000800 */
[----:B------:R-:W-:Y:S01]  /*7e20*/  @!PT LDS RZ, [RZ] ;  /* 0x00000000fffff984 */ /* 0x000fe20000000800 */
[----:B------:R-:W-:Y:S01]  /*7e30*/  @!PT LDS RZ, [RZ] ;  /* 0x00000000fffff984 */ /* 0x000fe20000000800 */
[----:B------:R5:W-:Y:S06]  /*7e40*/  MEMBAR.ALL.CTA ;  /* 0x0000000000007992 */ /* 0x000bec0000008000 */
[----:B-----5:R-:W1:Y:S01]  /*7e50*/  FENCE.VIEW.ASYNC.S ;  /* 0x00000000000073c6 */ /* 0x020e620000000000 */
[----:B------:R-:W-:Y:S05]  /*7e60*/  @!P2 BRA `(.L_x_87) ;  /* 0x000000000004a947 */ /* 0x000fea0003800000 */
[----:B------:R-:W-:Y:S01]  /*7e70*/  BPT.TRAP 0x1 ;  /* 0x000000040000795c */ /* 0x000fe20000300000 */
.L_x_87:
[----:B------:R-:W5:Y:S04]  /*7e80*/  LDL.LU R13, [R1+0xb4] ;  /* 0x0000b400010d7983 */ /* 0x000f680000300800 */
[----:B------:R-:W2:Y:S01]  /*7e90*/  LDL.LU R14, [R1+0xb8] ;  /* 0x0000b800010e7983 */ /* 0x000ea20000300800 */
[C---:B----4-:R-:W-:Y:S02]  /*7ea0*/  LEA R11, R10.reuse, UR51, 0x3 ;  /* 0x000000330a0b7c11 */ /* 0x050fe4000f8e18ff */
[----:B-1----:R-:W-:Y:S01]  /*7eb0*/  IADD3 R10, R10, 0x1, RZ ;  /* 0x000000010a0a7810 */ /* 0x002fe20007ffe0ff */
[----:B------:R-:W1:Y:S01]  /*7ec0*/  S2R R12, SR_CgaCtaId ;  /* 0x00000000000c7919 */ /* 0x000e620000008800 */
[----:B------:R-:W-:Y:S02]  /*7ed0*/  IADD3 R11, R11, 0xa0, RZ ;  /* 0x000000a00b0b7810 */ /* 0x000fe40007ffe0ff */
[----:B------:R-:W-:-:S04]  /*7ee0*/  ISETP.NE.AND P2, PT, R10, 0x4, PT ;  /* 0x000000040a00780c */ /* 0x000fc80003f45270 */
[----:B------:R-:W-:Y:S02]  /*7ef0*/  SEL R10, R10, RZ, P2 ;  /* 0x000000ff0a0a7207 */ /* 0x000fe40001000000 */
[----:B-1----:R-:W-:Y:S02]  /*7f00*/  PRMT R11, R12, 0x654, R11 ;  /* 0x000006540c0b7816 */ /* 0x002fe4000000000b */
[----:B------:R-:W-:Y:S02]  /*7f10*/  SEL R12, RZ, 0x1, P2 ;  /* 0x00000001ff0c7807 */ /* 0x000fe40001000000 */
[----:B------:R5:W-:Y:S02]  /*7f20*/  SYNCS.ARRIVE.TRANS64.RED.A1T0 RZ, [R11+URZ], RZ ;  /* 0x000000ff0bff79a7 */ /* 0x000be4000810043f */
[----:B------:R-:W-:Y:S01]  /*7f30*/  LOP3.LUT R9, R9, R12, RZ, 0x3c, !PT ;  /* 0x0000000c09097212 */ /* 0x000fe200078e3cff */
[----:B-----5:R-:W-:-:S05]  /*7f40*/  VIADD R11, R13, 0x1 ;  /* 0x000000010d0b7836 */ /* 0x020fca0000000000 */
[----:B------:R-:W-:-:S04]  /*7f50*/  ISETP.NE.AND P3, PT, R11, 0x4, PT ;  /* 0x000000040b00780c */ /* 0x000fc80003f65270 */
[----:B------:R-:W-:Y:S02]  /*7f60*/  SEL R13, RZ, 0x1, P3 ;  /* 0x00000001ff0d7807 */ /* 0x000fe40001800000 */
[----:B------:R-:W-:Y:S02]  /*7f70*/  SEL R11, R11, RZ, P3 ;  /* 0x000000ff0b0b7207 */ /* 0x000fe40001800000 */
[----:B--2---:R-:W-:-:S03]  /*7f80*/  LOP3.LUT R14, R14, R13, RZ, 0x3c, !PT ;  /* 0x0000000d0e0e7212 */ /* 0x004fc600078e3cff */
[----:B------:R4:W-:Y:S04]  /*7f90*/  STL [R1+0xb4], R11 ;  /* 0x0000b40b01007387 */ /* 0x0009e80000100800 */
[----:B------:R4:W-:Y:S02]  /*7fa0*/  STL [R1+0xb8], R14 ;  /* 0x0000b80e01007387 */ /* 0x0009e40000100800 */
.L_x_81:
[----:B------:R-:W-:Y:S05]  /*7fb0*/  BSYNC B0 ;  /* 0x0000000000007941 */ /* 0x000fea0003800000 */
.L_x_80:
[----:B------:R-:W5:Y:S04]  /*7fc0*/  LDL.LU R29, [R1] ;  /* 0x00000000011d7983 */ /* 0x000f680000300800 */
[----:B------:R-:W2:Y:S04]  /*7fd0*/  LDL.LU R27, [R1+0x4] ;  /* 0x00000400011b7983 */ /* 0x000ea80000300800 */
[----:B------:R-:W3:Y:S04]  /*7fe0*/  LDL.LU R22, [R1+0x8] ;  /* 0x0000080001167983 */ /* 0x000ee80000300800 */
[----:B------:R-:W3:Y:S04]  /*7ff0*/  LDL.LU R34, [R1+0xc] ;  /* 0x00000c0001227983 */ /* 0x000ee80000300800 */
[----:B------:R-:W3:Y:S01]  /*8000*/  LDL.LU R24, [R1+0x10] ;  /* 0x0000100001187983 */ /* 0x000ee20000300800 */
[----:B----4-:R-:W-:-:S03]  /*8010*/  F2FP.F16.E4M3.UNPACK_B R11, R0 ;  /* 0x00000000ff0b723e */ /* 0x010fc600020006ff */
[----:B------:R-:W4:Y:S04]  /*8020*/  LDL.LU R26, [R1+0x14] ;  /* 0x00001400011a7983 */ /* 0x000f280000300800 */
[----:B------:R-:W4:Y:S01]  /*8030*/  LDL.LU R32, [R1+0x18] ;  /* 0x0000180001207983 */ /* 0x000f220000300800 */
[--C-:B------:R-:W-:Y:S02]  /*8040*/  HADD2.F32 R12, -RZ, R11.reuse.H0_H0 ;  /* 0x2000000bff0c7230 */ /* 0x100fe40000004100 */
[C---:B------:R-:W-:Y:S01]  /*8050*/  FMUL R17, R2.reuse, R17 ;  /* 0x0000001102117220 */ /* 0x040fe20000400000 */
[----:B------:R-:W-:Y:S01]  /*8060*/  HADD2.F32 R14, -RZ, R11.H1_H1 ;  /* 0x3000000bff0e7230 */ /* 0x000fe20000004100 */
[----:B------:R-:W4:Y:S01]  /*8070*/  LDL.LU R30, [R1+0x1c] ;  /* 0x00001c00011e7983 */ /* 0x000f220000300800 */
[----:B------:R-:W-:Y:S01]  /*8080*/  F2FP.F16.E4M3.UNPACK_B R13, R0.H1 ;  /* 0x00000000ff0d723e */ /* 0x000fe200030006ff */
[----:B------:R-:W-:-:S02]  /*8090*/  FMUL R11, R2, R228 ;  /* 0x000000e4020b7220 */ /* 0x000fc40000400000 */
[----:B------:R-:W4:Y:S01]  /*80a0*/  LDL.LU R28, [R1+0x20] ;  /* 0x00002000011c7983 */ /* 0x000f220000300800 */
[C---:B------:R-:W-:Y:S01]  /*80b0*/  FFMA R17, R16.reuse, R12, R17 ;  /* 0x0000000c10117223 */ /* 0x040fe20000000011 */
[----:B------:R-:W-:Y:S01]  /*80c0*/  FFMA R12, R16, R14, R11 ;  /* 0x0000000e100c7223 */ /* 0x000fe2000000000b */
[--C-:B------:R-:W-:Y:S01]  /*80d0*/  HADD2.F32 R18, -RZ, R13.reuse.H0_H0 ;  /* 0x2000000dff127230 */ /* 0x100fe20000004100 */
[----:B------:R-:W4:Y:S01]  /*80e0*/  LDL.LU R33, [R1+0x24] ;  /* 0x0000240001217983 */ /* 0x000f220000300800 */
[----:B------:R-:W-:Y:S02]  /*80f0*/  HADD2.F32 R14, -RZ, R13.H1_H1 ;  /* 0x3000000dff0e7230 */ /* 0x000fe40000004100 */
[----:B------:R-:W-:Y:S01]  /*8100*/  FMUL R229, R2, R229 ;  /* 0x000000e502e57220 */ /* 0x000fe20000400000 */
[----:B------:R-:W-:Y:S01]  /*8110*/  F2FP.F16.E4M3.UNPACK_B R15, R3 ;  /* 0x00000003ff0f723e */ /* 0x000fe200020006ff */
[----:B------:R-:W4:Y:S02]  /*8120*/  LDL.LU R31, [R1+0x28] ;  /* 0x00002800011f7983 */ /* 0x000f240000300800 */
[----:B------:R-:W-:-:S02]  /*8130*/  FFMA R229, R16, R18, R229 ;  /* 0x0000001210e57223 */ /* 0x000fc400000000e5 */
[--C-:B------:R-:W-:Y:S01]  /*8140*/  HADD2.F32 R18, -RZ, R15.reuse.H0_H0 ;  /* 0x2000000fff127230 */ /* 0x100fe20000004100 */
[----:B------:R-:W-:Y:S01]  /*8150*/  F2FP.F16.E4M3.UNPACK_B R19, R3.H1 ;  /* 0x00000003ff13723e */ /* 0x000fe200030006ff */
[----:B------:R-:W-:Y:S02]  /*8160*/  HADD2.F32 R20, -RZ, R15.H1_H1 ;  /* 0x3000000fff147230 */ /* 0x000fe40000004100 */
[C---:B-----5:R-:W-:Y:S02]  /*8170*/  FMUL R11, R2.reuse, R29 ;  /* 0x0000001d020b7220 */ /* 0x060fe40000400000 */
[----:B------:R-:W5:Y:S01]  /*8180*/  LDL.LU R29, [R1+0x2c] ;  /* 0x00002c00011d7983 */ /* 0x000f620000300800 */
[----:B--2---:R-:W-:-:S03]  /*8190*/  FMUL R13, R2, R27 ;  /* 0x0000001b020d7220 */ /* 0x004fc60000400000 */
[----:B------:R-:W2:Y:S01]  /*81a0*/  LDL.LU R27, [R1+0x30] ;  /* 0x00003000011b7983 */ /* 0x000ea20000300800 */
[----:B---3--:R-:W-:Y:S01]  /*81b0*/  FMUL R15, R2, R22 ;  /* 0x00000016020f7220 */ /* 0x008fe20000400000 */
[C---:B------:R-:W-:Y:S01]  /*81c0*/  FFMA R13, R16.reuse, R18, R13 ;  /* 0x00000012100d7223 */ /* 0x040fe2000000000d */
[C---:B------:R-:W-:Y:S01]  /*81d0*/  FFMA R14, R16.reuse, R14, R11 ;  /* 0x0000000e100e7223 */ /* 0x040fe2000000000b */
[----:B------:R-:W-:Y:S01]  /*81e0*/  F2FP.F16.E4M3.UNPACK_B R21, R4 ;  /* 0x00000004ff15723e */ /* 0x000fe200020006ff */
[----:B------:R-:W-:Y:S01]  /*81f0*/  FFMA R18, R16, R20, R15 ;  /* 0x0000001410127223 */ /* 0x000fe2000000000f */
[--C-:B------:R-:W-:Y:S02]  /*8200*/  HADD2.F32 R20, -RZ, R19.reuse.H0_H0 ;  /* 0x20000013ff147230 */ /* 0x100fe40000004100 */
[C---:B------:R-:W-:Y:S01]  /*8210*/  FMUL R11, R2.reuse, R34 ;  /* 0x00000022020b7220 */ /* 0x040fe20000400000 */
[----:B------:R-:W-:Y:S02]  /*8220*/  HADD2.F32 R22, -RZ, R19.H1_H1 ;  /* 0x30000013ff167230 */ /* 0x000fe40000004100 */
[----:B------:R-:W-:Y:S01]  /*8230*/  FMUL R15, R2, R24 ;  /* 0x00000018020f7220 */ /* 0x000fe20000400000 */
[----:B------:R-:W-:-:S02]  /*8240*/  HADD2.F32 R24, -RZ, R21.H0_H0 ;  /* 0x20000015ff187230 */ /* 0x000fc40000004100 */
[----:B------:R-:W-:Y:S01]  /*8250*/  FFMA R11, R16, R20, R11 ;  /* 0x00000014100b7223 */ /* 0x000fe2000000000b */
[----:B------:R-:W-:Y:S01]  /*8260*/  F2FP.F16.E4M3.UNPACK_B R23, R4.H1 ;  /* 0x00000004ff17723e */ /* 0x000fe200030006ff */
[----:B----4-:R-:W-:Y:S01]  /*8270*/  FMUL R19, R2, R26 ;  /* 0x0000001a02137220 */ /* 0x010fe20000400000 */
[----:B------:R-:W-:Y:S01]  /*8280*/  FFMA R20, R16, R22, R15 ;  /* 0x0000001610147223 */ /* 0x000fe2000000000f */
[----:B------:R-:W-:Y:S02]  /*8290*/  HADD2.F32 R22, -RZ, R21.H1_H1 ;  /* 0x30000015ff167230 */ /* 0x000fe40000004100 */
[----:B------:R-:W-:Y:S01]  /*82a0*/  FMUL R15, R2, R32 ;  /* 0x00000020020f7220 */ /* 0x000fe20000400000 */
[----:B------:R-:W-:Y:S01]  /*82b0*/  FFMA R19, R16, R24, R19 ;  /* 0x0000001810137223 */ /* 0x000fe20000000013 */
[--C-:B------:R-:W-:Y:S01]  /*82c0*/  HADD2.F32 R24, -RZ, R23.reuse.H0_H0 ;  /* 0x20000017ff187230 */ /* 0x100fe20000004100 */
[----:B------:R-:W-:Y:S01]  /*82d0*/  F2FP.F16.E4M3.UNPACK_B R25, R5 ;  /* 0x00000005ff19723e */ /* 0x000fe200020006ff */
[----:B------:R-:W-:-:S02]  /*82e0*/  HADD2.F32 R26, -RZ, R23.H1_H1 ;  /* 0x30000017ff1a7230 */ /* 0x000fc40000004100 */
[----:B------:R-:W-:Y:S01]  /*82f0*/  FMUL R21, R2, R30 ;  /* 0x0000001e02157220 */ /* 0x000fe20000400000 */
[----:B------:R-:W-:Y:S01]  /*8300*/  FFMA R22, R16, R22, R15 ;  /* 0x0000001610167223 */ /* 0x000fe2000000000f */
[----:B------:R-:W-:Y:S01]  /*8310*/  F2FP.F16.E4M3.UNPACK_B R15, R5.H1 ;  /* 0x00000005ff0f723e */ /* 0x000fe200030006ff */
[----:B------:R-:W-:Y:S01]  /*8320*/  FMUL R23, R2, R28 ;  /* 0x0000001c02177220 */ /* 0x000fe20000400000 */
[C---:B------:R-:W-:Y:S01]  /*8330*/  FFMA R21, R16.reuse, R24, R21 ;  /* 0x0000001810157223 */ /* 0x040fe20000000015 */
[--C-:B------:R-:W-:Y:S02]  /*8340*/  HADD2.F32 R28, -RZ, R25.reuse.H1_H1 ;  /* 0x30000019ff1c7230 */ /* 0x100fe40000004100 */
[----:B------:R-:W-:Y:S01]  /*8350*/  FFMA R24, R16, R26, R23 ;  /* 0x0000001a10187223 */ /* 0x000fe20000000017 */
[----:B------:R-:W-:Y:S02]  /*8360*/  HADD2.F32 R26, -RZ, R25.H0_H0 ;  /* 0x20000019ff1a7230 */ /* 0x000fe40000004100 */
[----:B------:R-:W-:-:S02]  /*8370*/  HADD2.F32 R30, -RZ, R15.H0_H0 ;  /* 0x2000000fff1e7230 */ /* 0x000fc40000004100 */
[----:B------:R-:W-:Y:S02]  /*8380*/  HADD2.F32 R32, -RZ, R15.H1_H1 ;  /* 0x3000000fff207230 */ /* 0x000fe40000004100 */
[C---:B------:R-:W-:Y:S01]  /*8390*/  FMUL R15, R2.reuse, R33 ;  /* 0x00000021020f7220 */ /* 0x040fe20000400000 */
[----:B------:R-:W-:-:S03]  /*83a0*/  FMUL R23, R2, R31 ;  /* 0x0000001f02177220 */ /* 0x000fc60000400000 */
        /* <DEDUP_REMOVED lines=9> */
[C---:B-----5:R-:W-:Y:S01]  /*8440*/  FMUL R25, R2.reuse, R29 ;  /* 0x0000001d02197220 */ /* 0x060fe20000400000 */
[----:B--2---:R-:W-:-:S03]  /*8450*/  FMUL R27, R2, R27 ;  /* 0x0000001b021b7220 */ /* 0x004fc60000400000 */
[C---:B------:R-:W-:Y:S01]  /*8460*/  FFMA R25, R16.reuse, R30, R25 ;  /* 0x0000001e10197223 */ /* 0x040fe20000000019 */
[----:B------:R-:W-:-:S05]  /*8470*/  FFMA R28, R16, R32, R27 ;  /* 0x00000020101c7223 */ /* 0x000fca000000001b */
[----:B------:R-:W-:Y:S01]  /*8480*/  F2FP.SATFINITE.RELU.E4M3.F32.PACK_AB_MERGE_C R25, R28, R25, RZ ;  /* 0x000000191c19723e */ /* 0x000fe200048078ff */
[----:B------:R-:W-:Y:S06]  /*8490*/  @P1 BRA `(.L_x_88) ;  /* 0x0000000000041947 */ /* 0x000fec0003800000 */
[----:B------:R-:W-:-:S04]  /*84a0*/  DEPBAR.LE SB0, 0x1 ;  /* 0x000080400000791a */ /* 0x000fc80000000000 */
.L_x_88:
        /* <DEDUP_REMOVED lines=16> */
[----:B---3--:R-:W3:Y:S02]  /*85b0*/  FENCE.VIEW.ASYNC.S ;  /* 0x00000000000073c6 */ /* 0x008ee40000000000 */
[----:B---3--:R-:W-:Y:S06]  /*85c0*/  BAR.SYNC.DEFER_BLOCKING 0x1, 0x100 ;  /* 0x0044000000007b1d */ /* 0x008fec0000010000 */
[----:B--2---:R-:W-:Y:S05]  /*85d0*/  @P1 BRA `(.L_x_90) ;  /* 0x0000000000201947 */ /* 0x004fea0003800000 */
[----:B------:R-:W-:Y:S02]  /*85e0*/  UIADD3 UR8, UP0, UR60, 0x4f0, URZ ;  /* 0x000004f03c087890 */ /* 0x000fe4000ff1e03f */
[----:B------:R-:W-:Y:S02]  /*85f0*/  UIADD3 UR6, UR46, 0x80, URZ ;  /* 0x000000802e067890 */ /* 0x000fe4000fffe03f */
[----:B------:R-:W-:Y:S02]  /*8600*/  UIADD3 UR5, UR45, 0x20, URZ ;  /* 0x000000202d057890 */ /* 0x000fe4000fffe03f */
[----:B------:R-:W-:Y:S02]  /*8610*/  UIADD3 UR4, UR51, 0x5100, URZ ;  /* 0x0000510033047890 */ /* 0x000fe4000fffe03f */
[----:B------:R-:W-:Y:S01]  /*8620*/  UIADD3.X UR9, URZ, UR61, URZ, UP0, !UPT ;  /* 0x0000003d3f097290 */ /* 0x000fe200087fe43f */
[----:B------:R-:W-:-:S08]  /*8630*/  UMOV UR7, UR47 ;  /* 0x0000002f00077c82 */ /* 0x000fd00008000000 */
[----:B------:R2:W-:Y:S02]  /*8640*/  UTMASTG.3D [UR4], [UR8] ;  /* 0x00000004080073b5 */ /* 0x0005e40008010000 */
[----:B--2---:R0:W-:Y:S02]  /*8650*/  UTMACMDFLUSH ;  /* 0x00000000000079b7 */ /* 0x0041e40000000000 */
.L_x_90:
[----:B------:R-:W-:Y:S05]  /*8660*/  BSYNC B0 ;  /* 0x0000000000007941 */ /* 0x000fea0003800000 */
.L_x_89:
[----:B------:R-:W-:Y:S04]  /*8670*/  BSSY B0, `(.L_x_91) ;  /* 0x000003c000007945 */ /* 0x000fe80003800000 */
[----:B------:R-:W-:Y:S05]  /*8680*/  @P0 BRA `(.L_x_92) ;  /* 0x0000000000e80947 */ /* 0x000fea0003800000 */
[----:B------:R-:W-:-:S04]  /*8690*/  MOV R11, UR50 ;  /* 0x00000032000b7c02 */ /* 0x000fc80008000f00 */
[----:B------:R-:W-:-:S13]  /*86a0*/  ISETP.NE.AND P2, PT, R11, 0x3, PT ;  /* 0x000000030b00780c */ /* 0x000fda0003f45270 */
[----:B------:R-:W-:Y:S05]  /*86b0*/  @!P2 BRA `(.L_x_93) ;  /* 0x000000000004a947 */ /* 0x000fea0003800000 */
[----:B------:R-:W-:Y:S01]  /*86c0*/  BPT.TRAP 0x1 ;  /* 0x000000040000795c */ /* 0x000fe20000300000 */
.L_x_93:
[----:B------:R-:W2:Y:S04]  /*86d0*/  LDL R12, [R1+0xb8] ;  /* 0x0000b800010c7983 */ /* 0x000ea80000100800 */
[----:B------:R-:W3:Y:S01]  /*86e0*/  LDL R11, [R1+0xb4] ;  /* 0x0000b400010b7983 */ /* 0x000ee20000100800 */
[----:B------:R-:W-:Y:S01]  /*86f0*/  BSSY B1, `(.L_x_94) ;  /* 0x0000005000017945 */ /* 0x000fe20003800000 */
[----:B--2---:R-:W-:Y:S02]  /*8700*/  SHF.L.U32 R12, R12, 0x1f, RZ ;  /* 0x0000001f0c0c7819 */ /* 0x004fe400000006ff */
[----:B---3--:R-:W-:-:S04]  /*8710*/  LEA R11, R11, UR51, 0x3 ;  /* 0x000000330b0b7c11 */ /* 0x008fc8000f8e18ff */
[----:B------:R-:W2:Y:S02]  /*8720*/  SYNCS.PHASECHK.TRANS64.TRYWAIT P3, [R11+URZ+0x80], R12 ;  /* 0x0000800c0b0075a7 */ /* 0x000ea4000806017f */
[----:B--2---:R-:W-:Y:S05]  /*8730*/  @!P3 BRA `(.L_x_95) ;  /* 0x0000006000ecb947 */ /* 0x004fea0003800000 */
.L_x_243:
[----:B------:R-:W-:Y:S05]  /*8740*/  BSYNC B1 ;  /* 0x0000000000017941 */ /* 0x000fea0003800000 */
.L_x_94:
[----:B------:R-:W-:Y:S04]  /*8750*/  BSSY B1, `(.L_x_96) ;  /* 0x0000012000017945 */ /* 0x000fe80003800000 */
[----:B------:R-:W-:Y:S05]  /*8760*/  @P4 BRA `(.L_x_97) ;  /* 0x0000000000404947 */ /* 0x000fea0003800000 */
[----:B------:R-:W3:Y:S02]  /*8770*/  LDL R13, [R1+0xb4] ;  /* 0x0000b400010d7983 */ /* 0x000ee40000100800 */
[----:B---3--:R-:W-:-:S05]  /*8780*/  LEA R15, R13, R6, 0xc ;  /* 0x000000060d0f7211 */ /* 0x008fca00078e60ff */
[----:B------:R-:W-:Y:S01]  /*8790*/  VIADD R0, R15, UR51 ;  /* 0x000000330f007c36 */ /* 0x000fe20008000000 */
[----:B------:R-:W-:Y:S04]  /*87a0*/  LDS.U16 R3, [R15+UR51+0x100] ;  /* 0x000100330f037984 */ /* 0x000fe80008000400 */
[----:B------:R-:W-:Y:S01]  /*87b0*/  IADD3 R17, R0, R7, RZ ;  /* 0x0000000700117210 */ /* 0x000fe20007ffe0ff */
[----:B------:R-:W-:Y:S04]  /*87c0*/  LDS.U16 R4, [R15+UR51+0x208] ;  /* 0x000208330f047984 */ /* 0x000fe80008000400 */
[----:B------:R-:W3:Y:S04]  /*87d0*/  LDS.U16 R0, [R15+UR51+0x200] ;  /* 0x000200330f007984 */ /* 0x000ee80008000400 */
[----:B------:R-:W4:Y:S04]  /*87e0*/  LDS.U16 R5, [R15+UR51+0x108] ;  /* 0x000108330f057984 */ /* 0x000f280008000400 */
[----:B--2---:R-:W-:Y:S04]  /*87f0*/  LDS.U16 R11, [R17+0x200] ;  /* 0x00020000110b7984 */ /* 0x004fe80000000400 */
[----:B------:R-:W2:Y:S04]  /*8800*/  LDS.U16 R12, [R17+0x100] ;  /* 0x00010000110c7984 */ /* 0x000ea80000000400 */
[----:B------:R-:W-:Y:S04]  /*8810*/  LDS.U16 R13, [R17+0x208] ;  /* 0x00020800110d7984 */ /* 0x000fe80000000400 */
[----:B------:R-:W5:Y:S01]  /*8820*/  LDS.U16 R14, [R17+0x108] ;  /* 0x00010800110e7984 */ /* 0x000f620000000400 */
[----:B---3--:R-:W-:-:S02]  /*8830*/  PRMT R0, R3, 0x5410, R0 ;  /* 0x0000541003007816 */ /* 0x008fc40000000000 */
[----:B----4-:R-:W-:Y:S02]  /*8840*/  PRMT R3, R5, 0x5410, R4 ;  /* 0x0000541005037816 */ /* 0x010fe40000000004 */
[----:B--2---:R-:W-:Y:S02]  /*8850*/  PRMT R4, R12, 0x5410, R11 ;  /* 0x000054100c047816 */ /* 0x004fe4000000000b */
[----:B-----5:R-:W-:-:S07]  /*8860*/  PRMT R5, R14, 0x5410, R13 ;  /* 0x000054100e057816 */ /* 0x020fce000000000d */
.L_x_97:
[----:B------:R-:W-:Y:S05]  /*8870*/  BSYNC B1 ;  /* 0x0000000000017941 */ /* 0x000fea0003800000 */
.L_x_96:
[----:B------:R-:W-:Y:S01]  /*8880*/  @!PT LDS RZ, [RZ] ;  /* 0x00000000fffff984 */ /* 0x000fe20000000800 */
[----:B------:R-:W-:Y:S01]  /*8890*/  @!PT LDS RZ, [RZ] ;  /* 0x00000000fffff984 */ /* 0x000fe20000000800 */
[----:B------:R-:W-:Y:S01]  /*88a0*/  @!PT LDS RZ, [RZ] ;  /* 0x00000000fffff984 */ /* 0x000fe20000000800 */
[----:B------:R-:W-:Y:S01]  /*88b0*/  @!PT LDS RZ, [RZ] ;  /* 0x00000000fffff984 */ /* 0x000fe20000000800 */
[----:B------:R3:W-:Y:S06]  /*88c0*/  MEMBAR.ALL.CTA ;  /* 0x0000000000007992 */ /* 0x0007ec0000008000 */
[----:B---3--:R-:W3:Y:S01]  /*88d0*/  FENCE.VIEW.ASYNC.S ;  /* 0x00000000000073c6 */ /* 0x008ee20000000000 */
[----:B------:R-:W-:Y:S05]  /*88e0*/  @!P2 BRA `(.L_x_98) ;  /* 0x000000000004a947 */ /* 0x000fea0003800000 */
[----:B------:R-:W-:Y:S01]  /*88f0*/  BPT.TRAP 0x1 ;  /* 0x000000040000795c */ /* 0x000fe20000300000 */
.L_x_98:
[----:B------:R-:W4:Y:S04]  /*8900*/  LDL.LU R13, [R1+0xb4] ;  /* 0x0000b400010d7983 */ /* 0x000f280000300800 */
[----:B------:R-:W5:Y:S01]  /*8910*/  LDL.LU R14, [R1+0xb8] ;  /* 0x0000b800010e7983 */ /* 0x000f620000300800 */
[C---:B--2---:R-:W-:Y:S01]  /*8920*/  LEA R11, R10.reuse, UR51, 0x3 ;  /* 0x000000330a0b7c11 */ /* 0x044fe2000f8e18ff */
[----:B-1----:R-:W-:Y:S01]  /*8930*/  VIADD R10, R10, 0x1 ;  /* 0x000000010a0a7836 */ /* 0x002fe20000000000 */
[----:B------:R-:W1:Y:S02]  /*8940*/  S2R R12, SR_CgaCtaId ;  /* 0x00000000000c7919 */ /* 0x000e640000008800 */
[----:B------:R-:W-:Y:S02]  /*8950*/  IADD3 R11, R11, 0xa0, RZ ;  /* 0x000000a00b0b7810 */ /* 0x000fe40007ffe0ff */
[----:B------:R-:W-:-:S04]  /*8960*/  ISETP.NE.AND P2, PT, R10, 0x4, PT ;  /* 0x000000040a00780c */ /* 0x000fc80003f45270 */
[----:B------:R-:W-:Y:S02]  /*8970*/  SEL R10, R10, RZ, P2 ;  /* 0x000000ff0a0a7207 */ /* 0x000fe40001000000 */
[----:B-1----:R-:W-:Y:S02]  /*8980*/  PRMT R11, R12, 0x654, R11 ;  /* 0x000006540c0b7816 */ /* 0x002fe4000000000b */
[----:B------:R-:W-:Y:S02]  /*8990*/  SEL R12, RZ, 0x1, P2 ;  /* 0x00000001ff0c7807 */ /* 0x000fe40001000000 */
[----:B---3--:R4:W-:Y:S02]  /*89a0*/  SYNCS.ARRIVE.TRANS64.RED.A1T0 RZ, [R11+URZ], RZ ;  /* 0x000000ff0bff79a7 */ /* 0x0089e4000810043f */
[----:B------:R-:W-:Y:S02]  /*89b0*/  LOP3.LUT R9, R9, R12, RZ, 0x3c, !PT ;  /* 0x0000000c09097212 */ /* 0x000fe400078e3cff */
[----:B----4-:R-:W-:-:S04]  /*89c0*/  IADD3 R11, R13, 0x1, RZ ;  /* 0x000000010d0b7810 */ /* 0x010fc80007ffe0ff */
[----:B------:R-:W-:-:S04]  /*89d0*/  ISETP.NE.AND P3, PT, R11, 0x4, PT ;  /* 0x000000040b00780c */ /* 0x000fc80003f65270 */
[----:B------:R-:W-:Y:S02]  /*89e0*/  SEL R13, RZ, 0x1, P3 ;  /* 0x00000001ff0d7807 */ /* 0x000fe40001800000 */
[----:B------:R-:W-:Y:S02]  /*89f0*/  SEL R11, R11, RZ, P3 ;  /* 0x000000ff0b0b7207 */ /* 0x000fe40001800000 */
[----:B-----5:R-:W-:-:S03]  /*8a00*/  LOP3.LUT R14, R14, R13, RZ, 0x3c, !PT ;  /* 0x0000000d0e0e7212 */ /* 0x020fc600078e3cff */
[----:B------:R2:W-:Y:S04]  /*8a10*/  STL [R1+0xb4], R11 ;  /* 0x0000b40b01007387 */ /* 0x0005e80000100800 */
[----:B------:R2:W-:Y:S02]  /*8a20*/  STL [R1+0xb8], R14 ;  /* 0x0000b80e01007387 */ /* 0x0005e40000100800 */
.L_x_92:
[----:B------:R-:W-:Y:S05]  /*8a30*/  BSYNC B0 ;  /* 0x0000000000007941 */ /* 0x000fea0003800000 */
.L_x_91:
[-C--:B--2---:R-:W-:Y:S01]  /*8a40*/  F2FP.F16.E4M3.UNPACK_B R11, R0.reuse ;  /* 0x00000000ff0b723e */ /* 0x084fe200020006ff */
        /* <DEDUP_REMOVED lines=65> */
.L_x_99:
        /* <DEDUP_REMOVED lines=22> */
[----:B------:R-:W-:Y:S01]  /*8fc0*/  UIADD3.X UR9, URZ, UR61, URZ, UP0, !UPT ;  /* 0x0000003d3f097290 */ /* 0x000fe200087fe43f */
[----:B------:R-:W-:Y:S01]  /*8fd0*/  UMOV UR6, UR46 ;  /* 0x0000002e00067c82 */ /* 0x000fe20008000000 */
[----:B------:R-:W-:-:S07]  /*8fe0*/  UMOV UR7, UR47 ;  /* 0x0000002f00077c82 */ /* 0x000fce0008000000 */
[----:B------:R2:W-:Y:S02]  /*8ff0*/  UTMASTG.3D [UR4], [UR8] ;  /* 0x00000004080073b5 */ /* 0x0005e40008010000 */
[----:B--2---:R0:W-:Y:S02]  /*9000*/  UTMACMDFLUSH ;  /* 0x00000000000079b7 */ /* 0x0041e40000000000 */
.L_x_101:
[----:B------:R-:W-:Y:S05]  /*9010*/  BSYNC B0 ;  /* 0x0000000000007941 */ /* 0x000fea0003800000 */
.L_x_100:
[----:B------:R-:W-:Y:S04]  /*9020*/  BSSY B0, `(.L_x_102) ;  /* 0x000003c000007945 */ /* 0x000fe80003800000 */
[----:B------:R-:W-:Y:S05]  /*9030*/  @P0 BRA `(.L_x_103) ;  /* 0x0000000000e80947 */ /* 0x000fea0003800000 */
[----:B------:R-:W-:-:S04]  /*9040*/  MOV R11, UR50 ;  /* 0x00000032000b7c02 */ /* 0x000fc80008000f00 */
[----:B------:R-:W-:-:S13]  /*9050*/  ISETP.NE.AND P2, PT, R11, 0x3, PT ;  /* 0x000000030b00780c */ /* 0x000fda0003f45270 */
[----:B------:R-:W-:Y:S05]  /*9060*/  @!P2 BRA `(.L_x_104) ;  /* 0x000000000004a947 */ /* 0x000fea0003800000 */
[----:B------:R-:W-:Y:S01]  /*9070*/  BPT.TRAP 0x1 ;  /* 0x000000040000795c */ /* 0x000fe20000300000 */
.L_x_104:
[----:B------:R-:W2:Y:S04]  /*9080*/  LDL R12, [R1+0xb8] ;  /* 0x0000b800010c7983 */ /* 0x000ea80000100800 */
[----:B------:R-:W3:Y:S01]  /*9090*/  LDL R11, [R1+0xb4] ;  /* 0x0000b400010b7983 */ /* 0x000ee20000100800 */
[----:B------:R-:W-:Y:S01]  /*90a0*/  BSSY B1, `(.L_x_105) ;  /* 0x0000005000017945 */ /* 0x000fe20003800000 */
[----:B--2---:R-:W-:Y:S02]  /*90b0*/  SHF.L.U32 R12, R12, 0x1f, RZ ;  /* 0x0000001f0c0c7819 */ /* 0x004fe400000006ff */
[----:B---3--:R-:W-:-:S04]  /*90c0*/  LEA R11, R11, UR51, 0x3 ;  /* 0x000000330b0b7c11 */ /* 0x008fc8000f8e18ff */
[----:B------:R-:W2:Y:S02]  /*90d0*/  SYNCS.PHASECHK.TRANS64.TRYWAIT P3, [R11+URZ+0x80], R12 ;  /* 0x0000800c0b0075a7 */ /* 0x000ea4000806017f */
[----:B--2---:R-:W-:Y:S05]  /*90e0*/  @!P3 BRA `(.L_x_106) ;  /* 0x000000580094b947 */ /* 0x004fea0003800000 */
.L_x_244:
[----:B------:R-:W-:Y:S05]  /*90f0*/  BSYNC B1 ;  /* 0x0000000000017941 */ /* 0x000fea0003800000 */
.L_x_105:
[----:B------:R-:W-:Y:S04]  /*9100*/  BSSY B1, `(.L_x_107) ;  /* 0x0000012000017945 */ /* 0x000fe80003800000 */
[----:B------:R-:W-:Y:S05]  /*9110*/  @P4 BRA `(.L_x_108) ;  /* 0x0000000000404947 */ /* 0x000fea0003800000 */
[----:B------:R-:W3:Y:S02]  /*9120*/  LDL R13, [R1+0xb4] ;  /* 0x0000b400010d7983 */ /* 0x000ee40000100800 */
[----:B---3--:R-:W-:-:S05]  /*9130*/  IMAD R15, R13, 0x1000, R6 ;  /* 0x000010000d0f7824 */ /* 0x008fca00078e0206 */
[----:B------:R-:W-:Y:S01]  /*9140*/  IADD3 R0, R15, UR51, RZ ;  /* 0x000000330f007c10 */ /* 0x000fe2000fffe0ff */
[----:B------:R-:W-:Y:S03]  /*9150*/  LDS.U16 R3, [R15+UR51+0x100] ;  /* 0x000100330f037984 */ /* 0x000fe60008000400 */
        /* <DEDUP_REMOVED lines=12> */
.L_x_108:
[----:B------:R-:W-:Y:S05]  /*9220*/  BSYNC B1 ;  /* 0x0000000000017941 */ /* 0x000fea0003800000 */
.L_x_107:
        /* <DEDUP_REMOVED lines=8> */
.L_x_109:
[----:B------:R-:W4:Y:S04]  /*92b0*/  LDL.LU R13, [R1+0xb4] ;  /* 0x0000b400010d7983 */ /* 0x000f280000300800 */
[----:B------:R-:W5:Y:S01]  /*92c0*/  LDL.LU R14, [R1+0xb8] ;  /* 0x0000b800010e7983 */ /* 0x000f620000300800 */
[C---:B--2---:R-:W-:Y:S02]  /*92d0*/  LEA R11, R10.reuse, UR51, 0x3 ;  /* 0x000000330a0b7c11 */ /* 0x044fe4000f8e18ff */
[----:B-1----:R-:W-:Y:S01]  /*92e0*/  IADD3 R10, R10, 0x1, RZ ;  /* 0x000000010a0a7810 */ /* 0x002fe20007ffe0ff */
[----:B------:R-:W1:Y:S02]  /*92f0*/  S2R R12, SR_CgaCtaId ;  /* 0x00000000000c7919 */ /* 0x000e640000008800 */
[----:B------:R-:W-:Y:S01]  /*9300*/  VIADD R11, R11, 0xa0 ;  /* 0x000000a00b0b7836 */ /* 0x000fe20000000000 */
        /* <DEDUP_REMOVED lines=13> */
.L_x_103:
[----:B------:R-:W-:Y:S05]  /*93e0*/  BSYNC B0 ;  /* 0x0000000000007941 */ /* 0x000fea0003800000 */
.L_x_102:
[----:B------:R-:W3:Y:S04]  /*93f0*/  LDL.LU R20, [R1+0x34] ;  /* 0x0000340001147983 */ /* 0x000ee80000300800 */
[----:B------:R-:W4:Y:S04]  /*9400*/  LDL.LU R13, [R1+0x38] ;  /* 0x00003800010d7983 */ /* 0x000f280000300800 */
[----:B------:R-:W5:Y:S04]  /*9410*/  LDL.LU R15, [R1+0x3c] ;  /* 0x00003c00010f7983 */ /* 0x000f680000300800 */
[----:B------:R-:W5:Y:S04]  /*9420*/  LDL.LU R31, [R1+0x40] ;  /* 0x00004000011f7983 */ /* 0x000f680000300800 */
[----:B------:R-:W5:Y:S04]  /*9430*/  LDL.LU R29, [R1+0x44] ;  /* 0x00004400011d7983 */ /* 0x000f680000300800 */
[----:B------:R-:W5:Y:S04]  /*9440*/  LDL.LU R19, [R1+0x48] ;  /* 0x0000480001137983 */ /* 0x000f680000300800 */
[----:B------:R-:W5:Y:S04]  /*9450*/  LDL.LU R32, [R1+0x4c] ;  /* 0x00004c0001207983 */ /* 0x000f680000300800 */
[----:B------:R-:W5:Y:S01]  /*9460*/  LDL.LU R26, [R1+0x50] ;  /* 0x00005000011a7983 */ /* 0x000f620000300800 */
[----:B--2---:R-:W-:-:S02]  /*9470*/  F2FP.F16.E4M3.UNPACK_B R11, R0 ;  /* 0x00000000ff0b723e */ /* 0x004fc400020006ff */
[----:B------:R-:W-:Y:S01]  /*9480*/  F2FP.F16.E4M3.UNPACK_B R14, R0.H1 ;  /* 0x00000000ff0e723e */ /* 0x000fe200030006ff */
[----:B------:R-:W2:Y:S02]  /*9490*/  LDL.LU R21, [R1+0x54] ;  /* 0x0000540001157983 */ /* 0x000ea40000300800 */
[--C-:B------:R-:W-:Y:S02]  /*94a0*/  HADD2.F32 R12, -RZ, R11.reuse.H0_H0 ;  /* 0x2000000bff0c7230 */ /* 0x100fe40000004100 */
[----:B------:R-:W2:Y:S01]  /*94b0*/  LDL.LU R30, [R1+0x58] ;  /* 0x00005800011e7983 */ /* 0x000ea20000300800 */
[----:B------:R-:W-:Y:S01]  /*94c0*/  HADD2.F32 R18, -RZ, R11.H1_H1 ;  /* 0x3000000bff127230 */ /* 0x000fe20000004100 */
[----:B------:R-:W-:Y:S02]  /*94d0*/  F2FP.F16.E4M3.UNPACK_B R17, R3 ;  /* 0x00000003ff11723e */ /* 0x000fe400020006ff */
[----:B------:R-:W2:Y:S04]  /*94e0*/  LDL.LU R28, [R1+0x5c] ;  /* 0x00005c00011c7983 */ /* 0x000ea80000300800 */
[----:B------:R-:W2:Y:S01]  /*94f0*/  LDL.LU R25, [R1+0x60] ;  /* 0x0000600001197983 */ /* 0x000ea20000300800 */
[----:B------:R-:W-:-:S03]  /*9500*/  HADD2.F32 R22, -RZ, R17.H1_H1 ;  /* 0x30000011ff167230 */ /* 0x000fc60000004100 */
[----:B------:R-:W2:Y:S04]  /*9510*/  LDL.LU R34, [R1+0x64] ;  /* 0x0000640001227983 */ /* 0x000ea80000300800 */
[----:B------:R-:W2:Y:S01]  /*9520*/  LDL.LU R33, [R1+0x68] ;  /* 0x0000680001217983 */ /* 0x000ea20000300800 */
[C---:B---3--:R-:W-:Y:S01]  /*9530*/  FMUL R11, R2.reuse, R20 ;  /* 0x00000014020b7220 */ /* 0x048fe20000400000 */
[----:B----4-:R-:W-:-:S03]  /*9540*/  FMUL R13, R2, R13 ;  /* 0x0000000d020d7220 */ /* 0x010fc60000400000 */
[C---:B------:R-:W-:Y:S01]  /*9550*/  FFMA R11, R16.reuse, R12, R11 ;  /* 0x0000000c100b7223 */ /* 0x040fe2000000000b */
[----:B------:R-:W-:Y:S01]  /*9560*/  FFMA R12, R16, R18, R13 ;  /* 0x00000012100c7223 */ /* 0x000fe2000000000d */
[----:B------:R-:W-:Y:S02]  /*9570*/  HADD2.F32 R18, -RZ, R17.H0_H0 ;  /* 0x20000011ff127230 */ /* 0x000fe40000004100 */
[C---:B-----5:R-:W-:Y:S02]  /*9580*/  FMUL R13, R2.reuse, R31 ;  /* 0x0000001f020d7220 */ /* 0x060fe40000400000 */
[----:B------:R-:W3:Y:S01]  /*9590*/  LDL.LU R31, [R1+0x6c] ;  /* 0x00006c00011f7983 */ /* 0x000ee20000300800 */
[----:B------:R-:W-:-:S03]  /*95a0*/  FMUL R17, R2, R29 ;  /* 0x0000001d02117220 */ /* 0x000fc60000400000 */
[----:B------:R-:W4:Y:S01]  /*95b0*/  LDL.LU R29, [R1+0x70] ;  /* 0x00007000011d7983 */ /* 0x000f220000300800 */
[--C-:B------:R-:W-:Y:S02]  /*95c0*/  HADD2.F32 R20, -RZ, R14.reuse.H0_H0 ;  /* 0x2000000eff147230 */ /* 0x100fe40000004100 */
[C---:B------:R-:W-:Y:S01]  /*95d0*/  FMUL R15, R2.reuse, R15 ;  /* 0x0000000f020f7220 */ /* 0x040fe20000400000 */
[----:B------:R-:W-:Y:S02]  /*95e0*/  HADD2.F32 R14, -RZ, R14.H1_H1 ;  /* 0x3000000eff0e7230 */ /* 0x000fe40000004100 */
[----:B------:R-:W-:Y:S01]  /*95f0*/  FMUL R19, R2, R19 ;  /* 0x0000001302137220 */ /* 0x000fe20000400000 */
[C---:B------:R-:W-:Y:S01]  /*9600*/  FFMA R15, R16.reuse, R20, R15 ;  /* 0x00000014100f7223 */ /* 0x040fe2000000000f */
[----:B------:R-:W-:Y:S01]  /*9610*/  F2FP.F16.E4M3.UNPACK_B R20, R3.H1 ;  /* 0x00000003ff14723e */ /* 0x000fe200030006ff */
[C---:B------:R-:W-:Y:S01]  /*9620*/  FFMA R17, R16.reuse, R18, R17 ;  /* 0x0000001210117223 */ /* 0x040fe20000000011 */
[C---:B------:R-:W-:Y:S01]  /*9630*/  FFMA R18, R16.reuse, R22, R19 ;  /* 0x0000001610127223 */ /* 0x040fe20000000013 */
[----:B------:R-:W-:Y:S01]  /*9640*/  FFMA R14, R16, R14, R13 ;  /* 0x0000000e100e7223 */ /* 0x000fe2000000000d */
[----:B------:R-:W-:Y:S01]  /*9650*/  F2FP.F16.E4M3.UNPACK_B R23, R4 ;  /* 0x00000004ff17723e */ /* 0x000fe200020006ff */
[----:B------:R-:W-:-:S02]  /*9660*/  HADD2.F32 R22, -RZ, R20.H0_H0 ;  /* 0x20000014ff167230 */ /* 0x000fc40000004100 */
[C---:B------:R-:W-:Y:S01]  /*9670*/  FMUL R13, R2.reuse, R32 ;  /* 0x00000020020d7220 */ /* 0x040fe20000400000 */
[----:B------:R-:W-:Y:S02]  /*9680*/  HADD2.F32 R20, -RZ, R20.H1_H1 ;  /* 0x30000014ff147230 */ /* 0x000fe40000004100 */
[----:B------:R-:W-:Y:S01]  /*9690*/  FMUL R19, R2, R26 ;  /* 0x0000001a02137220 */ /* 0x000fe20000400000 */
[--C-:B------:R-:W-:Y:S02]  /*96a0*/  HADD2.F32 R26, -RZ, R23.reuse.H0_H0 ;  /* 0x20000017ff1a7230 */ /* 0x100fe40000004100 */
[----:B------:R-:W-:Y:S01]  /*96b0*/  FFMA R13, R16, R22, R13 ;  /* 0x00000016100d7223 */ /* 0x000fe2000000000d */
[----:B--2---:R-:W-:Y:S01]  /*96c0*/  FMUL R21, R2, R21 ;  /* 0x0000001502157220 */ /* 0x004fe20000400000 */
[----:B------:R-:W-:Y:S01]  /*96d0*/  F2FP.F16.E4M3.UNPACK_B R24, R4.H1 ;  /* 0x00000004ff18723e */ /* 0x000fe200030006ff */
[----:B------:R-:W-:Y:S01]  /*96e0*/  FFMA R20, R16, R20, R19 ;  /* 0x0000001410147223 */ /* 0x000fe20000000013 */
[----:B------:R-:W-:-:S02]  /*96f0*/  HADD2.F32 R22, -RZ, R23.H1_H1 ;  /* 0x30000017ff167230 */ /* 0x000fc40000004100 */
[----:B------:R-:W-:Y:S01]  /*9700*/  FMUL R19, R2, R30 ;  /* 0x0000001e02137220 */ /* 0x000fe20000400000 */
[----:B------:R-:W-:Y:S01]  /*9710*/  FFMA R21, R16, R26, R21 ;  /* 0x0000001a10157223 */ /* 0x000fe20000000015 */
[--C-:B------:R-:W-:Y:S02]  /*9720*/  HADD2.F32 R26, -RZ, R24.reuse.H0_H0 ;  /* 0x20000018ff1a7230 */ /* 0x100fe40000004100 */
[----:B------:R-:W-:Y:S01]  /*9730*/  FMUL R23, R2, R28 ;  /* 0x0000001c02177220 */ /* 0x000fe20000400000 */
[----:B------:R-:W-:Y:S01]  /*9740*/  FFMA R22, R16, R22, R19 ;  /* 0x0000001610167223 */ /* 0x000fe20000000013 */
[-C--:B------:R-:W-:Y:S01]  /*9750*/  F2FP.F16.E4M3.UNPACK_B R27, R5.reuse ;  /* 0x00000005ff1b723e */ /* 0x080fe200020006ff */
[----:B------:R-:W-:Y:S01]  /*9760*/  HADD2.F32 R24, -RZ, R24.H1_H1 ;  /* 0x30000018ff187230 */ /* 0x000fe20000004100 */
[----:B------:R-:W-:Y:S01]  /*9770*/  F2FP.F16.E4M3.UNPACK_B R19, R5.H1 ;  /* 0x00000005ff13723e */ /* 0x000fe200030006ff */
[----:B------:R-:W-:Y:S01]  /*9780*/  FMUL R25, R2, R25 ;  /* 0x0000001902197220 */ /* 0x000fe20000400000 */
[----:B------:R-:W-:Y:S01]  /*9790*/  FFMA R23, R16, R26, R23 ;  /* 0x0000001a10177223 */ /* 0x000fe20000000017 */
[----:B------:R-:W-:-:S02]  /*97a0*/  HADD2.F32 R26, -RZ, R27.H0_H0 ;  /* 0x2000001bff1a7230 */ /* 0x000fc40000004100 */
[--C-:B------:R-:W-:Y:S02]  /*97b0*/  HADD2.F32 R30, -RZ, R19.reuse.H0_H0 ;  /* 0x20000013ff1e7230 */ /* 0x100fe40000004100 */
[----:B------:R-:W-:Y:S01]  /*97c0*/  FFMA R24, R16, R24, R25 ;  /* 0x0000001810187223 */ /* 0x000fe20000000019 */
[----:B------:R-:W-:Y:S02]  /*97d0*/  HADD2.F32 R32, -RZ, R19.H1_H1 ;  /* 0x30000013ff207230 */ /* 0x000fe40000004100 */
[C---:B------:R-:W-:Y:S01]  /*97e0*/  FMUL R19, R2.reuse, R34 ;  /* 0x0000002202137220 */ /* 0x040fe20000400000 */
[----:B------:R-:W-:Y:S02]  /*97f0*/  HADD2.F32 R28, -RZ, R27.H1_H1 ;  /* 0x3000001bff1c7230 */ /* 0x000fe40000004100 */
[----:B------:R-:W-:Y:S01]  /*9800*/  FMUL R25, R2, R33 ;  /* 0x0000002102197220 */ /* 0x000fe20000400000 */
[----:B------:R-:W-:-:S03]  /*9810*/  FFMA R19, R16, R26, R19 ;  /* 0x0000001a10137223 */ /* 0x000fc60000000013 */
[----:B------:R-:W-:Y:S01]  /*9820*/  FFMA R26, R16, R28, R25 ;  /* 0x0000001c101a7223 */ /* 0x000fe20000000019 */
[----:B------:R-:W-:Y:S02]  /*9830*/  F2FP.SATFINITE.RELU.E4M3.F32.PACK_AB_MERGE_C R11, R12, R11, RZ ;  /* 0x0000000b0c0b723e */ /* 0x000fe400048078ff */
[----:B------:R-:W-:Y:S02]  /*9840*/  F2FP.SATFINITE.RELU.E4M3.F32.PACK_AB_MERGE_C R15, R14, R15, RZ ;  /* 0x0000000f0e0f723e */ /* 0x000fe400048078ff */
[----:B------:R-:W-:Y:S02]  /*9850*/  F2FP.SATFINITE.RELU.E4M3.F32.PACK_AB_MERGE_C R17, R18, R17, RZ ;  /* 0x000000111211723e */ /* 0x000fe400048078ff */
[----:B------:R-:W-:Y:S02]  /*9860*/  F2FP.SATFINITE.RELU.E4M3.F32.PACK_AB_MERGE_C R13, R20, R13, RZ ;  /* 0x0000000d140d723e */ /* 0x000fe400048078ff */
[----:B------:R-:W-:Y:S02]  /*9870*/  F2FP.SATFINITE.RELU.E4M3.F32.PACK_AB_MERGE_C R21, R22, R21, RZ ;  /* 0x000000151615723e */ /* 0x000fe400048078ff */
[----:B------:R-:W-:-:S02]  /*9880*/  F2FP.SATFINITE.RELU.E4M3.F32.PACK_AB_MERGE_C R23, R24, R23, RZ ;  /* 0x000000171817723e */ /* 0x000fc400048078ff */
[----:B------:R-:W-:Y:S01]  /*9890*/  F2FP.SATFINITE.RELU.E4M3.F32.PACK_AB_MERGE_C R19, R26, R19, RZ ;  /* 0x000000131a13723e */ /* 0x000fe200048078ff */
[C---:B---3--:R-:W-:Y:S01]  /*98a0*/  FMUL R27, R2.reuse, R31 ;  /* 0x0000001f021b7220 */ /* 0x048fe20000400000 */
[----:B----4-:R-:W-:-:S03]  /*98b0*/  FMUL R29, R2, R29 ;  /* 0x0000001d021d7220 */ /* 0x010fc60000400000 */
[C---:B------:R-:W-:Y:S01]  /*98c0*/  FFMA R27, R16.reuse, R30, R27 ;  /* 0x0000001e101b7223 */ /* 0x040fe2000000001b */
[----:B------:R-:W-:-:S05]  /*98d0*/  FFMA R28, R16, R32, R29 ;  /* 0x00000020101c7223 */ /* 0x000fca000000001d */
[----:B------:R-:W-:Y:S01]  /*98e0*/  F2FP.SATFINITE.RELU.E4M3.F32.PACK_AB_MERGE_C R27, R28, R27, RZ ;  /* 0x0000001b1c1b723e */ /* 0x000fe200048078ff */
[----:B------:R-:W-:Y:S06]  /*98f0*/  @P1 BRA `(.L_x_110) ;  /* 0x0000000000041947 */ /* 0x000fec0003800000 */
[----:B------:R-:W-:-:S04]  /*9900*/  DEPBAR.LE SB0, 0x1 ;  /* 0x000080400000791a */ /* 0x000fc80000000000 */
.L_x_110:
        /* <DEDUP_REMOVED lines=27> */
.L_x_112:
[----:B------:R-:W-:Y:S05]  /*9ac0*/  BSYNC B0 ;  /* 0x0000000000007941 */ /* 0x000fea0003800000 */
.L_x_111:
[----:B------:R-:W-:Y:S04]  /*9ad0*/  BSSY B0, `(.L_x_113) ;  /* 0x000003c000007945 */ /* 0x000fe80003800000 */
[----:B------:R-:W-:Y:S05]  /*9ae0*/  @P0 BRA `(.L_x_114) ;  /* 0x0000000000e80947 */ /* 0x000fea0003800000 */
[----:B------:R-:W-:-:S05]  /*9af0*/  IMAD.U32 R11, RZ, RZ, UR50 ;  /* 0x00000032ff0b7e24 */ /* 0x000fca000f8e00ff */
[----:B------:R-:W-:-:S13]  /*9b00*/  ISETP.NE.AND P2, PT, R11, 0x3, PT ;  /* 0x000000030b00780c */ /* 0x000fda0003f45270 */
[----:B------:R-:W-:Y:S05]  /*9b10*/  @!P2 BRA `(.L_x_115) ;  /* 0x000000000004a947 */ /* 0x000fea0003800000 */
[----:B------:R-:W-:Y:S01]  /*9b20*/  BPT.TRAP 0x1 ;  /* 0x000000040000795c */ /* 0x000fe20000300000 */
.L_x_115:
[----:B------:R-:W2:Y:S04]  /*9b30*/  LDL R12, [R1+0xb8] ;  /* 0x0000b800010c7983 */ /* 0x000ea80000100800 */
[----:B------:R-:W3:Y:S01]  /*9b40*/  LDL R11, [R1+0xb4] ;  /* 0x0000b400010b7983 */ /* 0x000ee20000100800 */
[----:B------:R-:W-:Y:S01]  /*9b50*/  BSSY B1, `(.L_x_116) ;  /* 0x0000005000017945 */ /* 0x000fe20003800000 */
[----:B--2---:R-:W-:Y:S02]  /*9b60*/  SHF.L.U32 R12, R12, 0x1f, RZ ;  /* 0x0000001f0c0c7819 */ /* 0x004fe400000006ff */
[----:B---3--:R-:W-:-:S04]  /*9b70*/  LEA R11, R11, UR51, 0x3 ;  /* 0x000000330b0b7c11 */ /* 0x008fc8000f8e18ff */
[----:B------:R-:W2:Y:S02]  /*9b80*/  SYNCS.PHASECHK.TRANS64.TRYWAIT P3, [R11+URZ+0x80], R12 ;  /* 0x0000800c0b0075a7 */ /* 0x000ea4000806017f */
[----:B--2---:R-:W-:Y:S05]  /*9b90*/  @!P3 BRA `(.L_x_117) ;  /* 0x0000004c00fcb947 */ /* 0x004fea0003800000 */
.L_x_245:
[----:B------:R-:W-:Y:S05]  /*9ba0*/  BSYNC B1 ;  /* 0x0000000000017941 */ /* 0x000fea0003800000 */
.L_x_116:
[----:B------:R-:W-:Y:S04]  /*9bb0*/  BSSY B1, `(.L_x_118) ;  /* 0x0000012000017945 */ /* 0x000fe80003800000 */
[----:B------:R-:W-:Y:S05]  /*9bc0*/  @P4 BRA `(.L_x_119) ;  /* 0x0000000000404947 */ /* 0x000fea0003800000 */
[----:B------:R-:W3:Y:S02]  /*9bd0*/  LDL R13, [R1+0xb4] ;  /* 0x0000b400010d7983 */ /* 0x000ee40000100800 */
[----:B---3--:R-:W-:-:S04]  /*9be0*/  LEA R15, R13, R6, 0xc ;  /* 0x000000060d0f7211 */ /* 0x008fc800078e60ff */
[----:B------:R-:W-:Y:S01]  /*9bf0*/  IADD3 R0, R15, UR51, RZ ;  /* 0x000000330f007c10 */ /* 0x000fe2000fffe0ff */
[----:B------:R-:W-:Y:S04]  /*9c00*/  LDS.U16 R3, [R15+UR51+0x100] ;  /* 0x000100330f037984 */ /* 0x000fe80008000400 */
[----:B------:R-:W-:Y:S01]  /*9c10*/  IMAD.IADD R17, R0, 0x1, R7 ;  /* 0x0000000100117824 */ /* 0x000fe200078e0207 */
        /* <DEDUP_REMOVED lines=11> */
.L_x_119:
[----:B------:R-:W-:Y:S05]  /*9cd0*/  BSYNC B1 ;  /* 0x0000000000017941 */ /* 0x000fea0003800000 */
.L_x_118:
        /* <DEDUP_REMOVED lines=8> */
.L_x_120:
[----:B------:R-:W4:Y:S04]  /*9d60*/  LDL.LU R13, [R1+0xb4] ;  /* 0x0000b400010d7983 */ /* 0x000f280000300800 */
[----:B------:R-:W5:Y:S01]  /*9d70*/  LDL.LU R14, [R1+0xb8] ;  /* 0x0000b800010e7983 */ /* 0x000f620000300800 */
[C---:B--2---:R-:W-:Y:S02]  /*9d80*/  LEA R11, R10.reuse, UR51, 0x3 ;  /* 0x000000330a0b7c11 */ /* 0x044fe4000f8e18ff */
[----:B-1----:R-:W-:Y:S01]  /*9d90*/  IADD3 R10, R10, 0x1, RZ ;  /* 0x000000010a0a7810 */ /* 0x002fe20007ffe0ff */
[----:B------:R-:W1:Y:S01]  /*9da0*/  S2R R12, SR_CgaCtaId ;  /* 0x00000000000c7919 */ /* 0x000e620000008800 */
[----:B------:R-:W-:Y:S02]  /*9db0*/  IADD3 R11, R11, 0xa0, RZ ;  /* 0x000000a00b0b7810 */ /* 0x000fe40007ffe0ff */
[----:B------:R-:W-:-:S04]  /*9dc0*/  ISETP.NE.AND P2, PT, R10, 0x4, PT ;  /* 0x000000040a00780c */ /* 0x000fc80003f45270 */
[----:B------:R-:W-:Y:S02]  /*9dd0*/  SEL R10, R10, RZ, P2 ;  /* 0x000000ff0a0a7207 */ /* 0x000fe40001000000 */
[----:B-1----:R-:W-:Y:S02]  /*9de0*/  PRMT R11, R12, 0x654, R11 ;  /* 0x000006540c0b7816 */ /* 0x002fe4000000000b */
[----:B------:R-:W-:Y:S02]  /*9df0*/  SEL R12, RZ, 0x1, P2 ;  /* 0x00000001ff0c7807 */ /* 0x000fe40001000000 */
[----:B---3--:R4:W-:Y:S02]  /*9e00*/  SYNCS.ARRIVE.TRANS64.RED.A1T0 RZ, [R11+URZ], RZ ;  /* 0x000000ff0bff79a7 */ /* 0x0089e4000810043f */
[----:B------:R-:W-:Y:S01]  /*9e10*/  LOP3.LUT R9, R9, R12, RZ, 0x3c, !PT ;  /* 0x0000000c09097212 */ /* 0x000fe200078e3cff */
[----:B----4-:R-:W-:-:S05]  /*9e20*/  VIADD R11, R13, 0x1 ;  /* 0x000000010d0b7836 */ /* 0x010fca0000000000 */
[----:B------:R-:W-:-:S04]  /*9e30*/  ISETP.NE.AND P3, PT, R11, 0x4, PT ;  /* 0x000000040b00780c */ /* 0x000fc80003f65270 */
[----:B------:R-:W-:Y:S02]  /*9e40*/  SEL R13, RZ, 0x1, P3 ;  /* 0x00000001ff0d7807 */ /* 0x000fe40001800000 */
[----:B------:R-:W-:Y:S02]  /*9e50*/  SEL R11, R11, RZ, P3 ;  /* 0x000000ff0b0b7207 */ /* 0x000fe40001800000 */
[----:B-----5:R-:W-:-:S03]  /*9e60*/  LOP3.LUT R14, R14, R13, RZ, 0x3c, !PT ;  /* 0x0000000d0e0e7212 */ /* 0x020fc600078e3cff */
[----:B------:R2:W-:Y:S04]  /*9e70*/  STL [R1+0xb4], R11 ;  /* 0x0000b40b01007387 */ /* 0x0005e80000100800 */
[----:B------:R2:W-:Y:S02]  /*9e80*/  STL [R1+0xb8], R14 ;  /* 0x0000b80e01007387 */ /* 0x0005e40000100800 */
.L_x_114:
[----:B------:R-:W-:Y:S05]  /*9e90*/  BSYNC B0 ;  /* 0x0000000000007941 */ /* 0x000fea0003800000 */
.L_x_113:
        /* <DEDUP_REMOVED lines=66> */
.L_x_121:
        /* <DEDUP_REMOVED lines=27> */
.L_x_123:
[----:B------:R-:W-:Y:S05]  /*a470*/  BSYNC B0 ;  /* 0x0000000000007941 */ /* 0x000fea0003800000 */
.L_x_122:
[----:B------:R-:W-:Y:S04]  /*a480*/  BSSY B0, `(.L_x_124) ;  /* 0x0000033000007945 */ /* 0x000fe80003800000 */
[----:B------:R-:W-:Y:S05]  /*a490*/  @P0 BRA `(.L_x_125) ;  /* 0x0000000000c40947 */ /* 0x000fea0003800000 */
[----:B------:R-:W-:-:S04]  /*a4a0*/  MOV R11, UR50 ;  /* 0x00000032000b7c02 */ /* 0x000fc80008000f00 */
[----:B------:R-:W-:-:S13]  /*a4b0*/  ISETP.NE.AND P2, PT, R11, 0x3, PT ;  /* 0x000000030b00780c */ /* 0x000fda0003f45270 */
[----:B------:R-:W-:Y:S05]  /*a4c0*/  @!P2 BRA `(.L_x_126) ;  /* 0x000000000004a947 */ /* 0x000fea0003800000 */
[----:B------:R-:W-:Y:S01]  /*a4d0*/  BPT.TRAP 0x1 ;  /* 0x000000040000795c */ /* 0x000fe20000300000 */
.L_x_126:
[----:B------:R-:W2:Y:S04]  /*a4e0*/  LDL R12, [R1+0xb4] ;  /* 0x0000b400010c7983 */ /* 0x000ea80000100800 */
[----:B------:R-:W3:Y:S01]  /*a4f0*/  LDL.LU R11, [R1+0xb8] ;  /* 0x0000b800010b7983 */ /* 0x000ee20000300800 */
[----:B------:R-:W-:Y:S01]  /*a500*/  BSSY B1, `(.L_x_127) ;  /* 0x0000005000017945 */ /* 0x000fe20003800000 */
[----:B--2---:R-:W-:Y:S02]  /*a510*/  LEA R12, R12, UR51, 0x3 ;  /* 0x000000330c0c7c11 */ /* 0x004fe4000f8e18ff */
[----:B---3--:R-:W-:-:S04]  /*a520*/  SHF.L.U32 R11, R11, 0x1f, RZ ;  /* 0x0000001f0b0b7819 */ /* 0x008fc800000006ff */
[----:B------:R-:W2:Y:S02]  /*a530*/  SYNCS.PHASECHK.TRANS64.TRYWAIT P0, [R12+URZ+0x80], R11 ;  /* 0x0000800b0c0075a7 */ /* 0x000ea4000800017f */
[----:B--2---:R-:W-:Y:S05]  /*a540*/  @!P0 BRA `(.L_x_128) ;  /* 0x0000004400a48947 */ /* 0x004fea0003800000 */
.L_x_246:
[----:B------:R-:W-:Y:S05]  /*a550*/  BSYNC B1 ;  /* 0x0000000000017941 */ /* 0x000fea0003800000 */
.L_x_127:
[----:B------:R-:W-:Y:S04]  /*a560*/  BSSY B1, `(.L_x_129) ;  /* 0x0000012000017945 */ /* 0x000fe80003800000 */
[----:B------:R-:W-:Y:S05]  /*a570*/  @P4 BRA `(.L_x_130) ;  /* 0x0000000000404947 */ /* 0x000fea0003800000 */
[----:B------:R-:W3:Y:S02]  /*a580*/  LDL.LU R13, [R1+0xb4] ;  /* 0x0000b400010d7983 */ /* 0x000ee40000300800 */
[----:B---3--:R-:W-:-:S05]  /*a590*/  LEA R0, R13, R6, 0xc ;  /* 0x000000060d007211 */ /* 0x008fca00078e60ff */
[----:B------:R-:W-:Y:S01]  /*a5a0*/  VIADD R4, R0, UR51 ;  /* 0x0000003300047c36 */ /* 0x000fe20008000000 */
[----:B------:R-:W-:Y:S04]  /*a5b0*/  LDS.U16 R3, [R0+UR51+0x200] ;  /* 0x0002003300037984 */ /* 0x000fe80008000400 */
[----:B------:R-:W-:Y:S01]  /*a5c0*/  IADD3 R13, R7, R4, RZ ;  /* 0x00000004070d7210 */ /* 0x000fe20007ffe0ff */
[----:B------:R-:W-:Y:S04]  /*a5d0*/  LDS.U16 R5, [R0+UR51+0x208] ;  /* 0x0002083300057984 */ /* 0x000fe80008000400 */
[----:B------:R-:W3:Y:S04]  /*a5e0*/  LDS.U16 R4, [R0+UR51+0x100] ;  /* 0x0001003300047984 */ /* 0x000ee80008000400 */
[----:B--2---:R3:W2:Y:S04]  /*a5f0*/  LDS.U16 R12, [R0+UR51+0x108] ;  /* 0x00010833000c7984 */ /* 0x0046a80008000400 */
[----:B------:R-:W-:Y:S04]  /*a600*/  LDS.U16 R7, [R13+0x200] ;  /* 0x000200000d077984 */ /* 0x000fe80000000400 */
[----:B------:R-:W4:Y:S04]  /*a610*/  LDS.U16 R14, [R13+0x100] ;  /* 0x000100000d0e7984 */ /* 0x000f280000000400 */
[----:B------:R-:W-:Y:S04]  /*a620*/  LDS.U16 R11, [R13+0x208] ;  /* 0x000208000d0b7984 */ /* 0x000fe80000000400 */
[----:B------:R-:W5:Y:S01]  /*a630*/  LDS.U16 R18, [R13+0x108] ;  /* 0x000108000d127984 */ /* 0x000f620000000400 */
[----:B---3--:R-:W-:-:S02]  /*a640*/  PRMT R0, R4, 0x5410, R3 ;  /* 0x0000541004007816 */ /* 0x008fc40000000003 */
[----:B--2---:R-:W-:Y:S02]  /*a650*/  PRMT R3, R12, 0x5410, R5 ;  /* 0x000054100c037816 */ /* 0x004fe40000000005 */
[----:B----4-:R-:W-:Y:S02]  /*a660*/  PRMT R4, R14, 0x5410, R7 ;  /* 0x000054100e047816 */ /* 0x010fe40000000007 */
[----:B-----5:R-:W-:-:S07]  /*a670*/  PRMT R5, R18, 0x5410, R11 ;  /* 0x0000541012057816 */ /* 0x020fce000000000b */
.L_x_130:
[----:B------:R-:W-:Y:S05]  /*a680*/  BSYNC B1 ;  /* 0x0000000000017941 */ /* 0x000fea0003800000 */
.L_x_129:
        /* <DEDUP_REMOVED lines=8> */
.L_x_131:
[----:B--2---:R-:W2:Y:S01]  /*a710*/  S2R R12, SR_CgaCtaId ;  /* 0x00000000000c7919 */ /* 0x004ea20000008800 */
[C---:B------:R-:W-:Y:S01]  /*a720*/  LEA R7, R10.reuse, UR51, 0x3 ;  /* 0x000000330a077c11 */ /* 0x040fe2000f8e18ff */
[----:B-1----:R-:W-:-:S03]  /*a730*/  VIADD R10, R10, 0x1 ;  /* 0x000000010a0a7836 */ /* 0x002fc60000000000 */
[----:B------:R-:W-:Y:S02]  /*a740*/  IADD3 R7, R7, 0xa0, RZ ;  /* 0x000000a007077810 */ /* 0x000fe40007ffe0ff */
[----:B------:R-:W-:-:S04]  /*a750*/  ISETP.NE.AND P0, PT, R10, 0x4, PT ;  /* 0x000000040a00780c */ /* 0x000fc80003f05270 */
[----:B------:R-:W-:Y:S02]  /*a760*/  SEL R10, R10, RZ, P0 ;  /* 0x000000ff0a0a7207 */ /* 0x000fe40000000000 */
[----:B--2---:R-:W-:Y:S02]  /*a770*/  PRMT R7, R12, 0x654, R7 ;  /* 0x000006540c077816 */ /* 0x004fe40000000007 */
[----:B------:R-:W-:Y:S02]  /*a780*/  SEL R12, RZ, 0x1, P0 ;  /* 0x00000001ff0c7807 */ /* 0x000fe40000000000 */
[----:B---3--:R2:W-:Y:S02]  /*a790*/  SYNCS.ARRIVE.TRANS64.RED.A1T0 RZ, [R7+URZ], RZ ;  /* 0x000000ff07ff79a7 */ /* 0x0085e4000810043f */
[----:B------:R-:W-:-:S07]  /*a7a0*/  LOP3.LUT R9, R9, R12, RZ, 0x3c, !PT ;  /* 0x0000000c09097212 */ /* 0x000fce00078e3cff */
.L_x_125:
[----:B------:R-:W-:Y:S05]  /*a7b0*/  BSYNC B0 ;  /* 0x0000000000007941 */ /* 0x000fea0003800000 */
.L_x_124:
[----:B------:R-:W3:Y:S04]  /*a7c0*/  LDL.LU R14, [R1+0x74] ;  /* 0x00007400010e7983 */ /* 0x000ee80000300800 */
[----:B------:R-:W4:Y:S04]  /*a7d0*/  LDL.LU R13, [R1+0x78] ;  /* 0x00007800010d7983 */ /* 0x000f280000300800 */
[----:B------:R-:W5:Y:S04]  /*a7e0*/  LDL.LU R18, [R1+0x7c] ;  /* 0x00007c0001127983 */ /* 0x000f680000300800 */
[----:B------:R-:W5:Y:S04]  /*a7f0*/  LDL.LU R17, [R1+0x80] ;  /* 0x0000800001117983 */ /* 0x000f680000300800 */
[----:B------:R-:W5:Y:S01]  /*a800*/  LDL.LU R25, [R1+0x84] ;  /* 0x0000840001197983 */ /* 0x000f620000300800 */
[----:B--2---:R-:W-:-:S03]  /*a810*/  F2FP.F16.E4M3.UNPACK_B R7, R0 ;  /* 0x00000000ff07723e */ /* 0x004fc600020006ff */
[----:B------:R-:W2:Y:S04]  /*a820*/  LDL.LU R20, [R1+0x88] ;  /* 0x0000880001147983 */ /* 0x000ea80000300800 */
[----:B------:R-:W2:Y:S01]  /*a830*/  LDL.LU R19, [R1+0x8c] ;  /* 0x00008c0001137983 */ /* 0x000ea20000300800 */
[----:B------:R-:W-:-:S03]  /*a840*/  HADD2.F32 R11, -RZ, R7.H0_H0 ;  /* 0x20000007ff0b7230 */ /* 0x000fc60000004100 */
[----:B------:R-:W2:Y:S01]  /*a850*/  LDL.LU R29, [R1+0x90] ;  /* 0x00009000011d7983 */ /* 0x000ea20000300800 */
[----:B------:R-:W-:Y:S01]  /*a860*/  HADD2.F32 R7, -RZ, R7.H1_H1 ;  /* 0x30000007ff077230 */ /* 0x000fe20000004100 */
[----:B------:R-:W-:Y:S02]  /*a870*/  F2FP.F16.E4M3.UNPACK_B R0, R0.H1 ;  /* 0x00000000ff00723e */ /* 0x000fe400030006ff */
[----:B------:R-:W2:Y:S04]  /*a880*/  LDL.LU R22, [R1+0x94] ;  /* 0x0000940001167983 */ /* 0x000ea80000300800 */
[----:B------:R-:W2:Y:S04]  /*a890*/  LDL.LU R21, [R1+0x98] ;  /* 0x0000980001157983 */ /* 0x000ea80000300800 */
[----:B------:R-:W2:Y:S04]  /*a8a0*/  LDL.LU R24, [R1+0x9c] ;  /* 0x00009c0001187983 */ /* 0x000ea80000300800 */
[----:B------:R-:W2:Y:S01]  /*a8b0*/  LDL.LU R23, [R1+0xa0] ;  /* 0x0000a00001177983 */ /* 0x000ea20000300800 */
[C---:B---3--:R-:W-:Y:S01]  /*a8c0*/  FMUL R15, R2.reuse, R14 ;  /* 0x0000000e020f7220 */ /* 0x048fe20000400000 */
[----:B----4-:R-:W-:Y:S01]  /*a8d0*/  FMUL R14, R2, R13 ;  /* 0x0000000d020e7220 */ /* 0x010fe20000400000 */
[----:B------:R-:W-:-:S03]  /*a8e0*/  HADD2.F32 R13, -RZ, R0.H0_H0 ;  /* 0x20000000ff0d7230 */ /* 0x000fc60000004100 */
[----:B------:R-:W-:Y:S01]  /*a8f0*/  FFMA R14, R16, R7, R14 ;  /* 0x00000007100e7223 */ /* 0x000fe2000000000e */
[----:B------:R-:W-:Y:S02]  /*a900*/  HADD2.F32 R7, -RZ, R0.H1_H1 ;  /* 0x30000000ff077230 */ /* 0x000fe40000004100 */
[C---:B-----5:R-:W-:Y:S02]  /*a910*/  FMUL R0, R2.reuse, R25 ;  /* 0x0000001902007220 */ /* 0x060fe40000400000 */
[----:B------:R-:W3:Y:S04]  /*a920*/  LDL.LU R25, [R1+0xa4] ;  /* 0x0000a40001197983 */ /* 0x000ee80000300800 */
[----:B------:R-:W4:Y:S04]  /*a930*/  LDL.LU R28, [R1+0xa8] ;  /* 0x0000a800011c7983 */ /* 0x000f280000300800 */
[----:B------:R-:W5:Y:S04]  /*a940*/  LDL.LU R27, [R1+0xac] ;  /* 0x0000ac00011b7983 */ /* 0x000f680000300800 */
[----:B------:R-:W5:Y:S01]  /*a950*/  LDL.LU R26, [R1+0xb0] ;  /* 0x0000b000011a7983 */ /* 0x000f620000300800 */
[----:B------:R-:W-:Y:S01]  /*a960*/  F2FP.F16.E4M3.UNPACK_B R12, R3 ;  /* 0x00000003ff0c723e */ /* 0x000fe200020006ff */
[----:B------:R-:W-:Y:S01]  /*a970*/  FMUL R18, R2, R18 ;  /* 0x0000001202127220 */ /* 0x000fe20000400000 */
[----:B------:R-:W-:-:S03]  /*a980*/  FFMA R15, R16, R11, R15 ;  /* 0x0000000b100f7223 */ /* 0x000fc6000000000f */
[--C-:B------:R-:W-:Y:S02]  /*a990*/  HADD2.F32 R11, -RZ, R12.reuse.H0_H0 ;  /* 0x2000000cff0b7230 */ /* 0x100fe40000004100 */
[----:B------:R-:W-:Y:S01]  /*a9a0*/  FFMA R18, R16, R13, R18 ;  /* 0x0000000d10127223 */ /* 0x000fe20000000012 */
[----:B------:R-:W-:Y:S02]  /*a9b0*/  HADD2.F32 R13, -RZ, R12.H1_H1 ;  /* 0x3000000cff0d7230 */ /* 0x000fe40000004100 */
[----:B------:R-:W-:Y:S01]  /*a9c0*/  FMUL R17, R2, R17 ;  /* 0x0000001102117220 */ /* 0x000fe20000400000 */
[----:B------:R-:W-:Y:S01]  /*a9d0*/  F2FP.F16.E4M3.UNPACK_B R3, R3.H1 ;  /* 0x00000003ff03723e */ /* 0x000fe200030006ff */
[----:B------:R-:W-:Y:S01]  /*a9e0*/  FFMA R12, R16, R11, R0 ;  /* 0x0000000b100c7223 */ /* 0x000fe20000000000 */
[----:B------:R-:W-:Y:S01]  /*a9f0*/  F2FP.F16.E4M3.UNPACK_B R0, R4 ;  /* 0x00000004ff00723e */ /* 0x000fe200020006ff */
[----:B--2---:R-:W-:Y:S01]  /*aa00*/  FMUL R20, R2, R20 ;  /* 0x0000001402147220 */ /* 0x004fe20000400000 */
[----:B------:R-:W-:Y:S01]  /*aa10*/  FFMA R17, R16, R7, R17 ;  /* 0x0000000710117223 */ /* 0x000fe20000000011 */
[----:B------:R-:W-:-:S02]  /*aa20*/  HADD2.F32 R7, -RZ, R3.H0_H0 ;  /* 0x20000003ff077230 */ /* 0x000fc40000004100 */
[----:B------:R-:W-:Y:S01]  /*aa30*/  FMUL R19, R2, R19 ;  /* 0x0000001302137220 */ /* 0x000fe20000400000 */
[----:B------:R-:W-:Y:S01]  /*aa40*/  FFMA R13, R16, R13, R20 ;  /* 0x0000000d100d7223 */ /* 0x000fe20000000014 */
[----:B------:R-:W-:Y:S02]  /*aa50*/  HADD2.F32 R3, -RZ, R3.H1_H1 ;  /* 0x30000003ff037230 */ /* 0x000fe40000004100 */
[C---:B------:R-:W-:Y:S01]  /*aa60*/  FMUL R20, R2.reuse, R29 ;  /* 0x0000001d02147220 */ /* 0x040fe20000400000 */
[--C-:B------:R-:W-:Y:S02]  /*aa70*/  HADD2.F32 R11, -RZ, R0.reuse.H0_H0 ;  /* 0x20000000ff0b7230 */ /* 0x100fe40000004100 */
[----:B------:R-:W-:Y:S01]  /*aa80*/  FMUL R22, R2, R22 ;  /* 0x0000001602167220 */ /* 0x000fe20000400000 */
[----:B------:R-:W-:Y:S01]  /*aa90*/  F2FP.F16.E4M3.UNPACK_B R4, R4.H1 ;  /* 0x00000004ff04723e */ /* 0x000fe200030006ff */
[C---:B------:R-:W-:Y:S01]  /*aaa0*/  FFMA R19, R16.reuse, R7, R19 ;  /* 0x0000000710137223 */ /* 0x040fe20000000013 */
[C---:B------:R-:W-:Y:S01]  /*aab0*/  FFMA R20, R16.reuse, R3, R20 ;  /* 0x0000000310147223 */ /* 0x040fe20000000014 */
[----:B------:R-:W-:Y:S01]  /*aac0*/  FFMA R22, R16, R11, R22 ;  /* 0x0000000b10167223 */ /* 0x000fe20000000016 */
[----:B------:R-:W-:Y:S01]  /*aad0*/  HADD2.F32 R3, -RZ, R0.H1_H1 ;  /* 0x30000000ff037230 */ /* 0x000fe20000004100 */
[----:B------:R-:W-:Y:S01]  /*aae0*/  F2FP.F16.E4M3.UNPACK_B R0, R5 ;  /* 0x00000005ff00723e */ /* 0x000fe200020006ff */
[----:B------:R-:W-:-:S02]  /*aaf0*/  HADD2.F32 R7, -RZ, R4.H0_H0 ;  /* 0x20000004ff077230 */ /* 0x000fc40000004100 */
[----:B------:R-:W-:Y:S02]  /*ab00*/  HADD2.F32 R11, -RZ, R4.H1_H1 ;  /* 0x30000004ff0b7230 */ /* 0x000fe40000004100 */
[C---:B------:R-:W-:Y:S01]  /*ab10*/  FMUL R4, R2.reuse, R24 ;  /* 0x0000001802047220 */ /* 0x040fe20000400000 */
[C---:B------:R-:W-:Y:S01]  /*ab20*/  FMUL R24, R2.reuse, R23 ;  /* 0x0000001702187220 */ /* 0x040fe20000400000 */
[----:B------:R-:W-:Y:S01]  /*ab30*/  F2FP.F16.E4M3.UNPACK_B R5, R5.H1 ;  /* 0x00000005ff05723e */ /* 0x000fe200030006ff */
[----:B------:R-:W-:Y:S01]  /*ab40*/  FMUL R21, R2, R21 ;  /* 0x0000001502157220 */ /* 0x000fe20000400000 */
[C---:B------:R-:W-:Y:S01]  /*ab50*/  FFMA R4, R16.reuse, R7, R4 ;  /* 0x0000000710047223 */ /* 0x040fe20000000004 */
[C---:B------:R-:W-:Y:S01]  /*ab60*/  FFMA R23, R16.reuse, R11, R24 ;  /* 0x0000000b10177223 */ /* 0x040fe20000000018 */
[----:B------:R-:W-:Y:S02]  /*ab70*/  HADD2.F32 R7, -RZ, R0.H1_H1 ;  /* 0x30000000ff077230 */ /* 0x000fe40000004100 */
[----:B------:R-:W-:Y:S01]  /*ab80*/  FFMA R21, R16, R3, R21 ;  /* 0x0000000310157223 */ /* 0x000fe20000000015 */
[----:B------:R-:W-:-:S02]  /*ab90*/  HADD2.F32 R11, -RZ, R5.H0_H0 ;  /* 0x20000005ff0b7230 */ /* 0x000fc40000004100 */
[----:B------:R-:W-:Y:S02]  /*aba0*/  HADD2.F32 R3, -RZ, R0.H0_H0 ;  /* 0x20000000ff037230 */ /* 0x000fe40000004100 */
[----:B------:R-:W-:Y:S01]  /*abb0*/  HADD2.F32 R5, -RZ, R5.H1_H1 ;  /* 0x30000005ff057230 */ /* 0x000fe20000004100 */
[----:B------:R-:W-:Y:S02]  /*abc0*/  F2FP.SATFINITE.RELU.E4M3.F32.PACK_AB_MERGE_C R15, R14, R15, RZ ;  /* 0x0000000f0e0f723e */ /* 0x000fe400048078ff */
[----:B------:R-:W-:Y:S02]  /*abd0*/  F2FP.SATFINITE.RELU.E4M3.F32.PACK_AB_MERGE_C R17, R17, R18, RZ ;  /* 0x000000121111723e */ /* 0x000fe400048078ff */
[----:B------:R-:W-:Y:S02]  /*abe0*/  F2FP.SATFINITE.RELU.E4M3.F32.PACK_AB_MERGE_C R13, R13, R12, RZ ;  /* 0x0000000c0d0d723e */ /* 0x000fe400048078ff */
[----:B------:R-:W-:Y:S02]  /*abf0*/  F2FP.SATFINITE.RELU.E4M3.F32.PACK_AB_MERGE_C R19, R20, R19, RZ ;  /* 0x000000131413723e */ /* 0x000fe400048078ff */
[----:B------:R-:W-:-:S02]  /*ac00*/  F2FP.SATFINITE.RELU.E4M3.F32.PACK_AB_MERGE_C R21, R21, R22, RZ ;  /* 0x000000161515723e */ /* 0x000fc400048078ff */
[----:B------:R-:W-:Y:S01]  /*ac10*/  F2FP.SATFINITE.RELU.E4M3.F32.PACK_AB_MERGE_C R23, R23, R4, RZ ;  /* 0x000000041717723e */ /* 0x000fe200048078ff */
[C---:B---3--:R-:W-:Y:S01]  /*ac20*/  FMUL R25, R2.reuse, R25 ;  /* 0x0000001902197220 */ /* 0x048fe20000400000 */
[C---:B----4-:R-:W-:Y:S01]  /*ac30*/  FMUL R0, R2.reuse, R28 ;  /* 0x0000001c02007220 */ /* 0x050fe20000400000 */
[C---:B-----5:R-:W-:Y:S01]  /*ac40*/  FMUL R24, R2.reuse, R27 ;  /* 0x0000001b02187220 */ /* 0x060fe20000400000 */
[----:B------:R-:W-:Y:S01]  /*ac50*/  FMUL R26, R2, R26 ;  /* 0x0000001a021a7220 */ /* 0x000fe20000400000 */
[C---:B------:R-:W-:Y:S01]  /*ac60*/  FFMA R3, R16.reuse, R3, R25 ;  /* 0x0000000310037223 */ /* 0x040fe20000000019 */
[C---:B------:R-:W-:Y:S01]  /*ac70*/  FFMA R0, R16.reuse, R7, R0 ;  /* 0x0000000710007223 */ /* 0x040fe20000000000 */
[C---:B------:R-:W-:Y:S01]  /*ac80*/  FFMA R11, R16.reuse, R11, R24 ;  /* 0x0000000b100b7223 */ /* 0x040fe20000000018 */
[----:B------:R-:W-:-:S03]  /*ac90*/  FFMA R26, R16, R5, R26 ;  /* 0x00000005101a7223 */ /* 0x000fc6000000001a */
[----:B------:R-:W-:Y:S02]  /*aca0*/  F2FP.SATFINITE.RELU.E4M3.F32.PACK_AB_MERGE_C R3, R0, R3, RZ ;  /* 0x000000030003723e */ /* 0x000fe400048078ff */
[----:B------:R-:W-:Y:S01]  /*acb0*/  F2FP.SATFINITE.RELU.E4M3.F32.PACK_AB_MERGE_C R11, R26, R11, RZ ;  /* 0x0000000b1a0b723e */ /* 0x000fe200048078ff */
[----:B------:R-:W-:Y:S06]  /*acc0*/  @P1 BRA `(.L_x_132) ;  /* 0x0000000000041947 */ /* 0x000fec0003800000 */
[----:B------:R-:W-:-:S04]  /*acd0*/  DEPBAR.LE SB0, 0x1 ;  /* 0x000080400000791a */ /* 0x000fc80000000000 */
.L_x_132:
[----:B------:R-:W2:Y:S01]  /*ace0*/  LDL.LU R25, [R1+0xbc] ;  /* 0x0000bc0001197983 */ /* 0x000ea20000300800 */
        /* <DEDUP_REMOVED lines=17> */
[----:B----4-:R-:W-:Y:S01]  /*ae00*/  BAR.SYNC.DEFER_BLOCKING 0x1, 0x100 ;  /* 0x0044000000007b1d */ /* 0x010fe20000010000 */
[----:B--2---:R-:W-:-:S05]  /*ae10*/  IADD3 R25, P0, R25, UR56, RZ ;  /* 0x0000003819197c10 */ /* 0x004fca000ff1e0ff */
[----:B------:R3:W-:Y:S01]  /*ae20*/  STL [R1+0xbc], R25 ;  /* 0x0000bc1901007387 */ /* 0x0007e20000100800 */
[----:B------:R-:W-:Y:S07]  /*ae30*/  @P1 BRA `(.L_x_134) ;  /* 0x0000000000201947 */ /* 0x000fee0003800000 */
        /* <DEDUP_REMOVED lines=8> */
.L_x_134:
[----:B------:R-:W-:Y:S05]  /*aec0*/  BSYNC B0 ;  /* 0x0000000000007941 */ /* 0x000fea0003800000 */
.L_x_133:
[----:B------:R-:W2:Y:S01]  /*aed0*/  LDL.LU R27, [R1+0xc0] ;  /* 0x0000c000011b7983 */ /* 0x000ea20000300800 */
[----:B------:R-:W-:Y:S01]  /*aee0*/  ULDC.64 UR4, c[0x0][0x8f8] ;  /* 0x00023e0000047ab9 */ /* 0x000fe20000000a00 */
[----:B------:R-:W-:Y:S01]  /*aef0*/  UMOV UR45, 0xffffffff ;  /* 0xffffffff002d7882 */ /* 0x000fe20000000000 */
[----:B------:R-:W-:Y:S01]  /*af00*/  UMOV UR47, 0xffffffff ;  /* 0xffffffff002f7882 */ /* 0x000fe20000000000 */
[----:B------:R-:W-:Y:S02]  /*af10*/  PRMT R0, RZ, 0x7610, R0 ;  /* 0x00007610ff007816 */ /* 0x000fe40000000000 */
[----:B------:R-:W-:Y:S02]  /*af20*/  MOV R4, 0xffffffff ;  /* 0xffffffff00047802 */ /* 0x000fe40000000f00 */
[----:B--2---:R-:W-:Y:S02]  /*af30*/  IADD3.X R27, R27, UR38, RZ, P0, !PT ;  /* 0x000000261b1b7c10 */ /* 0x004fe400087fe4ff */
[----:B------:R-:W-:-:S03]  /*af40*/  ISETP.GE.U32.AND P0, PT, R25, UR4, PT ;  /* 0x0000000419007c0c */ /* 0x000fc6000bf06070 */
[----:B------:R2:W-:Y:S01]  /*af50*/  STL [R1+0xc0], R27 ;  /* 0x0000c01b01007387 */ /* 0x0005e20000100800 */
[----:B------:R-:W-:-:S13]  /*af60*/  ISETP.GE.U32.AND.EX P0, PT, R27, UR5, PT, P0 ;  /* 0x000000051b007c0c */ /* 0x000fda000bf06100 */
[----:B--2---:R-:W-:Y:S05]  /*af70*/  @P0 BRA `(.L_x_135) ;  /* 0x0000000400740947 */ /* 0x004fea0003800000 */
[----:B---3--:R-:W2:Y:S01]  /*af80*/  S2R R17, SR_CTAID.X ;  /* 0x0000000000117919 */ /* 0x008ea20000002500 */
[----:B------:R-:W3:Y:S01]  /*af90*/  LDC.64 R14, c[0x0][0x8d0] ;  /* 0x00023400ff0e7b82 */ /* 0x000ee20000000a00 */
[----:B------:R-:W-:Y:S01]  /*afa0*/  ULDC UR4, c[0x0][0x150] ;  /* 0x0000540000047ab9 */ /* 0x000fe20000000800 */
[----:B------:R-:W-:Y:S01]  /*afb0*/  MOV R12, R25 ;  /* 0x00000019000c7202 */ /* 0x000fe20000000f00 */
[----:B------:R-:W4:Y:S01]  /*afc0*/  S2R R23, SR_CTAID.Y ;  /* 0x0000000000177919 */ /* 0x000f220000002600 */
[----:B------:R-:W-:-:S04]  /*afd0*/  IMAD.MOV.U32 R13, RZ, RZ, R27 ;  /* 0x000000ffff0d7224 */ /* 0x000fc800078e001b */
[----:B------:R-:W1:Y:S08]  /*afe0*/  LDC R24, c[0x0][0x144] ;  /* 0x00005100ff187b82 */ /* 0x000e700000000800 */
[----:B------:R-:W1:Y:S08]  /*aff0*/  LDC R8, c[0x0][0x8d8] ;  /* 0x00023600ff087b82 */ /* 0x000e700000000800 */
[----:B------:R-:W1:Y:S01]  /*b000*/  LDC.64 R18, c[0x0][0x8c8] ;  /* 0x00023200ff127b82 */ /* 0x000e620000000a00 */
[----:B---3--:R-:W-:-:S04]  /*b010*/  ISETP.NE.U32.AND P0, PT, R14, RZ, PT ;  /* 0x000000ff0e00720c */ /* 0x008fc80003f05070 */
[----:B------:R-:W-:Y:S02]  /*b020*/  ISETP.NE.AND.EX P0, PT, R15, RZ, PT, P0 ;  /* 0x000000ff0f00720c */ /* 0x000fe40003f05300 */
[----:B--2---:R-:W-:-:S05]  /*b030*/  I2FP.F32.U32 R0, R17 ;  /* 0x0000001100007245 */ /* 0x004fca0000201000 */
[----:B------:R-:W-:-:S04]  /*b040*/  FMUL R0, R0, UR4 ;  /* 0x0000000400007c20 */ /* 0x000fc80008400000 */
[----:B------:R2:W3:Y:S02]  /*b050*/  F2I.U32.TRUNC.NTZ R22, R0 ;  /* 0x0000000000167305 */ /* 0x0004e4000020f000 */
[----:B----4-:R-:W-:Y:S05]  /*b060*/  @!P0 BRA `(.L_x_136) ;  /* 0x0000000000288947 */ /* 0x010fea0003800000 */
[----:B--2---:R-:W2:Y:S02]  /*b070*/  LDC R0, c[0x0][0x8dc] ;  /* 0x00023700ff007b82 */ /* 0x004ea40000000800 */
[----:B--2---:R-:W-:-:S04]  /*b080*/  IADD3 R3, P0, R25, R0, RZ ;  /* 0x0000000019037210 */ /* 0x004fc80007f1e0ff */
        /* <DEDUP_REMOVED lines=8> */
.L_x_136:
[-CC-:B-1----:R-:W-:Y:S01]  /*b110*/  SHF.R.U64 R29, R12, R8.reuse, R13.reuse ;  /* 0x000000080c1d7219 */ /* 0x182fe2000000120d */
[----:B------:R-:W1:Y:S01]  /*b120*/  LDC.64 R20, c[0x0][0x8e8] ;  /* 0x00023a00ff147b82 */ /* 0x000e620000000a00 */
[----:B--2---:R-:W-:Y:S01]  /*b130*/  SHF.R.U32.HI R0, RZ, R8, R13 ;  /* 0x00000008ff007219 */ /* 0x004fe2000001160d */
[----:B------:R-:W-:Y:S01]  /*b140*/  IMAD.MOV.U32 R4, RZ, RZ, R25 ;  /* 0x000000ffff047224 */ /* 0x000fe200078e0019 */
[----:B------:R-:W-:Y:S01]  /*b150*/  IADD3 R3, P0, RZ, -R29, RZ ;  /* 0x8000001dff037210 */ /* 0x000fe20007f1e0ff */
[----:B------:R-:W-:Y:S01]  /*b160*/  ULDC UR4, c[0x0][0x154] ;  /* 0x0000550000047ab9 */ /* 0x000fe20000000800 */
[----:B---3--:R-:W-:Y:S02]  /*b170*/  IADD3 R22, -R22, RZ, RZ ;  /* 0x000000ff16167210 */ /* 0x008fe40007ffe1ff */
[----:B------:R-:W-:Y:S01]  /*b180*/  IADD3.X R5, RZ, ~R0, RZ, P0, !PT ;  /* 0x80000000ff057210 */ /* 0x000fe200007fe4ff */
[----:B------:R-:W2:Y:S01]  /*b190*/  LDC R6, c[0x0][0x8c0] ;  /* 0x00023000ff067b82 */ /* 0x000ea20000000800 */
[----:B------:R-:W-:-:S03]  /*b1a0*/  MOV R7, 0x1 ;  /* 0x0000000100077802 */ /* 0x000fc60000000f00 */
[----:B------:R-:W-:Y:S01]  /*b1b0*/  IMAD R0, R5, R18, RZ ;  /* 0x0000001205007224 */ /* 0x000fe200078e02ff */
[----:B------:R-:W-:-:S03]  /*b1c0*/  MOV R5, R27 ;  /* 0x0000001b00057202 */ /* 0x000fc60000000f00 */
[----:B------:R-:W3:Y:S01]  /*b1d0*/  LDC R12, c[0x0][0x8b0] ;  /* 0x00022c00ff0c7b82 */ /* 0x000ee20000000800 */
[----:B------:R-:W-:-:S04]  /*b1e0*/  IMAD.WIDE.U32 R4, R3, R18, R4 ;  /* 0x0000001203047225 */ /* 0x000fc800078e0004 */
[----:B------:R-:W-:Y:S01]  /*b1f0*/  IMAD R3, R3, R19, R0 ;  /* 0x0000001303037224 */ /* 0x000fe200078e0200 */
[----:B------:R-:W-:Y:S02]  /*b200*/  I2FP.F32.U32 R0, R23 ;  /* 0x0000001700007245 */ /* 0x000fe40000201000 */
[----:B------:R-:W4:Y:S01]  /*b210*/  LDC R26, c[0x0][0x900] ;  /* 0x00024000ff1a7b82 */ /* 0x000f220000000800 */
[----:B------:R-:W-:Y:S01]  /*b220*/  IMAD R19, R24, R22, R17 ;  /* 0x0000001618137224 */ /* 0x000fe200078e0211 */
[----:B-1----:R-:W-:Y:S02]  /*b230*/  ISETP.NE.U32.AND P0, PT, R20, RZ, PT ;  /* 0x000000ff1400720c */ /* 0x002fe40003f05070 */
[----:B------:R-:W-:Y:S01]  /*b240*/  IADD3 R3, R5, R3, RZ ;  /* 0x0000000305037210 */ /* 0x000fe20007ffe0ff */
[----:B------:R-:W-:Y:S01]  /*b250*/  FMUL R0, R0, UR4 ;  /* 0x0000000400007c20 */ /* 0x000fe20008400000 */
[----:B------:R-:W-:Y:S01]  /*b260*/  ISETP.NE.AND.EX P0, PT, R21, RZ, PT, P0 ;  /* 0x000000ff1500720c */ /* 0x000fe20003f05300 */
[----:B------:R-:W-:Y:S01]  /*b270*/  IMAD.MOV.U32 R5, RZ, RZ, -0x1 ;  /* 0xffffffffff057424 */ /* 0x000fe200078e00ff */
[----:B------:R-:W1:Y:S01]  /*b280*/  LDC R22, c[0x0][0x148] ;  /* 0x00005200ff167b82 */ /* 0x000e620000000800 */
[-CC-:B--2---:R-:W-:Y:S01]  /*b290*/  SHF.R.U64 R14, R4, R6.reuse, R3.reuse ;  /* 0x00000006040e7219 */ /* 0x184fe20000001203 */
[----:B------:R2:W1:Y:S01]  /*b2a0*/  F2I.U32.TRUNC.NTZ R15, R0 ;  /* 0x00000000000f7305 */ /* 0x000462000020f000 */
[----:B------:R-:W-:-:S05]  /*b2b0*/  SHF.R.U32.HI R3, RZ, R6, R3 ;  /* 0x00000006ff037219 */ /* 0x000fca0000011603 */
[----:B------:R-:W1:Y:S01]  /*b2c0*/  LDC R17, c[0x0][0x8a8] ;  /* 0x00022a00ff117b82 */ /* 0x000e620000000800 */
[-CC-:B---3--:R-:W-:Y:S02]  /*b2d0*/  SHF.R.U64 R8, R14, R12.reuse, R3.reuse ;  /* 0x0000000c0e087219 */ /* 0x188fe40000001203 */
[----:B------:R-:W-:-:S05]  /*b2e0*/  SHF.R.U32.HI R3, RZ, R12, R3 ;  /* 0x0000000cff037219 */ /* 0x000fca0000011603 */
[----:B------:R-:W3:Y:S01]  /*b2f0*/  LDC R24, c[0x0][0x8f0] ;  /* 0x00023c00ff187b82 */ /* 0x000ee20000000800 */
[-C--:B----4-:R-:W-:Y:S02]  /*b300*/  SHF.L.U32 R4, R5, R26.reuse, RZ ;  /* 0x0000001a05047219 */ /* 0x090fe400000006ff */
[-CC-:B------:R-:W-:Y:S02]  /*b310*/  SHF.R.U64 R18, R8, R26.reuse, R3.reuse ;  /* 0x0000001a08127219 */ /* 0x180fe40000001203 */
[----:B------:R-:W-:Y:S02]  /*b320*/  SHF.R.U32.HI R5, RZ, R26, R3 ;  /* 0x0000001aff057219 */ /* 0x000fe40000011603 */
[----:B------:R-:W-:Y:S01]  /*b330*/  LOP3.LUT R25, RZ, R4, RZ, 0x33, !PT ;  /* 0x00000004ff197212 */ /* 0x000fe200078e33ff */
[----:B------:R-:W4:Y:S01]  /*b340*/  LDC R27, c[0x0][0x8e0] ;  /* 0x00023800ff1b7b82 */ /* 0x000f220000000800 */
[----:B------:R-:W-:Y:S02]  /*b350*/  SHF.L.U32 R26, R7, R26, RZ ;  /* 0x0000001a071a7219 */ /* 0x000fe400000006ff */
[----:B------:R-:W-:-:S05]  /*b360*/  MOV R4, R18 ;  /* 0x0000001200047202 */ /* 0x000fca0000000f00 */
[----:B------:R-:W1:Y:S01]  /*b370*/  LDC R28, c[0x0][0x8b8] ;  /* 0x00022e00ff1c7b82 */ /* 0x000e620000000800 */
[----:B--2---:R-:W-:Y:S05]  /*b380*/  @!P0 BRA `(.L_x_137) ;  /* 0x0000000000288947 */ /* 0x004fea0003800000 */
[----:B------:R-:W2:Y:S02]  /*b390*/  LDC R3, c[0x0][0x8f4] ;  /* 0x00023d00ff037b82 */ /* 0x000ea40000000800 */
[----:B--2---:R-:W-:-:S05]  /*b3a0*/  IADD3 R3, P0, R18, R3, RZ ;  /* 0x0000000312037210 */ /* 0x004fca0007f1e0ff */
[----:B------:R-:W-:-:S04]  /*b3b0*/  IMAD.X R11, RZ, RZ, R5, P0 ;  /* 0x000000ffff0b7224 */ /* 0x000fc800000e0605 */
[----:B------:R-:W-:-:S04]  /*b3c0*/  IMAD.WIDE.U32 R4, R11, R20, RZ ;  /* 0x000000140b047225 */ /* 0x000fc800078e00ff */
[----:B------:R-:W-:-:S04]  /*b3d0*/  IMAD.WIDE.U32 R6, P0, R3, R21, R4 ;  /* 0x0000001503067225 */ /* 0x000fc80007800004 */
[----:B------:R-:W-:Y:S01]  /*b3e0*/  IMAD.WIDE.U32 R4, R3, R20, RZ ;  /* 0x0000001403047225 */ /* 0x000fe200078e00ff */
[----:B------:R-:W-:Y:S02]  /*b3f0*/  IADD3.X R13, RZ, RZ, RZ, P0, !PT ;  /* 0x000000ffff0d7210 */ /* 0x000fe400007fe4ff */
[----:B------:R-:W-:Y:S02]  /*b400*/  MOV R12, R7 ;  /* 0x00000007000c7202 */ /* 0x000fe40000000f00 */
[----:B------:R-:W-:-:S05]  /*b410*/  IADD3 RZ, P0, R5, R6, RZ ;  /* 0x0000000605ff7210 */ /* 0x000fca0007f1e0ff */
[----:B------:R-:W-:-:S08]  /*b420*/  IMAD.WIDE.U32.X R4, R11, R21, R12, P0 ;  /* 0x000000150b047225 */ /* 0x000fd000000e040c */
.L_x_137:
[----:B------:R-:W2:Y:S01]  /*b430*/  LDC R3, c[0x0][0x904] ;  /* 0x00024100ff037b82 */ /* 0x000ea20000000800 */
[----:B---3--:R-:W-:Y:S01]  /*b440*/  SHF.R.U64 R0, R4, R24, R5 ;  /* 0x0000001804007219 */ /* 0x008fe20000001205 */
[----:B-1----:R-:W-:Y:S01]  /*b450*/  IMAD.MOV R15, RZ, RZ, -R15 ;  /* 0x000000ffff0f7224 */ /* 0x002fe200078e0a0f */
[----:B------:R-:W-:Y:S02]  /*b460*/  LOP3.LUT R7, R8, R25, RZ, 0xc0, !PT ;  /* 0x0000001908077212 */ /* 0x000fe400078ec0ff */
[----:B------:R-:W-:Y:S02]  /*b470*/  IADD3 R5, R17, -0x1, RZ ;  /* 0xffffffff11057810 */ /* 0x000fe40007ffe0ff */
[----:B------:R-:W-:Y:S01]  /*b480*/  R2UR UR47, R29 ;  /* 0x000000001d2f72ca */ /* 0x000fe200000e0000 */
[----:B------:R-:W-:Y:S01]  /*b490*/  IMAD R4, R26, R0, R7 ;  /* 0x000000001a047224 */ /* 0x000fe200078e0207 */
[----:B------:R-:W-:Y:S02]  /*b4a0*/  LOP3.LUT R5, R14, R5, RZ, 0xc0, !PT ;  /* 0x000000050e057212 */ /* 0x000fe400078ec0ff */
[----:B--2---:R-:W-:-:S02]  /*b4b0*/  ISETP.NE.AND P0, PT, R3, 0x1, PT ;  /* 0x000000010300780c */ /* 0x004fc40003f05270 */
[----:B------:R-:W-:-:S05]  /*b4c0*/  IADD3 R3, -R0, RZ, RZ ;  /* 0x000000ff00037210 */ /* 0x000fca0007ffe1ff */
[----:B----4-:R-:W-:-:S04]  /*b4d0*/  IMAD R0, R3, R27, R18 ;  /* 0x0000001b03007224 */ /* 0x010fc800078e0212 */
[----:B------:R-:W-:Y:S02]  /*b4e0*/  IMAD R3, R0, R17, R5 ;  /* 0x0000001100037224 */ /* 0x000fe400078e0205 */
[----:B------:R-:W-:-:S04]  /*b4f0*/  @P0 IMAD R19, R22, R15, R23 ;  /* 0x0000000f16130224 */ /* 0x000fc800078e0217 */
[----:B------:R-:W-:-:S05]  /*b500*/  IMAD R4, R4, R28, R19 ;  /* 0x0000001c04047224 */ /* 0x000fca00078e0213 */
[----:B------:R-:W-:Y:S02]  /*b510*/  SEL R0, R3, R4, !P0 ;  /* 0x0000000403007207 */ /* 0x000fe40004000000 */
[----:B------:R-:W-:Y:S02]  /*b520*/  SEL R4, R4, R3, !P0 ;  /* 0x0000000304047207 */ /* 0x000fe40004000000 */
[----:B------:R-:W-:Y:S01]  /*b530*/  R2UR UR45, R0 ;  /* 0x00000000002d72ca */ /* 0x000fe200000e0000 */
[----:B------:R-:W-:-:S14]  /*b540*/  IMAD.MOV.U32 R0, RZ, RZ, 0x1 ;  /* 0x00000001ff007424 */ /* 0x000fdc00078e00ff */
.L_x_135:
[----:B------:R-:W-:Y:S01]  /*b550*/  UIADD3 UR48, UR52, UR48, URZ ;  /* 0x0000003034307290 */ /* 0x000fe2000fffe03f */
[----:B------:R4:W-:Y:S01]  /*b560*/  STL [R1+0xb8], R9 ;  /* 0x0000b80901007387 */ /* 0x0009e20000100800 */
[----:B------:R-:W-:Y:S02]  /*b570*/  LOP3.LUT P0, RZ, R0, 0xff, RZ, 0xc0, !PT ;  /* 0x000000ff00ff7812 */ /* 0x000fe4000780c0ff */
[----:B------:R-:W-:Y:S01]  /*b580*/  USHF.R.U32.HI UR4, URZ, 0x3, UR48 ;  /* 0x000000033f047899 */ /* 0x000fe20008011630 */
[----:B------:R4:W-:Y:S01]  /*b590*/  STL [R1+0xb4], R10 ;  /* 0x0000b40a01007387 */ /* 0x0009e20000100800 */
[----:B------:R-:W-:Y:S02]  /*b5a0*/  UISETP.GT.U32.AND UP0, UPT, UR48, 0x7, UPT ;  /* 0x000000073000788c */ /* 0x000fe4000bf04070 */
[----:B------:R-:W-:Y:S02]  /*b5b0*/  ULOP3.LUT UR4, UR4, 0x1, URZ, 0xc0, !UPT ;  /* 0x0000000104047892 */ /* 0x000fe4000f8ec03f */
[----:B------:R-:W-:-:S02]  /*b5c0*/  UISETP.LT.U32.AND UP1, UPT, UR52, 0x8, UP0 ;  /* 0x000000083400788c */ /* 0x000fc40008721070 */
[----:B------:R-:W-:Y:S02]  /*b5d0*/  UISETP.NE.U32.AND UP2, UPT, UR4, 0x1, UPT ;  /* 0x000000010400788c */ /* 0x000fe4000bf45070 */
[----:B------:R-:W-:Y:S02]  /*b5e0*/  USEL UR5, URZ, 0x1, !UP1 ;  /* 0x000000013f057887 */ /* 0x000fe4000c800000 */
[----:B------:R-:W-:Y:S02]  /*b5f0*/  UISETP.GT.U32.AND UP0, UPT, UR52, 0x7, !UP2 ;  /* 0x000000073400788c */ /* 0x000fe4000d704070 */
[----:B------:R-:W-:Y:S02]  /*b600*/  ULOP3.LUT UR48, UR48, 0x7, URZ, 0xc0, !UPT ;  /* 0x0000000730307892 */ /* 0x000fe4000f8ec03f */
[----:B------:R-:W-:-:S04]  /*b610*/  USEL UR4, URZ, 0x1, !UP0 ;  /* 0x000000013f047887 */ /* 0x000fc8000c000000 */
[----:B------:R-:W-:Y:S01]  /*b620*/  ULOP3.LUT UR36, UR4, UR36, UR5, 0x96, !UPT ;  /* 0x0000002404247292 */ /* 0x000fe2000f8e9605 */
[----:B----4-:R-:W-:Y:S11]  /*b630*/  @P0 BRA `(.L_x_138) ;  /* 0xffffff5c00f00947 */ /* 0x010ff6000383ffff */
[----:B------:R-:W-:-:S04]  /*b640*/  DEPBAR.LE SB0, 0x0 ;  /* 0x000080000000791a */ /* 0x000fc80000000000 */
[----:B------:R-:W-:Y:S05]  /*b650*/  EXIT ;  /* 0x000000000000794d */ /* 0x000fea0003800000 */
.L_x_9:
[----:B------:R-:W2:Y:S01]  /*b660*/  LDL R17, [R1+0xbc] ;  /* 0x0000bc0001117983 */ /* 0x000ea20000100800 */
[----:B------:R-:W-:-:S03]  /*b670*/  ULDC.64 UR4, c[0x0][0x8f8] ;  /* 0x00023e0000047ab9 */ /* 0x000fc60000000a00 */
[----:B------:R-:W3:Y:S01]  /*b680*/  LDL R18, [R1+0xc0] ;  /* 0x0000c00001127983 */ /* 0x000ee20000100800 */
[----:B------:R-:W-:Y:S01]  /*b690*/  PRMT R7, RZ, 0x7610, R7 ;  /* 0x00007610ff077816 */ /* 0x000fe20000000007 */
[----:B------:R-:W-:Y:S01]  /*b6a0*/  IMAD.MOV.U32 R4, RZ, RZ, -0x1 ;  /* 0xffffffffff047424 */ /* 0x000fe200078e00ff */
[----:B------:R-:W-:Y:S02]  /*b6b0*/  MOV R6, 0xffffffff ;  /* 0xffffffff00067802 */ /* 0x000fe40000000f00 */
[----:B------:R-:W-:Y:S02]  /*b6c0*/  MOV R5, 0xffffffff ;  /* 0xffffffff00057802 */ /* 0x000fe40000000f00 */
[----:B--2---:R-:W-:-:S04]  /*b6d0*/  ISETP.GE.U32.AND P0, PT, R17, UR4, PT ;  /* 0x0000000411007c0c */ /* 0x004fc8000bf06070 */
[----:B---3--:R-:W-:-:S13]  /*b6e0*/  ISETP.GE.U32.AND.EX P0, PT, R18, UR5, PT, P0 ;  /* 0x0000000512007c0c */ /* 0x008fda000bf06100 */
[----:B------:R-:W-:Y:S05]  /*b6f0*/  @P0 BRA `(.L_x_139) ;  /* 0x0000000400680947 */ /* 0x000fea0003800000 */
[----:B------:R-:W1:Y:S01]  /*b700*/  LDC.64 R10, c[0x0][0x8d0] ;  /* 0x00023400ff0a7b82 */ /* 0x000e620000000a00 */
[----:B------:R-:W-:Y:S02]  /*b710*/  MOV R8, R17 ;  /* 0x0000001100087202 */ /* 0x000fe40000000f00 */
[----:B------:R-:W-:-:S05]  /*b720*/  MOV R9, R18 ;  /* 0x0000001200097202 */ /* 0x000fca0000000f00 */
[----:B------:R-:W2:Y:S08]  /*b730*/  LDC R12, c[0x0][0x8d8] ;  /* 0x00023600ff0c7b82 */ /* 0x000eb00000000800 */
[----:B------:R-:W3:Y:S01]  /*b740*/  LDC.64 R14, c[0x0][0x8c8] ;  /* 0x00023200ff0e7b82 */ /* 0x000ee20000000a00 */
[----:B-1----:R-:W-:-:S04]  /*b750*/  ISETP.NE.U32.AND P0, PT, R10, RZ, PT ;  /* 0x000000ff0a00720c */ /* 0x002fc80003f05070 */
[----:B------:R-:W-:-:S13]  /*b760*/  ISETP.NE.AND.EX P0, PT, R11, RZ, PT, P0 ;  /* 0x000000ff0b00720c */ /* 0x000fda0003f05300 */
[----:B--23--:R-:W-:Y:S05]  /*b770*/  @!P0 BRA `(.L_x_140) ;  /* 0x0000000000288947 */ /* 0x00cfea0003800000 */
[----:B------:R-:W1:Y:S02]  /*b780*/  LDC R4, c[0x0][0x8dc] ;  /* 0x00023700ff047b82 */ /* 0x000e640000000800 */
[----:B-1----:R-:W-:-:S05]  /*b790*/  IADD3 R9, P0, R17, R4, RZ ;  /* 0x0000000411097210 */ /* 0x002fca0007f1e0ff */
        /* <DEDUP_REMOVED lines=8> */
.L_x_140:
[--C-:B------:R-:W-:Y:S01]  /*b820*/  SHF.R.U64 R10, R8, R12, R9.reuse ;  /* 0x0000000c080a7219 */ /* 0x100fe20000001209 */
[----:B------:R-:W1:Y:S01]  /*b830*/  LDC R16, c[0x0][0x8c0] ;  /* 0x00023000ff107b82 */ /* 0x000e620000000800 */
[----:B------:R-:W-:Y:S01]  /*b840*/  I2FP.F32.U32 R6, R2 ;  /* 0x0000000200067245 */ /* 0x000fe20000201000 */
[----:B------:R-:W-:Y:S01]  /*b850*/  ULDC UR4, c[0x0][0x150] ;  /* 0x0000540000047ab9 */ /* 0x000fe20000000800 */
[----:B------:R-:W-:Y:S02]  /*b860*/  MOV R5, R18 ;  /* 0x0000001200057202 */ /* 0x000fe40000000f00 */
[----:B------:R-:W-:Y:S01]  /*b870*/  SHF.R.U32.HI R3, RZ, R12, R9 ;  /* 0x0000000cff037219 */ /* 0x000fe20000011609 */
[----:B------:R-:W-:Y:S01]  /*b880*/  FMUL R9, R6, UR4 ;  /* 0x0000000406097c20 */ /* 0x000fe20008400000 */
[----:B------:R-:W-:Y:S01]  /*b890*/  IADD3 R7, P0, RZ, -R10, RZ ;  /* 0x8000000aff077210 */ /* 0x000fe20007f1e0ff */
[----:B------:R-:W2:Y:S01]  /*b8a0*/  LDC.64 R18, c[0x0][0x8e8] ;  /* 0x00023a00ff127b82 */ /* 0x000ea20000000a00 */
[----:B------:R-:W-:Y:S01]  /*b8b0*/  MOV R4, R17 ;  /* 0x0000001100047202 */ /* 0x000fe20000000f00 */
[----:B------:R-:W-:-:S02]  /*b8c0*/  ULDC UR4, c[0x0][0x154] ;  /* 0x0000550000047ab9 */ /* 0x000fc40000000800 */
[----:B------:R-:W-:Y:S01]  /*b8d0*/  IMAD.X R3, RZ, RZ, ~R3, P0 ;  /* 0x000000ffff037224 */ /* 0x000fe200000e0e03 */
[----:B------:R-:W3:Y:S01]  /*b8e0*/  F2I.U32.TRUNC.NTZ R9, R9 ;  /* 0x0000000900097305 */ /* 0x000ee2000020f000 */
[-C--:B------:R-:W-:Y:S02]  /*b8f0*/  IMAD.WIDE.U32 R4, R7, R14.reuse, R4 ;  /* 0x0000000e07047225 */ /* 0x080fe400078e0004 */
[----:B------:R-:W4:Y:S02]  /*b900*/  LDC R11, c[0x0][0x144] ;  /* 0x00005100ff0b7b82 */ /* 0x000f240000000800 */
[----:B------:R-:W-:-:S04]  /*b910*/  IMAD R6, R3, R14, RZ ;  /* 0x0000000e03067224 */ /* 0x000fc800078e02ff */
[----:B------:R-:W-:Y:S01]  /*b920*/  IMAD R3, R7, R15, R6 ;  /* 0x0000000f07037224 */ /* 0x000fe200078e0206 */
[----:B------:R-:W-:Y:S01]  /*b930*/  MOV R6, 0xffffffff ;  /* 0xffffffff00067802 */ /* 0x000fe20000000f00 */
[----:B------:R-:W5:Y:S02]  /*b940*/  LDC R12, c[0x0][0x8b0] ;  /* 0x00022c00ff0c7b82 */ /* 0x000f640000000800 */
[----:B------:R-:W-:Y:S01]  /*b950*/  IMAD.IADD R3, R5, 0x1, R3 ;  /* 0x0000000105037824 */ /* 0x000fe200078e0203 */
[----:B------:R-:W-:-:S04]  /*b960*/  I2FP.F32.U32 R5, R0 ;  /* 0x0000000000057245 */ /* 0x000fc80000201000 */
[-CC-:B-1----:R-:W-:Y:S01]  /*b970*/  SHF.R.U64 R8, R4, R16.reuse, R3.reuse ;  /* 0x0000001004087219 */ /* 0x182fe20000001203 */
[----:B------:R-:W1:Y:S01]  /*b980*/  LDC R7, c[0x0][0x900] ;  /* 0x00024000ff077b82 */ /* 0x000e620000000800 */
[----:B---3--:R-:W-:Y:S01]  /*b990*/  IADD3 R4, -R9, RZ, RZ ;  /* 0x000000ff09047210 */ /* 0x008fe20007ffe1ff */
[----:B------:R-:W-:Y:S01]  /*b9a0*/  FMUL R5, R5, UR4 ;  /* 0x0000000405057c20 */ /* 0x000fe20008400000 */
[----:B--2---:R-:W-:Y:S02]  /*b9b0*/  ISETP.NE.U32.AND P0, PT, R18, RZ, PT ;  /* 0x000000ff1200720c */ /* 0x004fe40003f05070 */
[----:B------:R-:W-:Y:S02]  /*b9c0*/  SHF.R.U32.HI R3, RZ, R16, R3 ;  /* 0x00000010ff037219 */ /* 0x000fe40000011603 */
[----:B------:R-:W-:Y:S01]  /*b9d0*/  ISETP.NE.AND.EX P0, PT, R19, RZ, PT, P0 ;  /* 0x000000ff1300720c */ /* 0x000fe20003f05300 */
[----:B------:R-:W2:Y:S01]  /*b9e0*/  LDC R15, c[0x0][0x148] ;  /* 0x00005200ff0f7b82 */ /* 0x000ea20000000800 */
[----:B----4-:R-:W-:-:S02]  /*b9f0*/  IMAD R17, R11, R4, R2 ;  /* 0x000000040b117224 */ /* 0x010fc400078e0202 */
[----:B------:R-:W-:-:S05]  /*ba00*/  IMAD.MOV.U32 R4, RZ, RZ, 0x1 ;  /* 0x00000001ff047424 */ /* 0x000fca00078e00ff */
[----:B------:R-:W3:Y:S01]  /*ba10*/  LDC R14, c[0x0][0x8a8] ;  /* 0x00022a00ff0e7b82 */ /* 0x000ee20000000800 */
[-CC-:B-----5:R-:W-:Y:S02]  /*ba20*/  SHF.R.U64 R11, R8, R12.reuse, R3.reuse ;  /* 0x0000000c080b7219 */ /* 0x1a0fe40000001203 */
[----:B------:R-:W-:Y:S02]  /*ba30*/  SHF.R.U32.HI R2, RZ, R12, R3 ;  /* 0x0000000cff027219 */ /* 0x000fe40000011603 */
[----:B------:R4:W1:Y:S03]  /*ba40*/  F2I.U32.TRUNC.NTZ R12, R5 ;  /* 0x00000005000c7305 */ /* 0x000866000020f000 */
[----:B------:R-:W2:Y:S01]  /*ba50*/  LDC R20, c[0x0][0x8f0] ;  /* 0x00023c00ff147b82 */ /* 0x000ea20000000800 */
[-C--:B-1----:R-:W-:Y:S02]  /*ba60*/  SHF.L.U32 R6, R6, R7.reuse, RZ ;  /* 0x0000000706067219 */ /* 0x082fe400000006ff */
[----:B------:R-:W-:-:S02]  /*ba70*/  SHF.R.U64 R13, R11, R7, R2 ;  /* 0x000000070b0d7219 */ /* 0x000fc40000001202 */
[-C--:B------:R-:W-:Y:S02]  /*ba80*/  SHF.R.U32.HI R3, RZ, R7.reuse, R2 ;  /* 0x00000007ff037219 */ /* 0x080fe40000011602 */
[----:B------:R-:W-:Y:S01]  /*ba90*/  SHF.L.U32 R16, R4, R7, RZ ;  /* 0x0000000704107219 */ /* 0x000fe200000006ff */
[----:B------:R-:W1:Y:S01]  /*baa0*/  LDC R21, c[0x0][0x8e0] ;  /* 0x00023800ff157b82 */ /* 0x000e620000000800 */
[----:B------:R-:W-:Y:S02]  /*bab0*/  LOP3.LUT R22, RZ, R6, RZ, 0x33, !PT ;  /* 0x00000006ff167212 */ /* 0x000fe400078e33ff */
[----:B------:R-:W-:-:S05]  /*bac0*/  MOV R2, R13 ;  /* 0x0000000d00027202 */ /* 0x000fca0000000f00 */
        /* <DEDUP_REMOVED lines=12> */
.L_x_141:
[----:B------:R-:W4:Y:S01]  /*bb90*/  LDC R4, c[0x0][0x904] ;  /* 0x00024100ff047b82 */ /* 0x000f220000000800 */
[----:B--2---:R-:W-:Y:S01]  /*bba0*/  SHF.R.U64 R3, R2, R20, R3 ;  /* 0x0000001402037219 */ /* 0x004fe20000001203 */
[----:B---3--:R-:W-:Y:S01]  /*bbb0*/  VIADD R5, R14, 0xffffffff ;  /* 0xffffffff0e057836 */ /* 0x008fe20000000000 */
[----:B------:R-:W-:Y:S02]  /*bbc0*/  LOP3.LUT R2, R11, R22, RZ, 0xc0, !PT ;  /* 0x000000160b027212 */ /* 0x000fe400078ec0ff */
[----:B------:R-:W-:Y:S02]  /*bbd0*/  IADD3 R12, -R12, RZ, RZ ;  /* 0x000000ff0c0c7210 */ /* 0x000fe40007ffe1ff */
[----:B------:R-:W-:Y:S01]  /*bbe0*/  MOV R7, 0x1 ;  /* 0x0000000100077802 */ /* 0x000fe20000000f00 */
[----:B------:R-:W-:Y:S01]  /*bbf0*/  IMAD R2, R16, R3, R2 ;  /* 0x0000000310027224 */ /* 0x000fe200078e0202 */
[----:B----4-:R-:W-:Y:S02]  /*bc00*/  ISETP.NE.AND P0, PT, R4, 0x1, PT ;  /* 0x000000010400780c */ /* 0x010fe40003f05270 */
[----:B------:R-:W-:-:S02]  /*bc10*/  IADD3 R4, -R3, RZ, RZ ;  /* 0x000000ff03047210 */ /* 0x000fc40007ffe1ff */
[----:B------:R-:W-:-:S09]  /*bc20*/  LOP3.LUT R3, R8, R5, RZ, 0xc0, !PT ;  /* 0x0000000508037212 */ /* 0x000fd200078ec0ff */
[----:B------:R-:W-:Y:S02]  /*bc30*/  @P0 IMAD R17, R15, R12, R0 ;  /* 0x0000000c0f110224 */ /* 0x000fe400078e0200 */
[----:B-1----:R-:W-:Y:S02]  /*bc40*/  IMAD R0, R4, R21, R13 ;  /* 0x0000001504007224 */ /* 0x002fe400078e020d */
[----:B------:R-:W-:Y:S02]  /*bc50*/  IMAD R6, R2, R23, R17 ;  /* 0x0000001702067224 */ /* 0x000fe400078e0211 */
[----:B------:R-:W-:Y:S02]  /*bc60*/  IMAD R3, R0, R14, R3 ;  /* 0x0000000e00037224 */ /* 0x000fe400078e0203 */
[----:B------:R-:W-:-:S03]  /*bc70*/  IMAD.MOV.U32 R4, RZ, RZ, R10 ;  /* 0x000000ffff047224 */ /* 0x000fc600078e000a */
[----:B------:R-:W-:Y:S02]  /*bc80*/  SEL R5, R3, R6, !P0 ;  /* 0x0000000603057207 */ /* 0x000fe40004000000 */
[----:B------:R-:W-:-:S07]  /*bc90*/  SEL R6, R6, R3, !P0 ;  /* 0x0000000306067207 */ /* 0x000fce0004000000 */
.L_x_139:
[----:B------:R-:W-:-:S08]  /*bca0*/  NOP ;  /* 0x0000000000007918 */ /* 0x000fd00000000000 */
[----:B------:R-:W1:-:S00]  /*bcb0*/  USETMAXREG.DEALLOC.CTAPOOL 0x28 ;  /* 0x00000028000079c8 */ /* 0x000e4000080e0500 */
[----:B------:R-:W-:-:S06]  /*bcc0*/  UISETP.NE.AND UP0, UPT, UR41, 0x1, UPT ;  /* 0x000000012900788c */ /* 0x000fcc000bf05270 */
[----:B------:R-:W-:-:S13]  /*bcd0*/  PLOP3.LUT P0, PT, PT, PT, UP0, 0x80, 0x0 ;  /* 0x000000000000781c */ /* 0x000fda0003f0f008 */
[----:B------:R-:W-:Y:S05]  /*bce0*/  @!P0 EXIT ;  /* 0x000000000000894d */ /* 0x000fea0003800000 */
[----:B------:R-:W-:-:S06]  /*bcf0*/  UISETP.NE.AND UP0, UPT, UR41, URZ, UPT ;  /* 0x0000003f2900728c */ /* 0x000fcc000bf05270 */
[----:B------:R-:W-:-:S13]  /*bd00*/  PLOP3.LUT P0, PT, PT, PT, UP0, 0x80, 0x0 ;  /* 0x000000000000781c */ /* 0x000fda0003f0f008 */
[----:B-1----:R-:W-:Y:S05]  /*bd10*/  @!P0 BRA `(.L_x_142) ;  /* 0x00000018004c8947 */ /* 0x002fea0003800000 */
[----:B------:R-:W-:-:S04]  /*bd20*/  UISETP.NE.AND UP0, UPT, UR43, URZ, UPT ;  /* 0x0000003f2b00728c */ /* 0x000fc8000bf05270 */
[----:B------:R-:W-:-:S06]  /*bd30*/  UISETP.NE.OR UP0, UPT, UR41, 0x2, UP0 ;  /* 0x000000022900788c */ /* 0x000fcc0008705670 */
[----:B------:R-:W-:-:S13]  /*bd40*/  PLOP3.LUT P0, PT, PT, PT, UP0, 0x80, 0x0 ;  /* 0x000000000000781c */ /* 0x000fda0003f0f008 */
[----:B------:R-:W-:Y:S05]  /*bd50*/  @P0 EXIT ;  /* 0x000000000000094d */ /* 0x000fea0003800000 */
[----:B------:R-:W-:-:S13]  /*bd60*/  LOP3.LUT P2, RZ, R7, 0xff, RZ, 0xc0, !PT ;  /* 0x000000ff07ff7812 */ /* 0x000fda000784c0ff */
[----:B------:R-:W-:Y:S05]  /*bd70*/  @!P2 BRA `(.L_x_143) ;  /* 0x000000000018a947 */ /* 0x000fea0003800000 */
[----:B------:R-:W-:Y:S01]  /*bd80*/  UMOV UR4, 0x400 ;  /* 0x0000040000047882 */ /* 0x000fe20000000000 */
[----:B------:R-:W-:Y:S01]  /*bd90*/  MOV R0, RZ ;  /* 0x000000ff00007202 */ /* 0x000fe20000000f00 */
[----:B------:R-:W-:-:S03]  /*bda0*/  ULEA UR4, UR37, UR4, 0x18 ;  /* 0x0000000425047291 */ /* 0x000fc6000f8ec03f */
[----:B------:R-:W-:-:S06]  /*bdb0*/  SHF.L.U32 R0, R0, 0x1f, RZ ;  /* 0x0000001f00007819 */ /* 0x000fcc00000006ff */
[----:B------:R-:W1:Y:S02]  /*bdc0*/  SYNCS.PHASECHK.TRANS64.TRYWAIT P0, [UR4+0xc8], R0 ;  /* 0x0000c800ff0075a7 */ /* 0x000e640008000144 */
[----:B-1----:R-:W-:Y:S05]  /*bdd0*/  @!P0 BRA `(.L_x_144) ;  /* 0x0000002c00948947 */ /* 0x002fea0003800000 */
.L_x_143:
[----:B------:R-:W-:Y:S01]  /*bde0*/  PRMT R11, RZ, 0x7610, R11 ;  /* 0x00007610ff0b7816 */ /* 0x000fe2000000000b */
[----:B------:R-:W-:Y:S06]  /*bdf0*/  @P1 BRA `(.L_x_145) ;  /* 0x00000000002c1947 */ /* 0x000fec0003800000 */
[----:B------:R-:W-:Y:S02]  /*be00*/  ULDC.64 UR4, c[0x0][0x588] ;  /* 0x0001620000047ab9 */ /* 0x000fe40000000a00 */
[----:B------:R-:W-:-:S04]  /*be10*/  ISETP.NE.U32.AND P0, PT, RZ, UR4, PT ;  /* 0x00000004ff007c0c */ /* 0x000fc8000bf05070 */
[----:B------:R-:W-:-:S13]  /*be20*/  ISETP.NE.AND.EX P0, PT, RZ, UR5, PT, P0 ;  /* 0x00000005ff007c0c */ /* 0x000fda000bf05300 */
[----:B------:R-:W-:Y:S05]  /*be30*/  @!P0 BRA `(.L_x_146) ;  /* 0x0000000000148947 */ /* 0x000fea0003800000 */
[----:B------:R-:W-:Y:S01]  /*be40*/  MOV R2, UR54 ;  /* 0x0000003600027c02 */ /* 0x000fe20008000f00 */
[----:B-1----:R-:W-:-:S05]  /*be50*/  IMAD.U32 R3, RZ, RZ, UR55 ;  /* 0x00000037ff037e24 */ /* 0x002fca000f8e00ff */
[----:B------:R2:W5:Y:S01]  /*be60*/  LDG.E R10, desc[UR58][R2.64] ;  /* 0x0000003a020a7981 */ /* 0x000562000c1e1900 */
[----:B------:R-:W-:Y:S01]  /*be70*/  MOV R11, 0x1 ;  /* 0x00000001000b7802 */ /* 0x000fe20000000f00 */
[----:B------:R-:W-:Y:S06]  /*be80*/  BRA `(.L_x_145) ;  /* 0x0000000000087947 */ /* 0x000fec0003800000 */
.L_x_146:
[----:B------:R-:W3:Y:S01]  /*be90*/  LDC R10, c[0x0][0x580] ;  /* 0x00016000ff0a7b82 */ /* 0x000ee20000000800 */
[----:B------:R-:W-:-:S07]  /*bea0*/  MOV R11, 0x1 ;  /* 0x00000001000b7802 */ /* 0x000fce0000000f00 */
.L_x_145:
[----:B------:R-:W-:Y:S05]  /*beb0*/  @!P2 BRA `(.L_x_147) ;  /* 0x000000140060a947 */ /* 0x000fea0003800000 */
[----:B------:R-:W4:Y:S01]  /*bec0*/  LDC R9, c[0x0][0x900] ;  /* 0x00024000ff097b82 */ /* 0x000f220000000800 */
[----:B-1----:R-:W-:Y:S01]  /*bed0*/  IMAD.MOV.U32 R0, RZ, RZ, -0x1 ;  /* 0xffffffffff007424 */ /* 0x002fe200078e00ff */
[----:B--2---:R-:W-:Y:S01]  /*bee0*/  MOV R2, 0x1 ;  /* 0x0000000100027802 */ /* 0x004fe20000000f00 */
[----:B------:R-:W-:Y:S01]  /*bef0*/  ULOP3.LUT UR21, UR39, 0x2, URZ, 0xfc, !UPT ;  /* 0x0000000227157892 */ /* 0x000fe2000f8efc3f */
[----:B------:R-:W-:Y:S01]  /*bf00*/  ULDC.64 UR22, c[0x0][0x198] ;  /* 0x0000660000167ab9 */ /* 0x000fe20000000a00 */
[----:B------:R-:W-:Y:S01]  /*bf10*/  ULDC.64 UR4, c[0x0][0x588] ;  /* 0x0001620000047ab9 */ /* 0x000fe20000000a00 */
[----:B------:R-:W-:Y:S02]  /*bf20*/  ULDC.64 UR6, c[0x0][0x8f8] ;  /* 0x00023e0000067ab9 */ /* 0x000fe40000000a00 */
[----:B------:R-:W1:Y:S01]  /*bf30*/  LDC R8, c[0x0][0x8a8] ;  /* 0x00022a00ff087b82 */ /* 0x000e620000000800 */
[----:B------:R-:W-:Y:S01]  /*bf40*/  ULDC.64 UR14, c[0x0][0x590] ;  /* 0x00016400000e7ab9 */ /* 0x000fe20000000a00 */
[----:B----4-:R-:W-:-:S02]  /*bf50*/  SHF.L.U32 R0, R0, R9, RZ ;  /* 0x0000000900007219 */ /* 0x010fc400000006ff */
[----:B------:R-:W-:Y:S02]  /*bf60*/  SHF.L.U32 R9, R2, R9, RZ ;  /* 0x0000000902097219 */ /* 0x000fe400000006ff */
[----:B------:R-:W-:Y:S02]  /*bf70*/  LOP3.LUT R0, RZ, R0, RZ, 0x33, !PT ;  /* 0x00000000ff007212 */ /* 0x000fe400078e33ff */
[----:B-1----:R-:W-:-:S07]  /*bf80*/  IADD3 R8, R8, -0x1, RZ ;  /* 0xffffffff08087810 */ /* 0x002fce0007ffe0ff */
.L_x_203:
[----:B------:R-:W-:Y:S02]  /*bf90*/  ISETP.NE.U32.AND P0, PT, RZ, UR14, PT ;  /* 0x0000000eff007c0c */ /* 0x000fe4000bf05070 */
[----:B------:R-:W-:Y:S02]  /*bfa0*/  R2UR UR19, R6 ;  /* 0x00000000061372ca */ /* 0x000fe400000e0000 */
[----:B------:R-:W-:Y:S02]  /*bfb0*/  R2UR UR18, R5 ;  /* 0x00000000051272ca */ /* 0x000fe400000e0000 */
[----:B------:R-:W-:-:S09]  /*bfc0*/  ISETP.NE.AND.EX P0, PT, RZ, UR15, PT, P0 ;  /* 0x0000000fff007c0c */ /* 0x000fd2000bf05300 */
[----:B------:R-:W-:Y:S02]  /*bfd0*/  USHF.L.U32 UR19, UR19, 0x8, URZ ;  /* 0x0000000813137899 */ /* 0x000fe4000800063f */
[----:B------:R-:W-:Y:S02]  /*bfe0*/  USHF.L.U32 UR18, UR18, 0x7, URZ ;  /* 0x0000000712127899 */ /* 0x000fe4000800063f */
[----:B---34-:R-:W-:Y:S10]  /*bff0*/  @!P0 BRA `(.L_x_148) ;  /* 0x00000000002c8947 */ /* 0x018ff40003800000 */
[----:B------:R-:W-:-:S04]  /*c000*/  ISETP.NE.U32.AND P1, PT, RZ, UR4, PT ;  /* 0x00000004ff007c0c */ /* 0x000fc8000bf25070 */
[----:B------:R-:W-:-:S13]  /*c010*/  ISETP.NE.AND.EX P1, PT, RZ, UR5, PT, P1 ;  /* 0x00000005ff007c0c */ /* 0x000fda000bf25310 */
[----:B------:R-:W-:Y:S05]  /*c020*/  @!P1 BRA `(.L_x_149) ;  /* 0x0000000000189947 */ /* 0x000fea0003800000 */
[----:B------:R-:W1:Y:S01]  /*c030*/  LDC.64 R2, c[0x0][0x588] ;  /* 0x00016200ff027b82 */ /* 0x000e620000000a00 */
[----:B------:R-:W-:-:S04]  /*c040*/  IMAD R5, R4, UR14, RZ ;  /* 0x0000000e04057c24 */ /* 0x000fc8000f8e02ff */
[----:B-1----:R-:W-:-:S05]  /*c050*/  IMAD.WIDE R2, R5, 0x4, R2 ;  /* 0x0000000405027825 */ /* 0x002fca00078e0202 */
[----:B---3-5:R1:W5:Y:S01]  /*c060*/  LDG.E R10, desc[UR58][R2.64] ;  /* 0x0000003a020a7981 */ /* 0x028362000c1e1900 */
[----:B------:R-:W-:Y:S01]  /*c070*/  IMAD.MOV.U32 R11, RZ, RZ, 0x1 ;  /* 0x00000001ff0b7424 */ /* 0x000fe200078e00ff */
[----:B------:R-:W-:Y:S06]  /*c080*/  BRA `(.L_x_148) ;  /* 0x0000000000087947 */ /* 0x000fec0003800000 */
.L_x_149:
[----:B---3-5:R-:W2:Y:S01]  /*c090*/  LDC R10, c[0x0][0x580] ;  /* 0x00016000ff0a7b82 */ /* 0x028ea20000000800 */
[----:B------:R-:W-:-:S07]  /*c0a0*/  MOV R11, 0x1 ;  /* 0x00000001000b7802 */ /* 0x000fce0000000f00 */
.L_x_148:
[----:B------:R-:W-:Y:S05]  /*c0b0*/  @!P0 BRA `(.L_x_150) ;  /* 0x00000000001c8947 */ /* 0x000fea0003800000 */
[----:B------:R-:W-:-:S13]  /*c0c0*/  LOP3.LUT P2, RZ, R11, 0xff, RZ, 0xc0, !PT ;  /* 0x000000ff0bff7812 */ /* 0x000fda000784c0ff */
[----:B-1----:R-:W1:Y:S02]  /*c0d0*/  @!P2 LDC.64 R2, c[0x0][0x588] ;  /* 0x00016200ff02ab82 */ /* 0x002e640000000a00 */
[----:B-1----:R-:W-:-:S04]  /*c0e0*/  @!P2 ISETP.NE.U32.AND P0, PT, R2, RZ, PT ;  /* 0x000000ff0200a20c */ /* 0x002fc80003f05070 */
[----:B------:R-:W-:Y:S02]  /*c0f0*/  @!P2 ISETP.NE.AND.EX P1, PT, R3, RZ, PT, P0 ;  /* 0x000000ff0300a20c */ /* 0x000fe40003f25300 */
[----:B--23-5:R-:W-:Y:S02]  /*c100*/  @P2 FSETP.EQ.AND P0, PT, R10, RZ, PT ;  /* 0x000000ff0a00220b */ /* 0x02cfe40003f02000 */
[----:B------:R-:W-:Y:S01]  /*c110*/  @!P2 PLOP3.LUT P0, PT, P1, PT, PT, 0x8, 0x0 ;  /* 0x000000000000a81c */ /* 0x000fe20000f0e170 */
[----:B------:R-:W-:-:S12]  /*c120*/  BRA `(.L_x_151) ;  /* 0x0000000000047947 */ /* 0x000fd80003800000 */
.L_x_150:
[----:B--23-5:R-:W-:-:S13]  /*c130*/  FSETP.EQ.AND P0, PT, R10, RZ, PT ;  /* 0x000000ff0a00720b */ /* 0x02cfda0003f02000 */
.L_x_151:
[----:B------:R-:W-:Y:S01]  /*c140*/  UISETP.NE.AND UP0, UPT, UR21, 0x3, UPT ;  /* 0x000000031500788c */ /* 0x000fe2000bf05270 */
[----:B------:R-:W-:-:S04]  /*c150*/  ELECT P1, URZ, PT ;  /* 0x00000000003f782f */ /* 0x000fc80003820000 */
[----:B------:R-:W-:Y:S02]  /*c160*/  PLOP3.LUT P0, PT, P1, P0, PT, 0x20, 0x0 ;  /* 0x000000000000781c */ /* 0x000fe40000f00470 */
[----:B------:R-:W-:-:S13]  /*c170*/  PLOP3.LUT P1, PT, PT, PT, UP0, 0x80, 0x0 ;  /* 0x000000000000781c */ /* 0x000fda0003f2f008 */
[----:B------:R-:W-:Y:S05]  /*c180*/  @!P1 BRA `(.L_x_152) ;  /* 0x0000000000049947 */ /* 0x000fea0003800000 */
[----:B------:R-:W-:Y:S01]  /*c190*/  BPT.TRAP 0x1 ;  /* 0x000000040000795c */ /* 0x000fe20000300000 */
.L_x_152:
[----:B------:R-:W2:Y:S01]  /*c1a0*/  S2UR UR37, SR_CgaCtaId ;  /* 0x00000000002579c3 */ /* 0x000ea20000008800 */
[----:B------:R-:W-:Y:S01]  /*c1b0*/  UMOV UR13, 0x400 ;  /* 0x00000400000d7882 */ /* 0x000fe20000000000 */
[----:B-1----:R-:W-:-:S04]  /*c1c0*/  MOV R2, 0x1 ;  /* 0x0000000100027802 */ /* 0x002fc80000000f00 */
[----:B------:R-:W-:Y:S01]  /*c1d0*/  SHF.L.U32 R2, R2, 0x1f, RZ ;  /* 0x0000001f02027819 */ /* 0x000fe200000006ff */
[----:B--2---:R-:W-:-:S09]  /*c1e0*/  ULEA UR13, UR37, UR13, 0x18 ;  /* 0x0000000d250d7291 */ /* 0x004fd2000f8ec03f */
[----:B------:R-:W1:Y:S02]  /*c1f0*/  SYNCS.PHASECHK.TRANS64.TRYWAIT P2, [UR13+0xa0], R2 ;  /* 0x0000a002ff0075a7 */ /* 0x000e64000804014d */
[----:B-1----:R-:W-:Y:S05]  /*c200*/  @!P2 BRA `(.L_x_153) ;  /* 0x0000002800a0a947 */ /* 0x002fea0003800000 */
.L_x_247:
[----:B------:R-:W-:Y:S04]  /*c210*/  BSSY B0, `(.L_x_154) ;  /* 0x000000e000007945 */ /* 0x000fe80003800000 */
[----:B------:R-:W-:Y:S05]  /*c220*/  @!P0 BRA `(.L_x_155) ;  /* 0x0000000000308947 */ /* 0x000fea0003800000 */
[----:B------:R-:W-:Y:S01]  /*c230*/  R2UR UR20, R4 ;  /* 0x00000000041472ca */ /* 0x000fe200000e0000 */
[----:B------:R-:W-:Y:S02]  /*c240*/  UIADD3 UR8, UP0, UR22, 0x3f0, URZ ;  /* 0x000003f016087890 */ /* 0x000fe4000ff1e03f */
[----:B------:R-:W-:Y:S02]  /*c250*/  UIADD3 UR16, UR13, 0x100, URZ ;  /* 0x000001000d107890 */ /* 0x000fe4000fffe03f */
[----:B------:R-:W-:Y:S02]  /*c260*/  UIADD3 UR17, UR13, 0x80, URZ ;  /* 0x000000800d117890 */ /* 0x000fe4000fffe03f */
[----:B------:R-:W-:Y:S01]  /*c270*/  UIADD3.X UR9, URZ, UR23, URZ, UP0, !UPT ;  /* 0x000000173f097290 */ /* 0x000fe200087fe43f */
[----:B------:R-:W-:Y:S01]  /*c280*/  UMOV UR10, 0x0 ;  /* 0x00000000000a7882 */ /* 0x000fe20000000000 */
[----:B------:R-:W-:-:S07]  /*c290*/  UMOV UR11, 0x10000000 ;  /* 0x10000000000b7882 */ /* 0x000fce0000000000 */
[----:B------:R2:W-:Y:S02]  /*c2a0*/  UTMALDG.3D [UR16], [UR8], desc[UR10] ;  /* 0x00000a10080075b4 */ /* 0x0005e40008011000 */
[----:B--2---:R-:W-:Y:S05]  /*c2b0*/  @!P1 BRA `(.L_x_156) ;  /* 0x0000000000049947 */ /* 0x004fea0003800000 */
[----:B------:R-:W-:Y:S01]  /*c2c0*/  BPT.TRAP 0x1 ;  /* 0x000000040000795c */ /* 0x000fe20000300000 */
.L_x_156:
[----:B-1----:R-:W1:Y:S02]  /*c2d0*/  LDC R3, c[0x0][0x800] ;  /* 0x00020000ff037b82 */ /* 0x002e640000000800 */
[----:B-1----:R2:W-:Y:S02]  /*c2e0*/  SYNCS.ARRIVE.TRANS64.RED.A0TR RZ, [UR13+0x80], R3 ;  /* 0x00008003ffff79a7 */ /* 0x0025e4000830040d */
.L_x_155:
[----:B------:R-:W-:Y:S05]  /*c2f0*/  BSYNC B0 ;  /* 0x0000000000007941 */ /* 0x000fea0003800000 */
.L_x_154:
[----:B------:R-:W-:Y:S05]  /*c300*/  @!P1 BRA `(.L_x_157) ;  /* 0x0000000000049947 */ /* 0x000fea0003800000 */
[----:B------:R-:W-:Y:S01]  /*c310*/  BPT.TRAP 0x1 ;  /* 0x000000040000795c */ /* 0x000fe20000300000 */
.L_x_157:
[----:B------:R-:W-:-:S04]  /*c320*/  UIADD3 UR33, UR13, 0x80, URZ ;  /* 0x000000800d217890 */ /* 0x000fc8000fffe03f */
[----:B------:R-:W-:-:S09]  /*c330*/  UPRMT UR16, UR37, 0x654, UR33 ;  /* 0x0000065425107896 */ /* 0x000fd20008000021 */
[----:B------:R-:W-:Y:S01]  /*c340*/  SYNCS.ARRIVE.TRANS64.RED.A1T0 RZ, [UR16], RZ ;  /* 0x000000ffffff79a7 */ /* 0x000fe20008100410 */
[----:B------:R-:W-:Y:S05]  /*c350*/  @!P1 BRA `(.L_x_158) ;  /* 0x0000000000049947 */ /* 0x000fea0003800000 */
[----:B------:R-:W-:Y:S01]  /*c360*/  BPT.TRAP 0x1 ;  /* 0x000000040000795c */ /* 0x000fe20000300000 */
.L_x_158:
[----:B------:R-:W3:Y:S02]  /*c370*/  SYNCS.PHASECHK.TRANS64.TRYWAIT P2, [UR13+0xa8], R2 ;  /* 0x0000a802ff0075a7 */ /* 0x000ee4000804014d */
[----:B---3--:R-:W-:Y:S05]  /*c380*/  @!P2 BRA `(.L_x_159) ;  /* 0x000000280058a947 */ /* 0x008fea0003800000 */
.L_x_248:
[----:B------:R-:W-:Y:S04]  /*c390*/  BSSY B0, `(.L_x_160) ;  /* 0x0000010000007945 */ /* 0x000fe80003800000 */
[----:B------:R-:W-:Y:S05]  /*c3a0*/  @!P0 BRA `(.L_x_161) ;  /* 0x0000000000388947 */ /* 0x000fea0003800000 */
[----:B------:R-:W-:Y:S01]  /*c3b0*/  UIADD3 UR24, UP0, UR22, 0x3f0, URZ ;  /* 0x000003f016187890 */ /* 0x000fe2000ff1e03f */
[----:B------:R-:W-:Y:S01]  /*c3c0*/  R2UR UR12, R4 ;  /* 0x00000000040c72ca */ /* 0x000fe200000e0000 */
[----:B------:R-:W-:Y:S02]  /*c3d0*/  UIADD3 UR11, UR19, 0x80, URZ ;  /* 0x00000080130b7890 */ /* 0x000fe4000fffe03f */
[----:B------:R-:W-:Y:S02]  /*c3e0*/  UIADD3 UR8, UR13, 0x1100, URZ ;  /* 0x000011000d087890 */ /* 0x000fe4000fffe03f */
[----:B------:R-:W-:Y:S02]  /*c3f0*/  UIADD3 UR9, UR13, 0x88, URZ ;  /* 0x000000880d097890 */ /* 0x000fe4000fffe03f */
[----:B------:R-:W-:Y:S01]  /*c400*/  UIADD3.X UR25, URZ, UR23, URZ, UP0, !UPT ;  /* 0x000000173f197290 */ /* 0x000fe200087fe43f */
[----:B------:R-:W-:Y:S01]  /*c410*/  UMOV UR26, 0x0 ;  /* 0x00000000001a7882 */ /* 0x000fe20000000000 */
[----:B------:R-:W-:Y:S01]  /*c420*/  UMOV UR27, 0x10000000 ;  /* 0x10000000001b7882 */ /* 0x000fe20000000000 */
[----:B------:R-:W-:-:S06]  /*c430*/  UMOV UR10, UR18 ;  /* 0x00000012000a7c82 */ /* 0x000fcc0008000000 */
[----:B------:R3:W-:Y:S02]  /*c440*/  UTMALDG.3D [UR8], [UR24], desc[UR26] ;  /* 0x00001a08180075b4 */ /* 0x0007e40008011000 */
[----:B---3--:R-:W-:Y:S05]  /*c450*/  @!P1 BRA `(.L_x_162) ;  /* 0x0000000000049947 */ /* 0x008fea0003800000 */
[----:B------:R-:W-:Y:S01]  /*c460*/  BPT.TRAP 0x1 ;  /* 0x000000040000795c */ /* 0x000fe20000300000 */
.L_x_162:
[----:B-12---:R-:W1:Y:S02]  /*c470*/  LDC R3, c[0x0][0x800] ;  /* 0x00020000ff037b82 */ /* 0x006e640000000800 */
[----:B-1----:R3:W-:Y:S02]  /*c480*/  SYNCS.ARRIVE.TRANS64.RED.A0TR RZ, [UR13+0x88], R3 ;  /* 0x00008803ffff79a7 */ /* 0x0027e4000830040d */
.L_x_161:
[----:B------:R-:W-:Y:S05]  /*c490*/  BSYNC B0 ;  /* 0x0000000000007941 */ /* 0x000fea0003800000 */
.L_x_160:
[----:B------:R-:W-:Y:S05]  /*c4a0*/  @!P1 BRA `(.L_x_163) ;  /* 0x0000000000049947 */ /* 0x000fea0003800000 */
[----:B------:R-:W-:Y:S01]  /*c4b0*/  BPT.TRAP 0x1 ;  /* 0x000000040000795c */ /* 0x000fe20000300000 */
.L_x_163:
[----:B------:R-:W-:Y:S02]  /*c4c0*/  UIADD3 UR25, UR13, 0x88, URZ ;  /* 0x000000880d197890 */ /* 0x000fe4000fffe03f */
[----:B------:R-:W-:Y:S02]  /*c4d0*/  UIADD3 UR10, UR18, 0x20, URZ ;  /* 0x00000020120a7890 */ /* 0x000fe4000fffe03f */
[----:B------:R-:W-:-:S09]  /*c4e0*/  UPRMT UR20, UR37, 0x654, UR25 ;  /* 0x0000065425147896 */ /* 0x000fd20008000019 */
[----:B------:R-:W-:Y:S01]  /*c4f0*/  SYNCS.ARRIVE.TRANS64.RED.A1T0 RZ, [UR20], RZ ;  /* 0x000000ffffff79a7 */ /* 0x000fe20008100414 */
[----:B------:R-:W-:Y:S05]  /*c500*/  @!P1 BRA `(.L_x_164) ;  /* 0x0000000000049947 */ /* 0x000fea0003800000 */
[----:B------:R-:W-:Y:S01]  /*c510*/  BPT.TRAP 0x1 ;  /* 0x000000040000795c */ /* 0x000fe20000300000 */
.L_x_164:
[----:B------:R-:W4:Y:S02]  /*c520*/  SYNCS.PHASECHK.TRANS64.TRYWAIT P2, [UR13+0xb0], R2 ;  /* 0x0000b002ff0075a7 */ /* 0x000f24000804014d */
[----:B----4-:R-:W-:Y:S05]  /*c530*/  @!P2 BRA `(.L_x_165) ;  /* 0x000000280004a947 */ /* 0x010fea0003800000 */
.L_x_249:
        /* <DEDUP_REMOVED lines=8> */
[----:B------:R-:W-:Y:S01]  /*c5c0*/  UMOV UR29, 0x10000000 ;  /* 0x10000000001d7882 */ /* 0x000fe20000000000 */
[----:B------:R-:W-:-:S06]  /*c5d0*/  UMOV UR11, UR19 ;  /* 0x00000013000b7c82 */ /* 0x000fcc0008000000 */
[----:B------:R4:W-:Y:S02]  /*c5e0*/  UTMALDG.3D [UR8], [UR26], desc[UR28] ;  /* 0x00001c081a0075b4 */ /* 0x0009e40008011000 */
[----:B----4-:R-:W-:Y:S05]  /*c5f0*/  @!P1 BRA `(.L_x_168) ;  /* 0x0000000000049947 */ /* 0x010fea0003800000 */
[----:B------:R-:W-:Y:S01]  /*c600*/  BPT.TRAP 0x1 ;  /* 0x000000040000795c */ /* 0x000fe20000300000 */
.L_x_168:
[----:B-123--:R-:W1:Y:S02]  /*c610*/  LDC R3, c[0x0][0x800] ;  /* 0x00020000ff037b82 */ /* 0x00ee640000000800 */
[----:B-1----:R4:W-:Y:S02]  /*c620*/  SYNCS.ARRIVE.TRANS64.RED.A0TR RZ, [UR13+0x90], R3 ;  /* 0x00009003ffff79a7 */ /* 0x0029e4000830040d */
.L_x_167:
[----:B------:R-:W-:Y:S05]  /*c630*/  BSYNC B0 ;  /* 0x0000000000007941 */ /* 0x000fea0003800000 */
.L_x_166:
[----:B------:R-:W-:Y:S05]  /*c640*/  @!P1 BRA `(.L_x_169) ;  /* 0x0000000000049947 */ /* 0x000fea0003800000 */
[----:B------:R-:W-:Y:S01]  /*c650*/  BPT.TRAP 0x1 ;  /* 0x000000040000795c */ /* 0x000fe20000300000 */
.L_x_169:
[----:B------:R-:W-:-:S04]  /*c660*/  UIADD3 UR17, UR13, 0x90, URZ ;  /* 0x000000900d117890 */ /* 0x000fc8000fffe03f */
[----:B------:R-:W-:-:S09]  /*c670*/  UPRMT UR29, UR37, 0x654, UR17 ;  /* 0x00000654251d7896 */ /* 0x000fd20008000011 */
[----:B------:R-:W-:Y:S01]  /*c680*/  SYNCS.ARRIVE.TRANS64.RED.A1T0 RZ, [UR29], RZ ;  /* 0x000000ffffff79a7 */ /* 0x000fe2000810041d */
[----:B------:R-:W-:Y:S05]  /*c690*/  @!P1 BRA `(.L_x_170) ;  /* 0x0000000000049947 */ /* 0x000fea0003800000 */
[----:B------:R-:W-:Y:S01]  /*c6a0*/  BPT.TRAP 0x1 ;  /* 0x000000040000795c */ /* 0x000fe20000300000 */
.L_x_170:
[----:B------:R-:W5:Y:S02]  /*c6b0*/  SYNCS.PHASECHK.TRANS64.TRYWAIT P2, [UR13+0xb8], R2 ;  /* 0x0000b802ff0075a7 */ /* 0x000f64000804014d */
[----:B-----5:R-:W-:Y:S05]  /*c6c0*/  @!P2 BRA `(.L_x_171) ;  /* 0x0000002400b8a947 */ /* 0x020fea0003800000 */
.L_x_250:
        /* <DEDUP_REMOVED lines=9> */
[----:B------:R-:W-:-:S07]  /*c760*/  UMOV UR31, 0x10000000 ;  /* 0x10000000001f7882 */ /* 0x000fce0000000000 */
[----:B------:R1:W-:Y:S02]  /*c770*/  UTMALDG.3D [UR8], [UR26], desc[UR30] ;  /* 0x00001e081a0075b4 */ /* 0x0003e40008011000 */
[----:B-1----:R-:W-:Y:S05]  /*c780*/  @!P1 BRA `(.L_x_174) ;  /* 0x0000000000049947 */ /* 0x002fea0003800000 */
[----:B------:R-:W-:Y:S01]  /*c790*/  BPT.TRAP 0x1 ;  /* 0x000000040000795c */ /* 0x000fe20000300000 */
.L_x_174:
[----:B------:R-:W1:Y:S02]  /*c7a0*/  LDC R2, c[0x0][0x800] ;  /* 0x00020000ff027b82 */ /* 0x000e640000000800 */
[----:B-1----:R1:W-:Y:S02]  /*c7b0*/  SYNCS.ARRIVE.TRANS64.RED.A0TR RZ, [UR13+0x98], R2 ;  /* 0x00009802ffff79a7 */ /* 0x0023e4000830040d */
.L_x_173:
[----:B------:R-:W-:Y:S05]  /*c7c0*/  BSYNC B0 ;  /* 0x0000000000007941 */ /* 0x000fea0003800000 */
.L_x_172:
[----:B------:R-:W-:Y:S05]  /*c7d0*/  @!P1 BRA `(.L_x_175) ;  /* 0x0000000000049947 */ /* 0x000fea0003800000 */
[----:B------:R-:W-:Y:S01]  /*c7e0*/  BPT.TRAP 0x1 ;  /* 0x000000040000795c */ /* 0x000fe20000300000 */
.L_x_175:
[----:B------:R-:W-:Y:S02]  /*c7f0*/  UIADD3 UR9, UR13, 0x98, URZ ;  /* 0x000000980d097890 */ /* 0x000fe4000fffe03f */
[----:B------:R-:W-:Y:S02]  /*c800*/  UIADD3 UR34, UR18, 0x40, URZ ;  /* 0x0000004012227890 */ /* 0x000fe4000fffe03f */
[----:B------:R-:W-:-:S09]  /*c810*/  UPRMT UR30, UR37, 0x654, UR9 ;  /* 0x00000654251e7896 */ /* 0x000fd20008000009 */
[----:B------:R-:W-:Y:S01]  /*c820*/  SYNCS.ARRIVE.TRANS64.RED.A1T0 RZ, [UR30], RZ ;  /* 0x000000ffffff79a7 */ /* 0x000fe2000810041e */
[----:B------:R-:W-:Y:S05]  /*c830*/  @!P1 BRA `(.L_x_176) ;  /* 0x0000000000049947 */ /* 0x000fea0003800000 */
[----:B------:R-:W-:Y:S01]  /*c840*/  BPT.TRAP 0x1 ;  /* 0x000000040000795c */ /* 0x000fe20000300000 */
.L_x_176:
[----:B-1----:R-:W-:-:S04]  /*c850*/  SHF.L.U32 R2, RZ, 0x1f, RZ ;  /* 0x0000001fff027819 */ /* 0x002fc800000006ff */
[----:B------:R-:W1:Y:S02]  /*c860*/  SYNCS.PHASECHK.TRANS64.TRYWAIT P2, [UR13+0xa0], R2 ;  /* 0x0000a002ff0075a7 */ /* 0x000e64000804014d */
[----:B-1----:R-:W-:Y:S05]  /*c870*/  @!P2 BRA `(.L_x_177) ;  /* 0x000000240064a947 */ /* 0x002fea0003800000 */
.L_x_251:
[----:B------:R-:W-:Y:S04]  /*c880*/  BSSY B0, `(.L_x_178) ;  /* 0x000000e000007945 */ /* 0x000fe80003800000 */
[----:B------:R-:W-:Y:S05]  /*c890*/  @!P0 BRA `(.L_x_179) ;  /* 0x0000000000308947 */ /* 0x000fea0003800000 */
[----:B------:R-:W-:Y:S01]  /*c8a0*/  R2UR UR36, R4 ;  /* 0x00000000042472ca */ /* 0x000fe200000e0000 */
[----:B------:R-:W-:Y:S02]  /*c8b0*/  UIADD3 UR10, UP0, UR22, 0x3f0, URZ ;  /* 0x000003f0160a7890 */ /* 0x000fe4000ff1e03f */
[----:B------:R-:W-:Y:S02]  /*c8c0*/  UIADD3 UR32, UR13, 0x100, URZ ;  /* 0x000001000d207890 */ /* 0x000fe4000fffe03f */
[----:B------:R-:W-:Y:S01]  /*c8d0*/  UIADD3.X UR11, URZ, UR23, URZ, UP0, !UPT ;  /* 0x000000173f0b7290 */ /* 0x000fe200087fe43f */
[----:B------:R-:W-:Y:S01]  /*c8e0*/  UMOV UR26, 0x0 ;  /* 0x00000000001a7882 */ /* 0x000fe20000000000 */
[----:B------:R-:W-:Y:S01]  /*c8f0*/  UMOV UR27, 0x10000000 ;  /* 0x10000000001b7882 */ /* 0x000fe20000000000 */
[----:B------:R-:W-:-:S06]  /*c900*/  UMOV UR35, UR19 ;  /* 0x0000001300237c82 */ /* 0x000fcc0008000000 */
[----:B------:R1:W-:Y:S02]  /*c910*/  UTMALDG.3D [UR32], [UR10], desc[UR26] ;  /* 0x00001a200a0075b4 */ /* 0x0003e40008011000 */
[----:B-1----:R-:W-:Y:S05]  /*c920*/  @!P1 BRA `(.L_x_180) ;  /* 0x0000000000049947 */ /* 0x002fea0003800000 */
[----:B------:R-:W-:Y:S01]  /*c930*/  BPT.TRAP 0x1 ;  /* 0x000000040000795c */ /* 0x000fe20000300000 */
.L_x_180:
[----:B--234-:R-:W1:Y:S02]  /*c940*/  LDC R3, c[0x0][0x800] ;  /* 0x00020000ff037b82 */ /* 0x01ce640000000800 */
[----:B-1----:R1:W-:Y:S02]  /*c950*/  SYNCS.ARRIVE.TRANS64.RED.A0TR RZ, [UR13+0x80], R3 ;  /* 0x00008003ffff79a7 */ /* 0x0023e4000830040d */
.L_x_179:
[----:B------:R-:W-:Y:S05]  /*c960*/  BSYNC B0 ;  /* 0x0000000000007941 */ /* 0x000fea0003800000 */
.L_x_178:
[----:B------:R-:W-:Y:S05]  /*c970*/  @!P1 BRA `(.L_x_181) ;  /* 0x0000000000049947 */ /* 0x000fea0003800000 */
[----:B------:R-:W-:Y:S01]  /*c980*/  BPT.TRAP 0x1 ;  /* 0x000000040000795c */ /* 0x000fe20000300000 */
.L_x_181:
[----:B------:R-:W-:Y:S01]  /*c990*/  SYNCS.ARRIVE.TRANS64.RED.A1T0 RZ, [UR16], RZ ;  /* 0x000000ffffff79a7 */ /* 0x000fe20008100410 */
[----:B------:R-:W-:Y:S05]  /*c9a0*/  @!P1 BRA `(.L_x_182) ;  /* 0x0000000000049947 */ /* 0x000fea0003800000 */
[----:B------:R-:W-:Y:S01]  /*c9b0*/  BPT.TRAP 0x1 ;  /* 0x000000040000795c */ /* 0x000fe20000300000 */
.L_x_182:
[----:B------:R-:W5:Y:S02]  /*c9c0*/  SYNCS.PHASECHK.TRANS64.TRYWAIT P2, [UR13+0xa8], R2 ;  /* 0x0000a802ff0075a7 */ /* 0x000f64000804014d */
[----:B-----5:R-:W-:Y:S05]  /*c9d0*/  @!P2 BRA `(.L_x_183) ;  /* 0x000000240024a947 */ /* 0x020fea0003800000 */
.L_x_252:
        /* <DEDUP_REMOVED lines=13> */
.L_x_186:
[----:B--234-:R-:W1:Y:S02]  /*cab0*/  LDC R3, c[0x0][0x800] ;  /* 0x00020000ff037b82 */ /* 0x01ce640000000800 */
[----:B-1----:R1:W-:Y:S02]  /*cac0*/  SYNCS.ARRIVE.TRANS64.RED.A0TR RZ, [UR13+0x88], R3 ;  /* 0x00008803ffff79a7 */ /* 0x0023e4000830040d */
.L_x_185:
[----:B------:R-:W-:Y:S05]  /*cad0*/  BSYNC B0 ;  /* 0x0000000000007941 */ /* 0x000fea0003800000 */
.L_x_184:
[----:B------:R-:W-:Y:S05]  /*cae0*/  @!P1 BRA `(.L_x_187) ;  /* 0x0000000000049947 */ /* 0x000fea0003800000 */
[----:B------:R-:W-:Y:S01]  /*caf0*/  BPT.TRAP 0x1 ;  /* 0x000000040000795c */ /* 0x000fe20000300000 */
.L_x_187:
[----:B------:R-:W-:Y:S01]  /*cb00*/  SYNCS.ARRIVE.TRANS64.RED.A1T0 RZ, [UR20], RZ ;  /* 0x000000ffffff79a7 */ /* 0x000fe20008100414 */
[----:B------:R-:W-:Y:S01]  /*cb10*/  UIADD3 UR18, UR18, 0x60, URZ ;  /* 0x0000006012127890 */ /* 0x000fe2000fffe03f */
[----:B------:R-:W-:Y:S11]  /*cb20*/  @!P1 BRA `(.L_x_188) ;  /* 0x0000000000049947 */ /* 0x000ff60003800000 */
[----:B------:R-:W-:Y:S01]  /*cb30*/  BPT.TRAP 0x1 ;  /* 0x000000040000795c */ /* 0x000fe20000300000 */
.L_x_188:
[----:B------:R-:W5:Y:S02]  /*cb40*/  SYNCS.PHASECHK.TRANS64.TRYWAIT P2, [UR13+0xb0], R2 ;  /* 0x0000b002ff0075a7 */ /* 0x000f64000804014d */
[----:B-----5:R-:W-:Y:S05]  /*cb50*/  @!P2 BRA `(.L_x_189) ;  /* 0x0000002000dca947 */ /* 0x020fea0003800000 */
.L_x_253:
[----:B------:R-:W-:Y:S04]  /*cb60*/  BSSY B0, `(.L_x_190) ;  /* 0x000000d000007945 */ /* 0x000fe80003800000 */
[----:B------:R-:W-:Y:S05]  /*cb70*/  @!P0 BRA `(.L_x_191) ;  /* 0x00000000002c8947 */ /* 0x000fea0003800000 */
[----:B------:R-:W-:Y:S01]  /*cb80*/  R2UR UR20, R4 ;  /* 0x00000000041472ca */ /* 0x000fe200000e0000 */
[----:B------:R-:W-:Y:S02]  /*cb90*/  UIADD3 UR10, UP0, UR22, 0x3f0, URZ ;  /* 0x000003f0160a7890 */ /* 0x000fe4000ff1e03f */
[----:B------:R-:W-:Y:S02]  /*cba0*/  UIADD3 UR16, UR13, 0x2100, URZ ;  /* 0x000021000d107890 */ /* 0x000fe4000fffe03f */
[----:B------:R-:W-:Y:S01]  /*cbb0*/  UIADD3.X UR11, URZ, UR23, URZ, UP0, !UPT ;  /* 0x000000173f0b7290 */ /* 0x000fe200087fe43f */
[----:B------:R-:W-:Y:S01]  /*cbc0*/  UMOV UR24, 0x0 ;  /* 0x0000000000187882 */ /* 0x000fe20000000000 */
[----:B------:R-:W-:-:S07]  /*cbd0*/  UMOV UR25, 0x10000000 ;  /* 0x1000000000197882 */ /* 0x000fce0000000000 */
[----:B------:R1:W-:Y:S02]  /*cbe0*/  UTMALDG.3D [UR16], [UR10], desc[UR24] ;  /* 0x000018100a0075b4 */ /* 0x0003e40008011000 */
[----:B-1----:R-:W-:Y:S05]  /*cbf0*/  @!P1 BRA `(.L_x_192) ;  /* 0x0000000000049947 */ /* 0x002fea0003800000 */
[----:B------:R-:W-:Y:S01]  /*cc00*/  BPT.TRAP 0x1 ;  /* 0x000000040000795c */ /* 0x000fe20000300000 */
.L_x_192:
[----:B--234-:R-:W1:Y:S02]  /*cc10*/  LDC R3, c[0x0][0x800] ;  /* 0x00020000ff037b82 */ /* 0x01ce640000000800 */
[----:B-1----:R1:W-:Y:S02]  /*cc20*/  SYNCS.ARRIVE.TRANS64.RED.A0TR RZ, [UR13+0x90], R3 ;  /* 0x00009003ffff79a7 */ /* 0x0023e4000830040d */
.L_x_191:
[----:B------:R-:W-:Y:S05]  /*cc30*/  BSYNC B0 ;  /* 0x0000000000007941 */ /* 0x000fea0003800000 */
.L_x_190:
[----:B------:R-:W-:Y:S05]  /*cc40*/  @!P1 BRA `(.L_x_193) ;  /* 0x0000000000049947 */ /* 0x000fea0003800000 */
[----:B------:R-:W-:Y:S01]  /*cc50*/  BPT.TRAP 0x1 ;  /* 0x000000040000795c */ /* 0x000fe20000300000 */
.L_x_193:
[----:B------:R-:W-:Y:S01]  /*cc60*/  SYNCS.ARRIVE.TRANS64.RED.A1T0 RZ, [UR29], RZ ;  /* 0x000000ffffff79a7 */ /* 0x000fe2000810041d */
[----:B------:R-:W-:Y:S05]  /*cc70*/  @!P1 BRA `(.L_x_194) ;  /* 0x0000000000049947 */ /* 0x000fea0003800000 */
[----:B------:R-:W-:Y:S01]  /*cc80*/  BPT.TRAP 0x1 ;  /* 0x000000040000795c */ /* 0x000fe20000300000 */
.L_x_194:
[----:B------:R-:W5:Y:S02]  /*cc90*/  SYNCS.PHASECHK.TRANS64.TRYWAIT P2, [UR13+0xb8], R2 ;  /* 0x0000b802ff0075a7 */ /* 0x000f64000804014d */
[----:B-----5:R-:W-:Y:S05]  /*cca0*/  @!P2 BRA `(.L_x_195) ;  /* 0x0000002000a0a947 */ /* 0x020fea0003800000 */
.L_x_254:
        /* <DEDUP_REMOVED lines=13> */
.L_x_198:
[----:B------:R-:W1:Y:S02]  /*cd80*/  LDC R2, c[0x0][0x800] ;  /* 0x00020000ff027b82 */ /* 0x000e640000000800 */
[----:B-1----:R1:W-:Y:S02]  /*cd90*/  SYNCS.ARRIVE.TRANS64.RED.A0TR RZ, [UR13+0x98], R2 ;  /* 0x00009802ffff79a7 */ /* 0x0023e4000830040d */
.L_x_197:
[----:B------:R-:W-:Y:S05]  /*cda0*/  BSYNC B0 ;  /* 0x0000000000007941 */ /* 0x000fea0003800000 */
.L_x_196:
[----:B------:R-:W-:Y:S05]  /*cdb0*/  @!P1 BRA `(.L_x_199) ;  /* 0x0000000000049947 */ /* 0x000fea0003800000 */
[----:B------:R-:W-:Y:S01]  /*cdc0*/  BPT.TRAP 0x1 ;  /* 0x000000040000795c */ /* 0x000fe20000300000 */
.L_x_199:
[----:B------:R-:W5:Y:S01]  /*cdd0*/  LDL.LU R19, [R1+0xc0] ;  /* 0x0000c00001137983 */ /* 0x000f620000300800 */
[----:B------:R-:W-:Y:S03]  /*cde0*/  SYNCS.ARRIVE.TRANS64.RED.A1T0 RZ, [UR30], RZ ;  /* 0x000000ffffff79a7 */ /* 0x000fe6000810041e */
[----:B------:R-:W2:Y:S01]  /*cdf0*/  LDL.LU R18, [R1+0xbc] ;  /* 0x0000bc0001127983 */ /* 0x000ea20000300800 */
[----:B-1----:R-:W-:Y:S01]  /*ce00*/  PRMT R2, RZ, 0x7610, R2 ;  /* 0x00007610ff027816 */ /* 0x002fe20000000002 */
[----:B------:R-:W-:Y:S01]  /*ce10*/  IMAD.MOV.U32 R6, RZ, RZ, -0x1 ;  /* 0xffffffffff067424 */ /* 0x000fe200078e00ff */
[----:B------:R-:W-:Y:S02]  /*ce20*/  MOV R5, 0xffffffff ;  /* 0xffffffff00057802 */ /* 0x000fe40000000f00 */
[----:B------:R-:W-:Y:S02]  /*ce30*/  MOV R4, 0xffffffff ;  /* 0xffffffff00047802 */ /* 0x000fe40000000f00 */
[----:B--2---:R-:W-:-:S04]  /*ce40*/  IADD3 R18, P0, R18, UR56, RZ ;  /* 0x0000003812127c10 */ /* 0x004fc8000ff1e0ff */
[----:B-----5:R-:W-:Y:S01]  /*ce50*/  IADD3.X R19, R19, UR38, RZ, P0, !PT ;  /* 0x0000002613137c10 */ /* 0x020fe200087fe4ff */
[----:B------:R1:W-:Y:S01]  /*ce60*/  STL [R1+0xbc], R18 ;  /* 0x0000bc1201007387 */ /* 0x0003e20000100800 */
[----:B------:R-:W-:-:S03]  /*ce70*/  ISETP.GE.U32.AND P0, PT, R18, UR6, PT ;  /* 0x0000000612007c0c */ /* 0x000fc6000bf06070 */
[----:B------:R1:W-:Y:S01]  /*ce80*/  STL [R1+0xc0], R19 ;  /* 0x0000c01301007387 */ /* 0x0003e20000100800 */
[----:B------:R-:W-:-:S13]  /*ce90*/  ISETP.GE.U32.AND.EX P0, PT, R19, UR7, PT, P0 ;  /* 0x0000000713007c0c */ /* 0x000fda000bf06100 */
[----:B-1----:R-:W-:Y:S05]  /*cea0*/  @P0 BRA `(.L_x_200) ;  /* 0x00000004005c0947 */ /* 0x002fea0003800000 */
[----:B------:R-:W1:Y:S01]  /*ceb0*/  LDC.64 R14, c[0x0][0x8d0] ;  /* 0x00023400ff0e7b82 */ /* 0x000e620000000a00 */
[----:B------:R-:W-:Y:S01]  /*cec0*/  IMAD.MOV.U32 R2, RZ, RZ, R18 ;  /* 0x000000ffff027224 */ /* 0x000fe200078e0012 */
[----:B---34-:R-:W-:-:S06]  /*ced0*/  MOV R3, R19 ;  /* 0x0000001300037202 */ /* 0x018fcc0000000f00 */
        /* <DEDUP_REMOVED lines=15> */
.L_x_201:
[-CC-:B------:R-:W-:Y:S01]  /*cfd0*/  SHF.R.U64 R14, R2, R16.reuse, R3.reuse ;  /* 0x00000010020e7219 */ /* 0x180fe20000001203 */
[----:B------:R-:W1:Y:S01]  /*cfe0*/  LDC.64 R6, c[0x0][0x8e8] ;  /* 0x00023a00ff067b82 */ /* 0x000e620000000a00 */
[----:B------:R-:W-:Y:S01]  /*cff0*/  SHF.R.U32.HI R2, RZ, R16, R3 ;  /* 0x00000010ff027219 */ /* 0x000fe20000011603 */
[----:B------:R-:W2:Y:S01]  /*d000*/  S2R R15, SR_CTAID.X ;  /* 0x00000000000f7919 */ /* 0x000ea20000002500 */
[----:B------:R-:W-:Y:S01]  /*d010*/  IADD3 R17, P0, RZ, -R14, RZ ;  /* 0x8000000eff117210 */ /* 0x000fe20007f1e0ff */
[----:B------:R-:W-:-:S03]  /*d020*/  ULDC UR8, c[0x0][0x150] ;  /* 0x0000540000087ab9 */ /* 0x000fc60000000800 */
[----:B------:R-:W-:Y:S01]  /*d030*/  IADD3.X R3, RZ, ~R2, RZ, P0, !PT ;  /* 0x80000002ff037210 */ /* 0x000fe200007fe4ff */
[----:B------:R-:W3:Y:S04]  /*d040*/  LDC R4, c[0x0][0x8c0] ;  /* 0x00023000ff047b82 */ /* 0x000ee80000000800 */
[----:B------:R-:W-:Y:S01]  /*d050*/  IMAD R2, R3, R12, RZ ;  /* 0x0000000c03027224 */ /* 0x000fe200078e02ff */
[----:B------:R-:W-:-:S03]  /*d060*/  MOV R3, R19 ;  /* 0x0000001300037202 */ /* 0x000fc60000000f00 */
[----:B------:R-:W4:Y:S01]  /*d070*/  LDC R21, c[0x0][0x8b0] ;  /* 0x00022c00ff157b82 */ /* 0x000f220000000800 */
[C---:B------:R-:W-:Y:S02]  /*d080*/  IMAD R5, R17.reuse, R13, R2 ;  /* 0x0000000d11057224 */ /* 0x040fe400078e0202 */
[----:B------:R-:W-:Y:S01]  /*d090*/  IMAD.MOV.U32 R2, RZ, RZ, R18 ;  /* 0x000000ffff027224 */ /* 0x000fe200078e0012 */
[----:B------:R-:W2:Y:S03]  /*d0a0*/  S2R R13, SR_CTAID.Y ;  /* 0x00000000000d7919 */ /* 0x000ea60000002600 */
[----:B------:R-:W-:Y:S01]  /*d0b0*/  IMAD.WIDE.U32 R2, R17, R12, R2 ;  /* 0x0000000c11027225 */ /* 0x000fe200078e0002 */
[----:B------:R-:W5:Y:S01]  /*d0c0*/  LDC R23, c[0x0][0x900] ;  /* 0x00024000ff177b82 */ /* 0x000f620000000800 */
[----:B-1----:R-:W-:-:S03]  /*d0d0*/  ISETP.NE.U32.AND P0, PT, R6, RZ, PT ;  /* 0x000000ff0600720c */ /* 0x002fc60003f05070 */
[----:B------:R-:W-:Y:S02]  /*d0e0*/  IADD3 R3, R3, R5, RZ ;  /* 0x0000000503037210 */ /* 0x000fe40007ffe0ff */
[----:B------:R-:W-:Y:S02]  /*d0f0*/  ISETP.NE.AND.EX P0, PT, R7, RZ, PT, P0 ;  /* 0x000000ff0700720c */ /* 0x000fe40003f05300 */
[-CC-:B---3--:R-:W-:Y:S02]  /*d100*/  SHF.R.U64 R17, R2, R4.reuse, R3.reuse ;  /* 0x0000000402117219 */ /* 0x188fe40000001203 */
[----:B------:R-:W-:Y:S02]  /*d110*/  SHF.R.U32.HI R2, RZ, R4, R3 ;  /* 0x00000004ff027219 */ /* 0x000fe40000011603 */
[----:B--2---:R-:W-:Y:S02]  /*d120*/  I2FP.F32.U32 R3, R15 ;  /* 0x0000000f00037245 */ /* 0x004fe40000201000 */
[----:B----4-:R-:W-:-:S03]  /*d130*/  SHF.R.U64 R19, R17, R21, R2 ;  /* 0x0000001511137219 */ /* 0x010fc60000001202 */
[----:B------:R-:W-:Y:S01]  /*d140*/  FMUL R16, R3, UR8 ;  /* 0x0000000803107c20 */ /* 0x000fe20008400000 */
[----:B------:R-:W-:-:S04]  /*d150*/  SHF.R.U32.HI R2, RZ, R21, R2 ;  /* 0x00000015ff027219 */ /* 0x000fc80000011602 */
[-CC-:B-----5:R-:W-:Y:S02]  /*d160*/  SHF.R.U64 R12, R19, R23.reuse, R2.reuse ;  /* 0x00000017130c7219 */ /* 0x1a0fe40000001202 */
[----:B------:R-:W-:-:S03]  /*d170*/  SHF.R.U32.HI R21, RZ, R23, R2 ;  /* 0x00000017ff157219 */ /* 0x000fc60000011602 */
[----:B------:R-:W-:Y:S01]  /*d180*/  IMAD.MOV.U32 R2, RZ, RZ, R12 ;  /* 0x000000ffff027224 */ /* 0x000fe200078e000c */
[----:B------:R-:W-:Y:S01]  /*d190*/  MOV R3, R21 ;  /* 0x0000001500037202 */ /* 0x000fe20000000f00 */
[----:B------:R-:W-:Y:S06]  /*d1a0*/  @!P0 BRA `(.L_x_202) ;  /* 0x0000000000288947 */ /* 0x000fec0003800000 */
[----:B------:R-:W1:Y:S02]  /*d1b0*/  LDC R3, c[0x0][0x8f4] ;  /* 0x00023d00ff037b82 */ /* 0x000e640000000800 */
[----:B-1----:R-:W-:-:S04]  /*d1c0*/  IADD3 R3, P0, R12, R3, RZ ;  /* 0x000000030c037210 */ /* 0x002fc80007f1e0ff */
[----:B------:R-:W-:-:S05]  /*d1d0*/  IADD3.X R21, RZ, R21, RZ, P0, !PT ;  /* 0x00000015ff157210 */ /* 0x000fca00007fe4ff */
[----:B------:R-:W-:-:S04]  /*d1e0*/  IMAD.WIDE.U32 R4, R21, R6, RZ ;  /* 0x0000000615047225 */ /* 0x000fc800078e00ff */
[----:B------:R-:W-:-:S04]  /*d1f0*/  IMAD.WIDE.U32 R4, P0, R3, R7, R4 ;  /* 0x0000000703047225 */ /* 0x000fc80007800004 */
[----:B------:R-:W-:Y:S01]  /*d200*/  IMAD.WIDE.U32 R2, R3, R6, RZ ;  /* 0x0000000603027225 */ /* 0x000fe200078e00ff */
[----:B------:R-:W-:-:S04]  /*d210*/  MOV R2, R5 ;  /* 0x0000000500027202 */ /* 0x000fc80000000f00 */
[----:B------:R-:W-:Y:S01]  /*d220*/  IADD3 RZ, P1, R3, R4, RZ ;  /* 0x0000000403ff7210 */ /* 0x000fe20007f3e0ff */
[----:B------:R-:W-:-:S04]  /*d230*/  IMAD.X R3, RZ, RZ, RZ, P0 ;  /* 0x000000ffff037224 */ /* 0x000fc800000e06ff */
[----:B------:R-:W-:-:S08]  /*d240*/  IMAD.WIDE.U32.X R2, R21, R7, R2, P1 ;  /* 0x0000000715027225 */ /* 0x000fd000008e0402 */
.L_x_202:
[----:B------:R-:W1:Y:S01]  /*d250*/  LDC R23, c[0x0][0x904] ;  /* 0x00024100ff177b82 */ /* 0x000e620000000800 */
[----:B------:R-:W-:Y:S01]  /*d260*/  I2FP.F32.U32 R5, R13 ;  /* 0x0000000d00057245 */ /* 0x000fe20000201000 */
[----:B------:R-:W-:Y:S01]  /*d270*/  ULDC UR8, c[0x0][0x154] ;  /* 0x0000550000087ab9 */ /* 0x000fe20000000800 */
[----:B------:R-:W2:Y:S03]  /*d280*/  F2I.U32.TRUNC.NTZ R16, R16 ;  /* 0x0000001000107305 */ /* 0x000ea6000020f000 */
[----:B------:R-:W-:Y:S02]  /*d290*/  FMUL R6, R5, UR8 ;  /* 0x0000000805067c20 */ /* 0x000fe40008400000 */
[----:B------:R-:W3:Y:S04]  /*d2a0*/  LDC R7, c[0x0][0x8f0] ;  /* 0x00023c00ff077b82 */ /* 0x000ee80000000800 */
[----:B------:R-:W4:Y:S04]  /*d2b0*/  F2I.U32.TRUNC.NTZ R6, R6 ;  /* 0x0000000600067305 */ /* 0x000f28000020f000 */
[----:B------:R-:W5:Y:S01]  /*d2c0*/  LDC R4, c[0x0][0x144] ;  /* 0x00005100ff047b82 */ /* 0x000f620000000800 */
[----:B--2---:R-:W-:-:S07]  /*d2d0*/  IADD3 R5, -R16, RZ, RZ ;  /* 0x000000ff10057210 */ /* 0x004fce0007ffe1ff */
[----:B------:R-:W2:Y:S01]  /*d2e0*/  LDC R18, c[0x0][0x148] ;  /* 0x00005200ff127b82 */ /* 0x000ea20000000800 */
[----:B-1----:R-:W-:-:S07]  /*d2f0*/  ISETP.NE.AND P0, PT, R23, 0x1, PT ;  /* 0x000000011700780c */ /* 0x002fce0003f05270 */
[----:B------:R-:W1:Y:S01]  /*d300*/  LDC R20, c[0x0][0x8e0] ;  /* 0x00023800ff147b82 */ /* 0x000e620000000800 */
[----:B---3--:R-:W-:Y:S02]  /*d310*/  SHF.R.U64 R3, R2, R7, R3 ;  /* 0x0000000702037219 */ /* 0x008fe40000001203 */
[----:B------:R-:W-:-:S05]  /*d320*/  LOP3.LUT R2, R19, R0, RZ, 0xc0, !PT ;  /* 0x0000000013027212 */ /* 0x000fca00078ec0ff */
[----:B------:R-:W3:Y:S01]  /*d330*/  LDC R21, c[0x0][0x8b8] ;  /* 0x00022e00ff157b82 */ /* 0x000ee20000000800 */
[----:B-----5:R-:W-:Y:S01]  /*d340*/  IMAD R15, R4, R5, R15 ;  /* 0x00000005040f7224 */ /* 0x020fe200078e020f */
[----:B------:R-:W-:Y:S01]  /*d350*/  IADD3 R5, -R3, RZ, RZ ;  /* 0x000000ff03057210 */ /* 0x000fe20007ffe1ff */
[----:B----4-:R-:W-:Y:S02]  /*d360*/  IMAD.MOV R4, RZ, RZ, -R6 ;  /* 0x000000ffff047224 */ /* 0x010fe400078e0a06 */
[----:B------:R-:W-:Y:S01]  /*d370*/  IMAD R2, R9, R3, R2 ;  /* 0x0000000309027224 */ /* 0x000fe200078e0202 */
[----:B------:R-:W-:Y:S02]  /*d380*/  LOP3.LUT R3, R17, R8, RZ, 0xc0, !PT ;  /* 0x0000000811037212 */ /* 0x000fe400078ec0ff */
[----:B------:R-:W4:Y:S01]  /*d390*/  LDC R22, c[0x0][0x8a8] ;  /* 0x00022a00ff167b82 */ /* 0x000f220000000800 */
[----:B--2---:R-:W-:Y:S02]  /*d3a0*/  @P0 IMAD R15, R18, R4, R13 ;  /* 0x00000004120f0224 */ /* 0x004fe400078e020d */
[----:B------:R-:W-:-:S02]  /*d3b0*/  IMAD.MOV.U32 R4, RZ, RZ, R14 ;  /* 0x000000ffff047224 */ /* 0x000fc400078e000e */
[----:B-1----:R-:W-:Y:S02]  /*d3c0*/  IMAD R12, R5, R20, R12 ;  /* 0x00000014050c7224 */ /* 0x002fe400078e020c */
[----:B---3--:R-:W-:Y:S01]  /*d3d0*/  IMAD R6, R2, R21, R15 ;  /* 0x0000001502067224 */ /* 0x008fe200078e020f */
[----:B------:R-:W-:Y:S01]  /*d3e0*/  MOV R2, 0x1 ;  /* 0x0000000100027802 */ /* 0x000fe20000000f00 */
[----:B----4-:R-:W-:-:S05]  /*d3f0*/  IMAD R3, R12, R22, R3 ;  /* 0x000000160c037224 */ /* 0x010fca00078e0203 */
[----:B------:R-:W-:Y:S02]  /*d400*/  SEL R5, R3, R6, !P0 ;  /* 0x0000000603057207 */ /* 0x000fe40004000000 */
[----:B------:R-:W-:-:S07]  /*d410*/  SEL R6, R6, R3, !P0 ;  /* 0x0000000306067207 */ /* 0x000fce0004000000 */
.L_x_200:
[----:B------:R-:W-:-:S13]  /*d420*/  LOP3.LUT P0, RZ, R2, 0xff, RZ, 0xc0, !PT ;  /* 0x000000ff02ff7812 */ /* 0x000fda000780c0ff */
[----:B------:R-:W-:Y:S05]  /*d430*/  @P0 BRA `(.L_x_203) ;  /* 0xffffffe800d40947 */ /* 0x000fea000383ffff */
.L_x_147:
[----:B------:R-:W-:Y:S01]  /*d440*/  ELECT P0, URZ, PT ;  /* 0x00000000003f782f */ /* 0x000fe20003800000 */
[----:B------:R-:W-:-:S12]  /*d450*/  BSSY B0, `(.L_x_204) ;  /* 0x000001e000007945 */ /* 0x000fd80003800000 */
[----:B------:R-:W-:Y:S05]  /*d460*/  @!P0 BRA `(.L_x_205) ;  /* 0x0000000000708947 */ /* 0x000fea0003800000 */
[----:B------:R-:W-:-:S06]  /*d470*/  ULOP3.LUT UR4, UR39, 0x2, URZ, 0xfc, !UPT ;  /* 0x0000000227047892 */ /* 0x000fcc000f8efc3f */
[----:B-1----:R-:W-:-:S04]  /*d480*/  MOV R0, UR4 ;  /* 0x0000000400007c02 */ /* 0x002fc80008000f00 */
[----:B------:R-:W-:-:S13]  /*d490*/  ISETP.NE.AND P0, PT, R0, 0x3, PT ;  /* 0x000000030000780c */ /* 0x000fda0003f05270 */
[----:B------:R-:W-:Y:S05]  /*d4a0*/  @!P0 BRA `(.L_x_206) ;  /* 0x0000000000048947 */ /* 0x000fea0003800000 */
[----:B------:R-:W-:Y:S01]  /*d4b0*/  BPT.TRAP 0x1 ;  /* 0x000000040000795c */ /* 0x000fe20000300000 */
.L_x_206:
[----:B------:R-:W-:Y:S01]  /*d4c0*/  MOV R0, 0x400 ;  /* 0x0000040000007802 */ /* 0x000fe20000000f00 */
[----:B--2---:R-:W-:Y:S01]  /*d4d0*/  IMAD.MOV.U32 R2, RZ, RZ, 0x1 ;  /* 0x00000001ff027424 */ /* 0x004fe200078e00ff */
[----:B---34-:R-:W-:-:S04]  /*d4e0*/  MOV R3, UR37 ;  /* 0x0000002500037c02 */ /* 0x018fc80008000f00 */
[----:B------:R-:W-:Y:S02]  /*d4f0*/  LEA R0, R3, R0, 0x18 ;  /* 0x0000000003007211 */ /* 0x000fe400078ec0ff */
[----:B------:R-:W-:-:S04]  /*d500*/  SHF.L.U32 R3, R2, 0x1f, RZ ;  /* 0x0000001f02037819 */ /* 0x000fc800000006ff */
[----:B------:R-:W1:Y:S02]  /*d510*/  SYNCS.PHASECHK.TRANS64.TRYWAIT P1, [R0+URZ+0xa0], R3 ;  /* 0x0000a003000075a7 */ /* 0x000e64000802017f */
[----:B-1----:R-:W-:Y:S05]  /*d520*/  @!P1 BRA `(.L_x_207) ;  /* 0x0000001800989947 */ /* 0x002fea0003800000 */
.L_x_255:
[----:B------:R-:W-:Y:S05]  /*d530*/  @!P0 BRA `(.L_x_208) ;  /* 0x0000000000048947 */ /* 0x000fea0003800000 */
[----:B------:R-:W-:Y:S01]  /*d540*/  BPT.TRAP 0x1 ;  /* 0x000000040000795c */ /* 0x000fe20000300000 */
.L_x_208:
[----:B------:R-:W2:Y:S02]  /*d550*/  SYNCS.PHASECHK.TRANS64.TRYWAIT P1, [R0+URZ+0xa8], R3 ;  /* 0x0000a803000075a7 */ /* 0x000ea4000802017f */
[----:B--2---:R-:W-:Y:S05]  /*d560*/  @!P1 BRA `(.L_x_209) ;  /* 0x00000018009c9947 */ /* 0x004fea0003800000 */
.L_x_256:
[----:B------:R-:W-:Y:S05]  /*d570*/  @!P0 BRA `(.L_x_210) ;  /* 0x0000000000048947 */ /* 0x000fea0003800000 */
[----:B------:R-:W-:Y:S01]  /*d580*/  BPT.TRAP 0x1 ;  /* 0x000000040000795c */ /* 0x000fe20000300000 */
.L_x_210:
[----:B------:R-:W3:Y:S02]  /*d590*/  SYNCS.PHASECHK.TRANS64.TRYWAIT P1, [R0+URZ+0xb0], R3 ;  /* 0x0000b003000075a7 */ /* 0x000ee4000802017f */
[----:B---3--:R-:W-:Y:S05]  /*d5a0*/  @!P1 BRA `(.L_x_211) ;  /* 0x0000001800a09947 */ /* 0x008fea0003800000 */
.L_x_257:
[----:B------:R-:W-:Y:S05]  /*d5b0*/  @!P0 BRA `(.L_x_212) ;  /* 0x0000000000048947 */ /* 0x000fea0003800000 */
[----:B------:R-:W-:Y:S01]  /*d5c0*/  BPT.TRAP 0x1 ;  /* 0x000000040000795c */ /* 0x000fe20000300000 */
.L_x_212:
[----:B-123--:R-:W-:-:S04]  /*d5d0*/  MOV R3, 0x1 ;  /* 0x0000000100037802 */ /* 0x00efc80000000f00 */
[----:B------:R-:W-:-:S07]  /*d5e0*/  SHF.L.U32 R3, R3, 0x1f, RZ ;  /* 0x0000001f03037819 */ /* 0x000fce00000006ff */
.L_x_213:
[----:B-1----:R1:W2:Y:S02]  /*d5f0*/  SYNCS.PHASECHK.TRANS64.TRYWAIT P0, [R0+URZ+0xb8], R3 ;  /* 0x0000b803000075a7 */ /* 0x0022a4000800017f */
[----:B--2---:R-:W-:Y:S05]  /*d600*/  @!P0 NANOSLEEP.SYNCS 0x989680 ;  /* 0x009896800000895d */ /* 0x004fea0003900000 */
[----:B------:R-:W2:Y:S02]  /*d610*/  @!P0 SYNCS.PHASECHK.TRANS64 P0, [R0+URZ+0xb8], R3 ;  /* 0x0000b803000085a7 */ /* 0x000ea4000800007f */
[----:B--2---:R-:W-:Y:S05]  /*d620*/  @!P0 BRA `(.L_x_213) ;  /* 0xfffffffc00f08947 */ /* 0x004fea000383ffff */
.L_x_205:
[----:B------:R-:W-:Y:S05]  /*d630*/  BSYNC B0 ;  /* 0x0000000000007941 */ /* 0x000fea0003800000 */
.L_x_204:
[----:B------:R-:W-:Y:S05]  /*d640*/  EXIT ;  /* 0x000000000000794d */ /* 0x000fea0003800000 */
.L_x_142:
[----:B------:R-:W-:Y:S01]  /*d650*/  LOP3.LUT P0, RZ, R7, 0xff, RZ, 0xc0, !PT ;  /* 0x000000ff07ff7812 */ /* 0x000fe2000780c0ff */
[----:B------:R-:W-:Y:S01]  /*d660*/  IMAD.MOV.U32 R0, RZ, RZ, RZ ;  /* 0x000000ffff007224 */ /* 0x000fe200078e00ff */
[----:B------:R-:W-:-:S11]  /*d670*/  MOV R8, 0x1 ;  /* 0x0000000100087802 */ /* 0x000fd60000000f00 */
[----:B------:R-:W-:Y:S05]  /*d680*/  @!P0 BRA `(.L_x_214) ;  /* 0x0000000c00448947 */ /* 0x000fea0003800000 */
[----:B------:R-:W1:Y:S01]  /*d690*/  S2R R2, SR_TID.X ;  /* 0x0000000000027919 */ /* 0x000e620000002100 */
[----:B------:R-:W-:Y:S01]  /*d6a0*/  ULDC UR4, c[0x0][0x28c] ;  /* 0x0000a30000047ab9 */ /* 0x000fe20000000800 */
[----:B------:R-:W-:Y:S01]  /*d6b0*/  ULDC UR7, c[0x0][0x8a8] ;  /* 0x00022a0000077ab9 */ /* 0x000fe20000000800 */
[----:B------:R-:W-:Y:S01]  /*d6c0*/  UIADD3 UR5, UR4, 0x3f, URZ ;  /* 0x0000003f04057890 */ /* 0x000fe2000fffe03f */
[----:B------:R-:W-:Y:S01]  /*d6d0*/  BSSY B0, `(.L_x_214) ;  /* 0x00000cc000007945 */ /* 0x000fe20003800000 */
[----:B------:R-:W-:Y:S01]  /*d6e0*/  ULDC UR8, c[0x0][0x900] ;  /* 0x0002400000087ab9 */ /* 0x000fe20000000800 */
[----:B------:R-:W-:Y:S01]  /*d6f0*/  UMOV UR9, 0xffffffff ;  /* 0xffffffff00097882 */ /* 0x000fe20000000000 */
[----:B------:R-:W-:Y:S01]  /*d700*/  USHF.R.S32.HI UR6, URZ, 0x1f, UR5 ;  /* 0x0000001f3f067899 */ /* 0x000fe20008011405 */
[----:B------:R-:W-:Y:S01]  /*d710*/  MOV R9, 0x1 ;  /* 0x0000000100097802 */ /* 0x000fe20000000f00 */
[----:B------:R-:W-:Y:S01]  /*d720*/  UIADD3 UR4, UR7, -0x1, URZ ;  /* 0xffffffff07047890 */ /* 0x000fe2000fffe03f */
[----:B------:R-:W-:Y:S01]  /*d730*/  MOV R8, 0x1 ;  /* 0x0000000100087802 */ /* 0x000fe20000000f00 */
[----:B------:R-:W-:Y:S01]  /*d740*/  ULEA.HI UR6, UR6, UR5, URZ, 0x6 ;  /* 0x0000000506067291 */ /* 0x000fe2000f8f303f */
[----:B------:R-:W-:Y:S01]  /*d750*/  IMAD.MOV.U32 R0, RZ, RZ, RZ ;  /* 0x000000ffff007224 */ /* 0x000fe200078e00ff */
[----:B------:R-:W-:-:S02]  /*d760*/  USHF.L.U32 UR7, UR9, UR8, URZ ;  /* 0x0000000809077299 */ /* 0x000fc4000800063f */
[----:B------:R-:W-:Y:S01]  /*d770*/  USHF.R.S32.HI UR6, URZ, 0x6, UR6 ;  /* 0x000000063f067899 */ /* 0x000fe20008011406 */
[----:B------:R-:W-:Y:S01]  /*d780*/  UMOV UR10, 0x1 ;  /* 0x00000001000a7882 */ /* 0x000fe20000000000 */
[----:B------:R-:W-:Y:S02]  /*d790*/  ULOP3.LUT UR22, UR40, 0x2, URZ, 0xfc, !UPT ;  /* 0x0000000228167892 */ /* 0x000fe4000f8efc3f */
[----:B------:R-:W-:Y:S02]  /*d7a0*/  USHF.L.U32 UR5, UR10, UR8, URZ ;  /* 0x000000080a057299 */ /* 0x000fe4000800063f */
[----:B------:R-:W-:Y:S02]  /*d7b0*/  ULOP3.LUT UR7, URZ, UR7, URZ, 0x33, !UPT ;  /* 0x000000073f077292 */ /* 0x000fe4000f8e333f */
[----:B------:R-:W-:Y:S01]  /*d7c0*/  UIADD3 UR23, UR6, 0x1, URZ ;  /* 0x0000000106177890 */ /* 0x000fe2000fffe03f */
[----:B------:R-:W-:Y:S01]  /*d7d0*/  ULDC.64 UR20, c[0x0][0x198] ;  /* 0x0000660000147ab9 */ /* 0x000fe20000000a00 */
[----:B-1----:R-:W-:-:S02]  /*d7e0*/  LOP3.LUT P2, RZ, R2, 0x7f, RZ, 0xc0, !PT ;  /* 0x0000007f02ff7812 */ /* 0x002fc4000784c0ff */
[----:B------:R-:W-:-:S04]  /*d7f0*/  LOP3.LUT P1, RZ, R2, 0x1f, RZ, 0xc0, !PT ;  /* 0x0000001f02ff7812 */ /* 0x000fc8000782c0ff */
[----:B------:R-:W-:-:S13]  /*d800*/  PLOP3.LUT P1, PT, P1, P2, PT, 0x8a, 0x0 ;  /* 0x000000000000781c */ /* 0x000fda0000f25172 */
.L_x_226:
[----:B------:R-:W-:-:S03]  /*d810*/  UMOV UR8, 0xffffffff ;  /* 0xffffffff00087882 */ /* 0x000fc60000000000 */
[----:B------:R-:W-:Y:S05]  /*d820*/  BRA.DIV UR8, `(.L_x_215) ;  /* 0x0000001a08147947 */ /* 0x000fea000b800000 */
[----:B------:R-:W-:-:S13]  /*d830*/  ELECT P0, URZ, PT ;  /* 0x00000000003f782f */ /* 0x000fda0003800000 */
.L_x_260:
[----:B------:R-:W1:Y:S01]  /*d840*/  LDC R2, c[0x0][0x28c] ;  /* 0x0000a300ff027b82 */ /* 0x000e620000000800 */
[----:B------:R-:W-:Y:S01]  /*d850*/  BSSY B1, `(.L_x_216) ;  /* 0x0000038000017945 */ /* 0x000fe20003800000 */
[----:B-1----:R-:W-:-:S13]  /*d860*/  ISETP.LT.OR P0, PT, R2, 0x1, !P0 ;  /* 0x000000010200780c */ /* 0x002fda0004701670 */
[----:B------:R-:W-:Y:S05]  /*d870*/  @P0 BRA `(.L_x_217) ;  /* 0x0000000000d40947 */ /* 0x000fea0003800000 */
[----:B------:R-:W-:Y:S01]  /*d880*/  SHF.L.U32 R7, R5, 0x7, RZ ;  /* 0x0000000705077819 */ /* 0x000fe200000006ff */
[----:B------:R-:W-:Y:S01]  /*d890*/  IMAD.MOV.U32 R11, RZ, RZ, RZ ;  /* 0x000000ffff0b7224 */ /* 0x000fe200078e00ff */
[----:B------:R-:W-:Y:S01]  /*d8a0*/  SHF.L.U32 R10, R6, 0x8, RZ ;  /* 0x00000008060a7819 */ /* 0x000fe200000006ff */
[----:B------:R-:W-:Y:S01]  /*d8b0*/  IMAD.MOV.U32 R3, RZ, RZ, R0 ;  /* 0x000000ffff037224 */ /* 0x000fe200078e0000 */
[----:B------:R-:W-:Y:S02]  /*d8c0*/  MOV R13, UR23 ;  /* 0x00000017000d7c02 */ /* 0x000fe40008000f00 */
[----:B------:R-:W-:-:S07]  /*d8d0*/  MOV R2, R8 ;  /* 0x0000000800027202 */ /* 0x000fce0000000f00 */
.L_x_221:
[----:B------:R-:W1:Y:S01]  /*d8e0*/  S2R R6, SR_CgaCtaId ;  /* 0x0000000000067919 */ /* 0x000e620000008800 */
[----:B------:R-:W-:-:S04]  /*d8f0*/  MOV R5, 0x400 ;  /* 0x0000040000057802 */ /* 0x000fc80000000f00 */
[----:B-1----:R-:W-:Y:S02]  /*d900*/  LEA R14, R6, R5, 0x18 ;  /* 0x00000005060e7211 */ /* 0x002fe400078ec0ff */
[----:B------:R-:W-:Y:S01]  /*d910*/  SHF.L.U32 R5, R2, 0x1f, RZ ;  /* 0x0000001f02057819 */ /* 0x000fe200000006ff */
[----:B------:R-:W1:Y:S01]  /*d920*/  @!P2 LDC R6, c[0x0][0x500] ;  /* 0x00014000ff06ab82 */ /* 0x000e620000000800 */
[----:B------:R-:W-:-:S04]  /*d930*/  LEA R12, R3, R14, 0x3 ;  /* 0x0000000e030c7211 */ /* 0x000fc800078e18ff */
[----:B------:R-:W2:Y:S02]  /*d940*/  SYNCS.PHASECHK.TRANS64.TRYWAIT P0, [R12+URZ+0x40], R5 ;  /* 0x000040050c0075a7 */ /* 0x000ea4000800017f */
[----:B--2---:R-:W-:Y:S05]  /*d950*/  @!P0 BRA `(.L_x_218) ;  /* 0x0000001400ec8947 */ /* 0x004fea0003800000 */
.L_x_261:
[----:B------:R-:W-:Y:S01]  /*d960*/  UPRMT UR8, UR22, 0x9910, URZ ;  /* 0x0000991016087896 */ /* 0x000fe2000800003f */
[----:B-1----:R1:W-:Y:S03]  /*d970*/  @!P2 SYNCS.ARRIVE.TRANS64 RZ, [R12+URZ], R6 ;  /* 0x000000060cffa9a7 */ /* 0x0023e6000800003f */
[----:B------:R-:W-:-:S06]  /*d980*/  UISETP.NE.AND UP0, UPT, UR8, 0x2, UPT ;  /* 0x000000020800788c */ /* 0x000fcc000bf05270 */
[----:B------:R-:W-:-:S13]  /*d990*/  PLOP3.LUT P0, PT, PT, PT, UP0, 0x80, 0x0 ;  /* 0x000000000000781c */ /* 0x000fda0003f0f008 */
[----:B-1----:R-:W-:Y:S05]  /*d9a0*/  @P0 BRA `(.L_x_219) ;  /* 0x0000000000040947 */ /* 0x002fea0003800000 */
[----:B------:R-:W-:Y:S01]  /*d9b0*/  BPT.TRAP 0x1 ;  /* 0x000000040000795c */ /* 0x000fe20000300000 */
.L_x_219:
[----:B------:R-:W-:Y:S05]  /*d9c0*/  @P1 BRA `(.L_x_220) ;  /* 0x0000000000041947 */ /* 0x000fea0003800000 */
[----:B------:R-:W-:Y:S01]  /*d9d0*/  BPT.TRAP 0x1 ;  /* 0x000000040000795c */ /* 0x000fe20000300000 */
.L_x_220:
[C---:B--2---:R-:W-:Y:S01]  /*d9e0*/  LEA R5, R3.reuse, R14, 0xe ;  /* 0x0000000e03057211 */ /* 0x044fe200078e70ff */
[----:B------:R-:W-:Y:S01]  /*d9f0*/  IMAD R14, R3, 0x2000, R14 ;  /* 0x00002000030e7824 */ /* 0x000fe200078e020e */
[----:B------:R-:W-:Y:S01]  /*da00*/  R2UR UR18, R10 ;  /* 0x000000000a1272ca */ /* 0x000fe200000e0000 */
[----:B------:R-:W-:Y:S01]  /*da10*/  UIADD3 UR14, UP0, UR20, 0xf0, URZ ;  /* 0x000000f0140e7890 */ /* 0x000fe2000ff1e03f */
[----:B------:R-:W-:Y:S01]  /*da20*/  R2UR UR8, R5 ;  /* 0x00000000050872ca */ /* 0x000fe200000e0000 */
[----:B------:R-:W-:Y:S01]  /*da30*/  UIADD3 UR24, UP1, UR20, 0x1f0, URZ ;  /* 0x000001f014187890 */ /* 0x000fe2000ff3e03f */
[----:B------:R-:W-:Y:S01]  /*da40*/  R2UR UR11, R14 ;  /* 0x000000000e0b72ca */ /* 0x000fe200000e0000 */
[----:B------:R-:W-:Y:S01]  /*da50*/  UIADD3.X UR15, URZ, UR21, URZ, UP0, !UPT ;  /* 0x000000153f0f7290 */ /* 0x000fe200087fe43f */
[----:B------:R-:W-:Y:S01]  /*da60*/  R2UR UR9, R12 ;  /* 0x000000000c0972ca */ /* 0x000fe200000e0000 */
[----:B------:R-:W-:Y:S01]  /*da70*/  UIADD3.X UR25, URZ, UR21, URZ, UP1, !UPT ;  /* 0x000000153f197290 */ /* 0x000fe20008ffe43f */
[----:B------:R-:W-:Y:S01]  /*da80*/  R2UR UR10, R11 ;  /* 0x000000000b0a72ca */ /* 0x000fe200000e0000 */
[----:B------:R-:W-:Y:S01]  /*da90*/  UMOV UR16, 0x0 ;  /* 0x0000000000107882 */ /* 0x000fe20000000000 */
[----:B------:R-:W-:Y:S01]  /*daa0*/  R2UR UR12, R4 ;  /* 0x00000000040c72ca */ /* 0x000fe200000e0000 */
[----:B------:R-:W-:Y:S01]  /*dab0*/  UMOV UR17, 0x10000000 ;  /* 0x1000000000117882 */ /* 0x000fe20000000000 */
[----:B------:R-:W-:Y:S01]  /*dac0*/  IADD3 R13, R13, -0x1, RZ ;  /* 0xffffffff0d0d7810 */ /* 0x000fe20007ffe0ff */
[----:B------:R-:W-:Y:S01]  /*dad0*/  VIADD R11, R11, 0x40 ;  /* 0x000000400b0b7836 */ /* 0x000fe20000000000 */
[----:B------:R-:W-:Y:S01]  /*dae0*/  R2UR UR19, R7 ;  /* 0x00000000071372ca */ /* 0x000fe200000e0000 */
[----:B------:R-:W-:Y:S01]  /*daf0*/  UIADD3 UR8, UR8, 0x6200, URZ ;  /* 0x0000620008087890 */ /* 0x000fe2000fffe03f */
[----:B------:R-:W-:Y:S01]  /*db00*/  ISETP.GT.AND P3, PT, R13, 0x1, PT ;  /* 0x000000010d00780c */ /* 0x000fe20003f64270 */
[----:B------:R-:W-:Y:S01]  /*db10*/  UIADD3 UR13, UR11, 0x26200, URZ ;  /* 0x000262000b0d7890 */ /* 0x000fe2000fffe03f */
[----:B------:R-:W-:-:S02]  /*db20*/  IADD3 R3, R3, 0x1, RZ ;  /* 0x0000000103037810 */ /* 0x000fc40007ffe0ff */
[----:B------:R-:W-:Y:S02]  /*db30*/  UMOV UR11, UR18 ;  /* 0x00000012000b7c82 */ /* 0x000fe40008000000 */
[C---:B------:R-:W-:Y:S02]  /*db40*/  ISETP.NE.AND P0, PT, R3.reuse, 0x8, PT ;  /* 0x000000080300780c */ /* 0x040fe40003f05270 */
[----:B------:R1:W-:Y:S02]  /*db50*/  UTMALDG.3D [UR8], [UR14], desc[UR16] ;  /* 0x000010080e0075b4 */ /* 0x0003e40008011000 */
[----:B------:R-:W-:Y:S02]  /*db60*/  SEL R5, RZ, 0x1, P0 ;  /* 0x00000001ff057807 */ /* 0x000fe40000000000 */
[----:B------:R-:W-:Y:S02]  /*db70*/  SEL R3, R3, RZ, P0 ;  /* 0x000000ff03037207 */ /* 0x000fe40000000000 */
[----:B------:R-:W-:Y:S01]  /*db80*/  LOP3.LUT R2, R2, R5, RZ, 0x3c, !PT ;  /* 0x0000000502027212 */ /* 0x000fe200078e3cff */
[----:B-1----:R-:W-:Y:S01]  /*db90*/  UMOV UR8, UR13 ;  /* 0x0000000d00087c82 */ /* 0x002fe20008000000 */
[----:B------:R-:W-:-:S02]  /*dba0*/  UMOV UR11, UR19 ;  /* 0x00000013000b7c82 */ /* 0x000fc40008000000 */
[----:B------:R1:W-:Y:S02]  /*dbb0*/  UTMALDG.3D [UR8], [UR24], desc[UR16] ;  /* 0x00001008180075b4 */ /* 0x0003e40008011000 */
[----:B-1----:R-:W-:Y:S05]  /*dbc0*/  @P3 BRA `(.L_x_221) ;  /* 0xfffffffc00443947 */ /* 0x002fea000383ffff */
.L_x_217:
[----:B------:R-:W-:Y:S05]  /*dbd0*/  BSYNC B1 ;  /* 0x0000000000017941 */ /* 0x000fea0003800000 */
.L_x_216:
[----:B------:R-:W2:Y:S01]  /*dbe0*/  LDL.LU R15, [R1+0xc0] ;  /* 0x0000c000010f7983 */ /* 0x000ea20000300800 */
[----:B------:R-:W-:Y:S01]  /*dbf0*/  LOP3.LUT P4, RZ, R9, 0xff, RZ, 0xc0, !PT ;  /* 0x000000ff09ff7812 */ /* 0x000fe2000788c0ff */
[----:B------:R-:W-:Y:S02]  /*dc00*/  ULDC.64 UR8, c[0x0][0x8f8] ;  /* 0x00023e0000087ab9 */ /* 0x000fe40000000a00 */
[----:B------:R-:W3:Y:S01]  /*dc10*/  LDL.LU R14, [R1+0xbc] ;  /* 0x0000bc00010e7983 */ /* 0x000ee20000300800 */
[----:B------:R-:W-:Y:S01]  /*dc20*/  IADD3 R0, R0, UR6, RZ ;  /* 0x0000000600007c10 */ /* 0x000fe2000fffe0ff */
[----:B------:R-:W-:Y:S01]  /*dc30*/  BSSY B1, `(.L_x_222) ;  /* 0x0000073000017945 */ /* 0x000fe20003800000 */
[----:B------:R-:W-:Y:S02]  /*dc40*/  MOV R5, UR6 ;  /* 0x0000000600057c02 */ /* 0x000fe40008000f00 */
[----:B------:R-:W-:Y:S02]  /*dc50*/  ISETP.GT.U32.AND P0, PT, R0, 0x7, PT ;  /* 0x000000070000780c */ /* 0x000fe40003f04070 */
[----:B------:R-:W-:-:S02]  /*dc60*/  SHF.R.U32.HI R2, RZ, 0x3, R0 ;  /* 0x00000003ff027819 */ /* 0x000fc40000011600 */
[----:B------:R-:W-:Y:S01]  /*dc70*/  ISETP.LT.U32.AND P0, PT, R5, 0x8, P0 ;  /* 0x000000080500780c */ /* 0x000fe20000701070 */
[----:B------:R-:W1:Y:S01]  /*dc80*/  @P4 S2R R4, SR_CgaCtaId ;  /* 0x0000000000044919 */ /* 0x000e620000008800 */
[----:B------:R-:W-:Y:S02]  /*dc90*/  @P4 MOV R3, 0x400 ;  /* 0x0000040000034802 */ /* 0x000fe40000000f00 */
[----:B------:R-:W-:Y:S02]  /*dca0*/  LOP3.LUT R2, R2, 0x1, RZ, 0xc0, !PT ;  /* 0x0000000102027812 */ /* 0x000fe400078ec0ff */
[----:B------:R-:W-:Y:S02]  /*dcb0*/  MOV R6, 0xffffffff ;  /* 0xffffffff00067802 */ /* 0x000fe40000000f00 */
[----:B------:R-:W-:Y:S01]  /*dcc0*/  ISETP.NE.U32.AND P3, PT, R2, 0x1, PT ;  /* 0x000000010200780c */ /* 0x000fe20003f65070 */
[----:B------:R-:W-:Y:S01]  /*dcd0*/  IMAD.U32 R2, RZ, RZ, UR6 ;  /* 0x00000006ff027e24 */ /* 0x000fe2000f8e00ff */
[----:B------:R-:W-:-:S02]  /*dce0*/  MOV R5, 0xffffffff ;  /* 0xffffffff00057802 */ /* 0x000fc40000000f00 */
[----:B------:R-:W-:Y:S02]  /*dcf0*/  LOP3.LUT R0, R0, 0x7, RZ, 0xc0, !PT ;  /* 0x0000000700007812 */ /* 0x000fe400078ec0ff */
[----:B------:R-:W-:Y:S02]  /*dd00*/  ISETP.GT.U32.AND P3, PT, R2, 0x7, !P3 ;  /* 0x000000070200780c */ /* 0x000fe40005f64070 */
[----:B------:R-:W-:Y:S02]  /*dd10*/  PRMT R9, RZ, 0x7610, R9 ;  /* 0x00007610ff097816 */ /* 0x000fe40000000009 */
[----:B------:R-:W-:Y:S02]  /*dd20*/  SEL R2, RZ, 0x1, !P3 ;  /* 0x00000001ff027807 */ /* 0x000fe40005800000 */
[----:B-1----:R-:W-:Y:S01]  /*dd30*/  @P4 LEA R3, R4, R3, 0x18 ;  /* 0x0000000304034211 */ /* 0x002fe200078ec0ff */
[----:B------:R-:W-:-:S03]  /*dd40*/  IMAD.MOV.U32 R4, RZ, RZ, -0x1 ;  /* 0xffffffffff047424 */ /* 0x000fc600078e00ff */
[----:B------:R1:W-:Y:S02]  /*dd50*/  @P4 SYNCS.ARRIVE.TRANS64.A1T0 RZ, [R3+URZ+0xc8], RZ ;  /* 0x0000c8ff03ff49a7 */ /* 0x0003e4000810003f */
[----:B-1----:R-:W-:-:S04]  /*dd60*/  SEL R3, RZ, 0x1, !P0 ;  /* 0x00000001ff037807 */ /* 0x002fc80004000000 */
[----:B------:R-:W-:Y:S02]  /*dd70*/  LOP3.LUT R8, R2, R8, R3, 0x96, !PT ;  /* 0x0000000802087212 */ /* 0x000fe400078e9603 */
[----:B------:R-:W-:Y:S02]  /*dd80*/  PRMT R2, RZ, 0x7610, R2 ;  /* 0x00007610ff027816 */ /* 0x000fe40000000002 */
[----:B---3--:R-:W-:-:S04]  /*dd90*/  IADD3 R14, P4, R14, UR56, RZ ;  /* 0x000000380e0e7c10 */ /* 0x008fc8000ff9e0ff */
[----:B--2---:R-:W-:Y:S01]  /*dda0*/  IADD3.X R15, R15, UR38, RZ, P4, !PT ;  /* 0x000000260f0f7c10 */ /* 0x004fe2000a7fe4ff */
[----:B------:R1:W-:Y:S01]  /*ddb0*/  STL [R1+0xbc], R14 ;  /* 0x0000bc0e01007387 */ /* 0x0003e20000100800 */
[----:B------:R-:W-:-:S03]  /*ddc0*/  ISETP.GE.U32.AND P4, PT, R14, UR8, PT ;  /* 0x000000080e007c0c */ /* 0x000fc6000bf86070 */
[----:B------:R1:W-:Y:S01]  /*ddd0*/  STL [R1+0xc0], R15 ;  /* 0x0000c00f01007387 */ /* 0x0003e20000100800 */
[----:B------:R-:W-:-:S13]  /*dde0*/  ISETP.GE.U32.AND.EX P0, PT, R15, UR9, PT, P4 ;  /* 0x000000090f007c0c */ /* 0x000fda000bf06140 */
[----:B-1----:R-:W-:Y:S05]  /*ddf0*/  @P0 BRA `(.L_x_223) ;  /* 0x0000000400580947 */ /* 0x002fea0003800000 */
[----:B------:R-:W-:Y:S01]  /*de00*/  ULDC.64 UR8, c[0x0][0x8d0] ;  /* 0x0002340000087ab9 */ /* 0x000fe20000000a00 */
[----:B------:R-:W1:Y:S01]  /*de10*/  S2R R12, SR_CTAID.X ;  /* 0x00000000000c7919 */ /* 0x000e620000002500 */
[----:B------:R-:W-:Y:S01]  /*de20*/  ISETP.NE.U32.AND P0, PT, RZ, UR8, PT ;  /* 0x00000008ff007c0c */ /* 0x000fe2000bf05070 */
[----:B------:R-:W-:Y:S01]  /*de30*/  ULDC UR11, c[0x0][0x8d8] ;  /* 0x00023600000b7ab9 */ /* 0x000fe20000000800 */
[----:B------:R-:W-:Y:S01]  /*de40*/  MOV R2, R14 ;  /* 0x0000000e00027202 */ /* 0x000fe20000000f00 */
[----:B------:R-:W2:Y:S01]  /*de50*/  S2R R10, SR_CTAID.Y ;  /* 0x00000000000a7919 */ /* 0x000ea20000002600 */
[----:B------:R-:W-:Y:S02]  /*de60*/  ISETP.NE.AND.EX P0, PT, RZ, UR9, PT, P0 ;  /* 0x00000009ff007c0c */ /* 0x000fe4000bf05300 */
[----:B------:R-:W-:-:S11]  /*de70*/  MOV R3, R15 ;  /* 0x0000000f00037202 */ /* 0x000fd60000000f00 */
[----:B------:R-:W-:Y:S05]  /*de80*/  @!P0 BRA `(.L_x_224) ;  /* 0x0000000000288947 */ /* 0x000fea0003800000 */
[----:B------:R-:W-:Y:S02]  /*de90*/  ULDC UR10, c[0x0][0x8dc] ;  /* 0x00023700000a7ab9 */ /* 0x000fe40000000800 */
[----:B------:R-:W-:-:S05]  /*dea0*/  IADD3 R7, P0, R14, UR10, RZ ;  /* 0x0000000a0e077c10 */ /* 0x000fca000ff1e0ff */
[----:B------:R-:W-:-:S04]  /*deb0*/  IMAD.X R11, RZ, RZ, R15, P0 ;  /* 0x000000ffff0b7224 */ /* 0x000fc800000e060f */
[----:B------:R-:W-:-:S04]  /*dec0*/  IMAD.WIDE.U32 R4, R11, UR8, RZ ;  /* 0x000000080b047c25 */ /* 0x000fc8000f8e00ff */
[----:B------:R-:W-:-:S04]  /*ded0*/  IMAD.WIDE.U32 R4, P0, R7, UR9, R4 ;  /* 0x0000000907047c25 */ /* 0x000fc8000f800004 */
[----:B------:R-:W-:Y:S01]  /*dee0*/  IMAD.WIDE.U32 R6, R7, UR8, RZ ;  /* 0x0000000807067c25 */ /* 0x000fe2000f8e00ff */
[----:B------:R-:W-:Y:S02]  /*def0*/  IADD3.X R3, RZ, RZ, RZ, P0, !PT ;  /* 0x000000ffff037210 */ /* 0x000fe400007fe4ff */
[----:B------:R-:W-:Y:S02]  /*df00*/  MOV R2, R5 ;  /* 0x0000000500027202 */ /* 0x000fe40000000f00 */
[----:B------:R-:W-:-:S05]  /*df10*/  IADD3 RZ, P0, R7, R4, RZ ;  /* 0x0000000407ff7210 */ /* 0x000fca0007f1e0ff */
[----:B------:R-:W-:-:S08]  /*df20*/  IMAD.WIDE.U32.X R2, R11, UR9, R2, P0 ;  /* 0x000000090b027c25 */ /* 0x000fd000080e0402 */
.L_x_224:
[--C-:B------:R-:W-:Y:S01]  /*df30*/  SHF.R.U64 R11, R2, UR11, R3.reuse ;  /* 0x0000000b020b7c19 */ /* 0x100fe20008001203 */
[----:B------:R-:W-:Y:S01]  /*df40*/  ULDC.64 UR8, c[0x0][0x8c8] ;  /* 0x0002320000087ab9 */ /* 0x000fe20000000a00 */
[----:B------:R-:W-:Y:S01]  /*df50*/  SHF.R.U32.HI R2, RZ, UR11, R3 ;  /* 0x0000000bff027c19 */ /* 0x000fe20008011603 */
[----:B------:R-:W3:Y:S01]  /*df60*/  LDC R7, c[0x0][0x144] ;  /* 0x00005100ff077b82 */ /* 0x000ee20000000800 */
[----:B------:R-:W-:Y:S01]  /*df70*/  IADD3 R5, P0, RZ, -R11, RZ ;  /* 0x8000000bff057210 */ /* 0x000fe20007f1e0ff */
[----:B------:R-:W-:Y:S01]  /*df80*/  ULDC.64 UR12, c[0x0][0x8e8] ;  /* 0x00023a00000c7ab9 */ /* 0x000fe20000000a00 */
[----:B------:R-:W-:Y:S01]  /*df90*/  MOV R3, R15 ;  /* 0x0000000f00037202 */ /* 0x000fe20000000f00 */
[----:B------:R-:W-:Y:S01]  /*dfa0*/  ULDC UR10, c[0x0][0x8b0] ;  /* 0x00022c00000a7ab9 */ /* 0x000fe20000000800 */
[----:B-1----:R-:W-:Y:S01]  /*dfb0*/  I2FP.F32.U32 R6, R12 ;  /* 0x0000000c00067245 */ /* 0x002fe20000201000 */
[----:B------:R-:W-:Y:S01]  /*dfc0*/  IMAD.X R2, RZ, RZ, ~R2, P0 ;  /* 0x000000ffff027224 */ /* 0x000fe200000e0e02 */
[----:B------:R-:W-:Y:S01]  /*dfd0*/  ISETP.NE.U32.AND P0, PT, RZ, UR12, PT ;  /* 0x0000000cff007c0c */ /* 0x000fe2000bf05070 */
[----:B------:R-:W1:Y:S02]  /*dfe0*/  LDC R15, c[0x0][0x148] ;  /* 0x00005200ff0f7b82 */ /* 0x000e640000000800 */
[----:B------:R-:W-:Y:S01]  /*dff0*/  IMAD R4, R2, UR8, RZ ;  /* 0x0000000802047c24 */ /* 0x000fe2000f8e02ff */
[----:B------:R-:W-:-:S02]  /*e000*/  MOV R2, R14 ;  /* 0x0000000e00027202 */ /* 0x000fc40000000f00 */
[----:B------:R-:W-:-:S03]  /*e010*/  ISETP.NE.AND.EX P0, PT, RZ, UR13, PT, P0 ;  /* 0x0000000dff007c0c */ /* 0x000fc6000bf05300 */
[----:B------:R-:W-:Y:S01]  /*e020*/  IMAD.WIDE.U32 R2, R5, UR8, R2 ;  /* 0x0000000805027c25 */ /* 0x000fe2000f8e0002 */
[----:B------:R-:W-:-:S03]  /*e030*/  ULDC UR8, c[0x0][0x150] ;  /* 0x0000540000087ab9 */ /* 0x000fc60000000800 */
[----:B------:R-:W-:Y:S01]  /*e040*/  FMUL R6, R6, UR8 ;  /* 0x0000000806067c20 */ /* 0x000fe20008400000 */
[----:B------:R-:W-:Y:S01]  /*e050*/  IMAD R5, R5, UR9, R4 ;  /* 0x0000000905057c24 */ /* 0x000fe2000f8e0204 */
[----:B------:R-:W-:Y:S01]  /*e060*/  ULDC UR8, c[0x0][0x8c0] ;  /* 0x0002300000087ab9 */ /* 0x000fe20000000800 */
[----:B------:R-:W-:Y:S02]  /*e070*/  ULDC UR9, c[0x0][0x154] ;  /* 0x0000550000097ab9 */ /* 0x000fe40000000800 */
[----:B------:R-:W-:Y:S01]  /*e080*/  IMAD.IADD R3, R3, 0x1, R5 ;  /* 0x0000000103037824 */ /* 0x000fe200078e0205 */
[----:B------:R-:W4:Y:S04]  /*e090*/  F2I.U32.TRUNC.NTZ R6, R6 ;  /* 0x0000000600067305 */ /* 0x000f28000020f000 */
[----:B------:R-:W-:-:S02]  /*e0a0*/  SHF.R.U64 R13, R2, UR8, R3 ;  /* 0x00000008020d7c19 */ /* 0x000fc40008001203 */
[----:B--2---:R-:W-:-:S05]  /*e0b0*/  I2FP.F32.U32 R2, R10 ;  /* 0x0000000a00027245 */ /* 0x004fca0000201000 */
[----:B------:R-:W-:Y:S01]  /*e0c0*/  FMUL R4, R2, UR9 ;  /* 0x0000000902047c20 */ /* 0x000fe20008400000 */
[----:B------:R-:W-:Y:S01]  /*e0d0*/  SHF.R.U32.HI R2, RZ, UR8, R3 ;  /* 0x00000008ff027c19 */ /* 0x000fe20008011603 */
[----:B------:R-:W-:Y:S02]  /*e0e0*/  ULDC UR8, c[0x0][0x900] ;  /* 0x0002400000087ab9 */ /* 0x000fe40000000800 */
[----:B------:R2:W1:Y:S01]  /*e0f0*/  F2I.U32.TRUNC.NTZ R18, R4 ;  /* 0x0000000400127305 */ /* 0x000462000020f000 */
[--C-:B------:R-:W-:Y:S02]  /*e100*/  SHF.R.U64 R16, R13, UR10, R2.reuse ;  /* 0x0000000a0d107c19 */ /* 0x100fe40008001202 */
[----:B------:R-:W-:Y:S02]  /*e110*/  SHF.R.U32.HI R3, RZ, UR10, R2 ;  /* 0x0000000aff037c19 */ /* 0x000fe40008011602 */
[----:B----4-:R-:W-:Y:S02]  /*e120*/  IADD3 R6, -R6, RZ, RZ ;  /* 0x000000ff06067210 */ /* 0x010fe40007ffe1ff */
[----:B------:R-:W-:-:S02]  /*e130*/  SHF.R.U64 R14, R16, UR8, R3 ;  /* 0x00000008100e7c19 */ /* 0x000fc40008001203 */
[----:B------:R-:W-:Y:S01]  /*e140*/  SHF.R.U32.HI R3, RZ, UR8, R3 ;  /* 0x00000008ff037c19 */ /* 0x000fe20008011603 */
[----:B---3--:R-:W-:Y:S01]  /*e150*/  IMAD R19, R7, R6, R12 ;  /* 0x0000000607137224 */ /* 0x008fe200078e020c */
[----:B------:R-:W-:Y:S01]  /*e160*/  MOV R2, R14 ;  /* 0x0000000e00027202 */ /* 0x000fe20000000f00 */
[----:B--2---:R-:W-:Y:S06]  /*e170*/  @!P0 BRA `(.L_x_225) ;  /* 0x0000000000288947 */ /* 0x004fec0003800000 */
        /* <DEDUP_REMOVED lines=10> */
.L_x_225:
[----:B------:R-:W2:Y:S01]  /*e220*/  LDC R4, c[0x0][0x904] ;  /* 0x00024100ff047b82 */ /* 0x000ea20000000800 */
[----:B------:R-:W-:Y:S01]  /*e230*/  ULDC UR8, c[0x0][0x8f0] ;  /* 0x00023c0000087ab9 */ /* 0x000fe20000000800 */
[----:B-1----:R-:W-:Y:S01]  /*e240*/  IMAD.MOV R18, RZ, RZ, -R18 ;  /* 0x000000ffff127224 */ /* 0x002fe200078e0a12 */
[----:B------:R-:W-:Y:S01]  /*e250*/  SHF.R.U64 R3, R2, UR8, R3 ;  /* 0x0000000802037c19 */ /* 0x000fe20008001203 */
[----:B------:R-:W-:Y:S01]  /*e260*/  ULDC UR8, c[0x0][0x8e0] ;  /* 0x0002380000087ab9 */ /* 0x000fe20000000800 */
[----:B------:R-:W-:Y:S01]  /*e270*/  LOP3.LUT R2, R16, UR7, RZ, 0xc0, !PT ;  /* 0x0000000710027c12 */ /* 0x000fe2000f8ec0ff */
[----:B------:R-:W-:Y:S01]  /*e280*/  ULDC UR9, c[0x0][0x8b8] ;  /* 0x00022e0000097ab9 */ /* 0x000fe20000000800 */
[----:B------:R-:W-:-:S03]  /*e290*/  IADD3 R5, -R3, RZ, RZ ;  /* 0x000000ff03057210 */ /* 0x000fc60007ffe1ff */
[----:B------:R-:W-:Y:S01]  /*e2a0*/  IMAD R2, R3, UR5, R2 ;  /* 0x0000000503027c24 */ /* 0x000fe2000f8e0202 */
[----:B------:R-:W-:Y:S01]  /*e2b0*/  LOP3.LUT R3, R13, UR4, RZ, 0xc0, !PT ;  /* 0x000000040d037c12 */ /* 0x000fe2000f8ec0ff */
[----:B------:R-:W-:Y:S01]  /*e2c0*/  IMAD R14, R5, UR8, R14 ;  /* 0x00000008050e7c24 */ /* 0x000fe2000f8e020e */
[----:B------:R-:W-:-:S03]  /*e2d0*/  ULDC UR8, c[0x0][0x8a8] ;  /* 0x00022a0000087ab9 */ /* 0x000fc60000000800 */
[----:B------:R-:W-:Y:S01]  /*e2e0*/  IMAD R3, R14, UR8, R3 ;  /* 0x000000080e037c24 */ /* 0x000fe2000f8e0203 */
[----:B--2---:R-:W-:Y:S01]  /*e2f0*/  ISETP.NE.AND P0, PT, R4, 0x1, PT ;  /* 0x000000010400780c */ /* 0x004fe20003f05270 */
[----:B------:R-:W-:-:S12]  /*e300*/  IMAD.MOV.U32 R4, RZ, RZ, R11 ;  /* 0x000000ffff047224 */ /* 0x000fd800078e000b */
[----:B------:R-:W-:-:S04]  /*e310*/  @P0 IMAD R19, R15, R18, R10 ;  /* 0x000000120f130224 */ /* 0x000fc800078e020a */
[----:B------:R-:W-:Y:S01]  /*e320*/  IMAD R6, R2, UR9, R19 ;  /* 0x0000000902067c24 */ /* 0x000fe2000f8e0213 */
[----:B------:R-:W-:-:S04]  /*e330*/  MOV R2, 0x1 ;  /* 0x0000000100027802 */ /* 0x000fc80000000f00 */
[----:B------:R-:W-:Y:S02]  /*e340*/  SEL R5, R3, R6, !P0 ;  /* 0x0000000603057207 */ /* 0x000fe40004000000 */
[----:B------:R-:W-:-:S07]  /*e350*/  SEL R6, R6, R3, !P0 ;  /* 0x0000000306067207 */ /* 0x000fce0004000000 */
.L_x_223:
[----:B------:R-:W-:Y:S05]  /*e360*/  BSYNC B1 ;  /* 0x0000000000017941 */ /* 0x000fea0003800000 */
.L_x_222:
[----:B------:R-:W-:-:S13]  /*e370*/  LOP3.LUT P0, RZ, R2, 0xff, RZ, 0xc0, !PT ;  /* 0x000000ff02ff7812 */ /* 0x000fda000780c0ff */
[----:B------:R-:W-:Y:S05]  /*e380*/  @P0 BRA `(.L_x_226) ;  /* 0xfffffff400200947 */ /* 0x000fea000383ffff */
[----:B------:R-:W-:Y:S05]  /*e390*/  BSYNC B0 ;  /* 0x0000000000007941 */ /* 0x000fea0003800000 */
.L_x_214:
[----:B------:R-:W-:-:S03]  /*e3a0*/  UMOV UR8, 0xffffffff ;  /* 0xffffffff00087882 */ /* 0x000fc60000000000 */
[----:B------:R-:W-:Y:S05]  /*e3b0*/  BRA.DIV UR8, `(.L_x_227) ;  /* 0x0000000e08687947 */ /* 0x000fea000b800000 */
[----:B------:R-:W-:-:S13]  /*e3c0*/  ELECT P0, URZ, PT ;  /* 0x00000000003f782f */ /* 0x000fda0003800000 */
.L_x_264:
[----:B------:R-:W-:Y:S04]  /*e3d0*/  BSSY B0, `(.L_x_228) ;  /* 0x0000050000007945 */ /* 0x000fe80003800000 */
[----:B------:R-:W-:Y:S05]  /*e3e0*/  @!P0 BRA `(.L_x_229) ;  /* 0x0000000400388947 */ /* 0x000fea0003800000 */
[----:B------:R-:W-:-:S04]  /*e3f0*/  ULOP3.LUT UR8, UR40, 0x2, URZ, 0xfc, !UPT ;  /* 0x0000000228087892 */ /* 0x000fc8000f8efc3f */
[----:B------:R-:W-:-:S06]  /*e400*/  UISETP.NE.AND UP0, UPT, UR8, 0x3, UPT ;  /* 0x000000030800788c */ /* 0x000fcc000bf05270 */
[----:B------:R-:W-:-:S13]  /*e410*/  PLOP3.LUT P0, PT, PT, PT, UP0, 0x80, 0x0 ;  /* 0x000000000000781c */ /* 0x000fda0003f0f008 */
[----:B------:R-:W-:Y:S05]  /*e420*/  @!P0 BRA `(.L_x_230) ;  /* 0x0000000000048947 */ /* 0x000fea0003800000 */
[----:B------:R-:W-:Y:S01]  /*e430*/  BPT.TRAP 0x1 ;  /* 0x000000040000795c */ /* 0x000fe20000300000 */
.L_x_230:
[----:B------:R-:W1:Y:S01]  /*e440*/  S2R R3, SR_CgaCtaId ;  /* 0x0000000000037919 */ /* 0x000e620000008800 */
[----:B------:R-:W-:-:S04]  /*e450*/  MOV R2, 0x400 ;  /* 0x0000040000027802 */ /* 0x000fc80000000f00 */
[----:B-1----:R-:W-:Y:S02]  /*e460*/  LEA R3, R3, R2, 0x18 ;  /* 0x0000000203037211 */ /* 0x002fe400078ec0ff */
[----:B------:R-:W-:Y:S02]  /*e470*/  SHF.L.U32 R2, R8, 0x1f, RZ ;  /* 0x0000001f08027819 */ /* 0x000fe400000006ff */
[----:B------:R-:W-:-:S04]  /*e480*/  IADD3 R3, R3, 0x40, RZ ;  /* 0x0000004003037810 */ /* 0x000fc80007ffe0ff */
[C---:B------:R-:W-:Y:S01]  /*e490*/  LEA R7, R0.reuse, R3, 0x3 ;  /* 0x0000000300077211 */ /* 0x040fe200078e18ff */
[----:B------:R-:W-:-:S03]  /*e4a0*/  VIADD R0, R0, 0x1 ;  /* 0x0000000100007836 */ /* 0x000fc60000000000 */
[----:B------:R-:W1:Y:S02]  /*e4b0*/  SYNCS.PHASECHK.TRANS64.TRYWAIT P0, [R7+URZ], R2 ;  /* 0x00000002070075a7 */ /* 0x000e64000800017f */
[----:B------:R-:W-:-:S04]  /*e4c0*/  ISETP.NE.AND P1, PT, R0, 0x8, PT ;  /* 0x000000080000780c */ /* 0x000fc80003f25270 */
[----:B------:R-:W-:Y:S02]  /*e4d0*/  SEL R5, RZ, 0x1, P1 ;  /* 0x00000001ff057807 */ /* 0x000fe40000800000 */
[----:B------:R-:W-:Y:S02]  /*e4e0*/  SEL R0, R0, RZ, P1 ;  /* 0x000000ff00007207 */ /* 0x000fe40000800000 */
[----:B------:R-:W-:Y:S02]  /*e4f0*/  LOP3.LUT R5, R8, R5, RZ, 0x3c, !PT ;  /* 0x0000000508057212 */ /* 0x000fe400078e3cff */
[----:B------:R-:W-:Y:S02]  /*e500*/  LEA R9, R0, R3, 0x3 ;  /* 0x0000000300097211 */ /* 0x000fe400078e18ff */
[----:B------:R-:W-:Y:S01]  /*e510*/  SHF.L.U32 R4, R5, 0x1f, RZ ;  /* 0x0000001f05047819 */ /* 0x000fe200000006ff */
[----:B-1----:R-:W-:Y:S06]  /*e520*/  @!P0 BRA `(.L_x_231) ;  /* 0x0000000c00308947 */ /* 0x002fec0003800000 */
.L_x_265:
[----:B------:R-:W2:Y:S01]  /*e530*/  SYNCS.PHASECHK.TRANS64.TRYWAIT P0, [R9+URZ], R4 ;  /* 0x00000004090075a7 */ /* 0x000ea2000800017f */
[----:B------:R-:W-:-:S04]  /*e540*/  IADD3 R0, R0, 0x1, RZ ;  /* 0x0000000100007810 */ /* 0x000fc80007ffe0ff */
[----:B------:R-:W-:-:S04]  /*e550*/  ISETP.NE.AND P1, PT, R0, 0x8, PT ;  /* 0x000000080000780c */ /* 0x000fc80003f25270 */
[----:B-1----:R-:W-:Y:S02]  /*e560*/  SEL R2, RZ, 0x1, P1 ;  /* 0x00000001ff027807 */ /* 0x002fe40000800000 */
[----:B------:R-:W-:Y:S02]  /*e570*/  SEL R0, R0, RZ, P1 ;  /* 0x000000ff00007207 */ /* 0x000fe40000800000 */
[----:B------:R-:W-:-:S03]  /*e580*/  LOP3.LUT R7, R5, R2, RZ, 0x3c, !PT ;  /* 0x0000000205077212 */ /* 0x000fc600078e3cff */
[----:B------:R-:W-:Y:S01]  /*e590*/  IMAD R6, R0, 0x8, R3 ;  /* 0x0000000800067824 */ /* 0x000fe200078e0203 */
[----:B------:R-:W-:Y:S01]  /*e5a0*/  SHF.L.U32 R5, R7, 0x1f, RZ ;  /* 0x0000001f07057819 */ /* 0x000fe200000006ff */
[----:B--2---:R-:W-:Y:S06]  /*e5b0*/  @!P0 BRA `(.L_x_232) ;  /* 0x0000000c00208947 */ /* 0x004fec0003800000 */
.L_x_266:
[----:B------:R-:W2:Y:S01]  /*e5c0*/  SYNCS.PHASECHK.TRANS64.TRYWAIT P0, [R6+URZ], R5 ;  /* 0x00000005060075a7 */ /* 0x000ea2000800017f */
[----:B------:R-:W-:-:S04]  /*e5d0*/  IADD3 R0, R0, 0x1, RZ ;  /* 0x0000000100007810 */ /* 0x000fc80007ffe0ff */
[----:B------:R-:W-:-:S04]  /*e5e0*/  ISETP.NE.AND P1, PT, R0, 0x8, PT ;  /* 0x000000080000780c */ /* 0x000fc80003f25270 */
[----:B------:R-:W-:Y:S02]  /*e5f0*/  SEL R2, RZ, 0x1, P1 ;  /* 0x00000001ff027807 */ /* 0x000fe40000800000 */
[----:B------:R-:W-:Y:S02]  /*e600*/  SEL R0, R0, RZ, P1 ;  /* 0x000000ff00007207 */ /* 0x000fe40000800000 */
[----:B------:R-:W-:Y:S02]  /*e610*/  LOP3.LUT R7, R7, R2, RZ, 0x3c, !PT ;  /* 0x0000000207077212 */ /* 0x000fe400078e3cff */
[----:B-1----:R-:W-:Y:S02]  /*e620*/  LEA R9, R0, R3, 0x3 ;  /* 0x0000000300097211 */ /* 0x002fe400078e18ff */
[----:B------:R-:W-:Y:S01]  /*e630*/  SHF.L.U32 R4, R7, 0x1f, RZ ;  /* 0x0000001f07047819 */ /* 0x000fe200000006ff */
[----:B--2---:R-:W-:Y:S06]  /*e640*/  @!P0 BRA `(.L_x_233) ;  /* 0x0000000c00108947 */ /* 0x004fec0003800000 */
.L_x_267:
[----:B------:R-:W2:Y:S01]  /*e650*/  SYNCS.PHASECHK.TRANS64.TRYWAIT P0, [R9+URZ], R4 ;  /* 0x00000004090075a7 */ /* 0x000ea2000800017f */
[----:B------:R-:W-:-:S05]  /*e660*/  VIADD R0, R0, 0x1 ;  /* 0x0000000100007836 */ /* 0x000fca0000000000 */
[----:B------:R-:W-:-:S04]  /*e670*/  ISETP.NE.AND P1, PT, R0, 0x8, PT ;  /* 0x000000080000780c */ /* 0x000fc80003f25270 */
[----:B------:R-:W-:Y:S02]  /*e680*/  SEL R2, RZ, 0x1, P1 ;  /* 0x00000001ff027807 */ /* 0x000fe40000800000 */
[----:B------:R-:W-:Y:S02]  /*e690*/  SEL R0, R0, RZ, P1 ;  /* 0x000000ff00007207 */ /* 0x000fe40000800000 */
[----:B------:R-:W-:Y:S02]  /*e6a0*/  LOP3.LUT R7, R7, R2, RZ, 0x3c, !PT ;  /* 0x0000000207077212 */ /* 0x000fe400078e3cff */
[----:B-1----:R-:W-:Y:S02]  /*e6b0*/  LEA R6, R0, R3, 0x3 ;  /* 0x0000000300067211 */ /* 0x002fe400078e18ff */
[----:B------:R-:W-:Y:S01]  /*e6c0*/  SHF.L.U32 R5, R7, 0x1f, RZ ;  /* 0x0000001f07057819 */ /* 0x000fe200000006ff */
[----:B--2---:R-:W-:Y:S06]  /*e6d0*/  @!P0 BRA `(.L_x_234) ;  /* 0x0000000c00008947 */ /* 0x004fec0003800000 */
.L_x_268:
[----:B------:R-:W2:Y:S01]  /*e6e0*/  SYNCS.PHASECHK.TRANS64.TRYWAIT P0, [R6+URZ], R5 ;  /* 0x00000005060075a7 */ /* 0x000ea2000800017f */
[----:B------:R-:W-:-:S04]  /*e6f0*/  IADD3 R0, R0, 0x1, RZ ;  /* 0x0000000100007810 */ /* 0x000fc80007ffe0ff */
[----:B------:R-:W-:-:S04]  /*e700*/  ISETP.NE.AND P1, PT, R0, 0x8, PT ;  /* 0x000000080000780c */ /* 0x000fc80003f25270 */
[----:B------:R-:W-:Y:S02]  /*e710*/  SEL R2, RZ, 0x1, P1 ;  /* 0x00000001ff027807 */ /* 0x000fe40000800000 */
[----:B------:R-:W-:Y:S02]  /*e720*/  SEL R0, R0, RZ, P1 ;  /* 0x000000ff00007207 */ /* 0x000fe40000800000 */
[----:B------:R-:W-:-:S03]  /*e730*/  LOP3.LUT R7, R7, R2, RZ, 0x3c, !PT ;  /* 0x0000000207077212 */ /* 0x000fc600078e3cff */
[----:B-1----:R-:W-:Y:S01]  /*e740*/  IMAD R9, R0, 0x8, R3 ;  /* 0x0000000800097824 */ /* 0x002fe200078e0203 */
[----:B------:R-:W-:Y:S01]  /*e750*/  SHF.L.U32 R4, R7, 0x1f, RZ ;  /* 0x0000001f07047819 */ /* 0x000fe200000006ff */
[----:B--2---:R-:W-:Y:S06]  /*e760*/  @!P0 BRA `(.L_x_235) ;  /* 0x0000000800f08947 */ /* 0x004fec0003800000 */
.L_x_269:
        /* <DEDUP_REMOVED lines=9> */
.L_x_270:
[----:B------:R-:W2:Y:S01]  /*e800*/  SYNCS.PHASECHK.TRANS64.TRYWAIT P0, [R6+URZ], R5 ;  /* 0x00000005060075a7 */ /* 0x000ea2000800017f */
[----:B------:R-:W-:-:S05]  /*e810*/  VIADD R0, R0, 0x1 ;  /* 0x0000000100007836 */ /* 0x000fca0000000000 */
[----:B------:R-:W-:-:S04]  /*e820*/  ISETP.NE.AND P1, PT, R0, 0x8, PT ;  /* 0x000000080000780c */ /* 0x000fc80003f25270 */
[----:B------:R-:W-:Y:S02]  /*e830*/  SEL R2, RZ, 0x1, P1 ;  /* 0x00000001ff027807 */ /* 0x000fe40000800000 */
[----:B------:R-:W-:Y:S02]  /*e840*/  SEL R0, R0, RZ, P1 ;  /* 0x000000ff00007207 */ /* 0x000fe40000800000 */
[----:B------:R-:W-:Y:S01]  /*e850*/  LOP3.LUT R2, R7, R2, RZ, 0x3c, !PT ;  /* 0x0000000207027212 */ /* 0x000fe200078e3cff */
[----:B--2---:R-:W-:Y:S06]  /*e860*/  @!P0 BRA `(.L_x_237) ;  /* 0x0000000800d88947 */ /* 0x004fec0003800000 */
.L_x_271:
[----:B------:R-:W-:Y:S02]  /*e870*/  LEA R3, R0, R3, 0x3 ;  /* 0x0000000300037211 */ /* 0x000fe400078e18ff */
[----:B------:R-:W-:-:S07]  /*e880*/  SHF.L.U32 R0, R2, 0x1f, RZ ;  /* 0x0000001f02007819 */ /* 0x000fce00000006ff */
.L_x_238:
[----:B---3--:R3:W4:Y:S02]  /*e890*/  SYNCS.PHASECHK.TRANS64.TRYWAIT P0, [R3+URZ], R0 ;  /* 0x00000000030075a7 */ /* 0x008724000800017f */
[----:B----4-:R-:W-:Y:S05]  /*e8a0*/  @!P0 NANOSLEEP.SYNCS 0x989680 ;  /* 0x009896800000895d */ /* 0x010fea0003900000 */
[----:B------:R-:W4:Y:S02]  /*e8b0*/  @!P0 SYNCS.PHASECHK.TRANS64 P0, [R3+URZ], R0 ;  /* 0x00000000030085a7 */ /* 0x000f24000800007f */
[----:B----4-:R-:W-:Y:S05]  /*e8c0*/  @!P0 BRA `(.L_x_238) ;  /* 0xfffffffc00f08947 */ /* 0x010fea000383ffff */
.L_x_229:
[----:B------:R-:W-:Y:S05]  /*e8d0*/  BSYNC B0 ;  /* 0x0000000000007941 */ /* 0x000fea0003800000 */
.L_x_228:
[----:B------:R-:W-:Y:S05]  /*e8e0*/  EXIT ;  /* 0x000000000000794d */ /* 0x000fea0003800000 */
.L_x_21:
[----:B---3--:R-:W-:-:S04]  /*e8f0*/  MOV R3, UR4 ;  /* 0x0000000400037c02 */ /* 0x008fc80008000f00 */
[----:B------:R3:W4:Y:S03]  /*e900*/  SYNCS.PHASECHK.TRANS64.TRYWAIT P0, [R3+URZ], R0 ;  /* 0x00000000030075a7 */ /* 0x000726000800017f */
[----:B----4-:R-:W-:Y:S05]  /*e910*/  @!P0 NANOSLEEP.SYNCS 0x989680 ;  /* 0x009896800000895d */ /* 0x010fea0003900000 */
[----:B------:R-:W4:Y:S02]  /*e920*/  @!P0 SYNCS.PHASECHK.TRANS64 P0, [R3+URZ], R0 ;  /* 0x00000000030085a7 */ /* 0x000f24000800007f */
[----:B----4-:R-:W-:Y:S05]  /*e930*/  @!P0 BRA `(.L_x_21) ;  /* 0xfffffffc00ec8947 */ /* 0x010fea000383ffff */
[----:B------:R-:W-:Y:S05]  /*e940*/  BRA `(.L_x_20) ;  /* 0xffffff3800187947 */ /* 0x000fea000383ffff */
.L_x_27:
[----:B---3--:R-:W-:-:S04]  /*e950*/  IMAD.U32 R5, RZ, RZ, UR6 ;  /* 0x00000006ff057e24 */ /* 0x008fc8000f8e00ff */
[----:B------:R3:W4:Y:S03]  /*e960*/  SYNCS.PHASECHK.TRANS64.TRYWAIT P0, [R5+URZ], R3 ;  /* 0x00000003050075a7 */ /* 0x000726000800017f */
[----:B----4-:R-:W-:Y:S05]  /*e970*/  @!P0 NANOSLEEP.SYNCS 0x989680 ;  /* 0x009896800000895d */ /* 0x010fea0003900000 */
[----:B------:R-:W4:Y:S02]  /*e980*/  @!P0 SYNCS.PHASECHK.TRANS64 P0, [R5+URZ], R3 ;  /* 0x00000003050085a7 */ /* 0x000f24000800007f */
[----:B----4-:R-:W-:Y:S05]  /*e990*/  @!P0 BRA `(.L_x_27) ;  /* 0xfffffffc00ec8947 */ /* 0x010fea000383ffff */
[----:B------:R-:W-:Y:S05]  /*e9a0*/  BRA `(.L_x_26) ;  /* 0xffffff4c00147947 */ /* 0x000fea000383ffff */
.L_x_51:
[----:B-1----:R1:W3:Y:S02]  /*e9b0*/  SYNCS.PHASECHK.TRANS64.TRYWAIT P2, [R13+URZ+0x80], R0 ;  /* 0x000080000d0075a7 */ /* 0x0022e4000804017f */
[----:B---3--:R-:W-:Y:S05]  /*e9c0*/  @!P2 NANOSLEEP.SYNCS 0x989680 ;  /* 0x009896800000a95d */ /* 0x008fea0003900000 */
[----:B------:R-:W3:Y:S02]  /*e9d0*/  @!P2 SYNCS.PHASECHK.TRANS64 P2, [R13+URZ+0x80], R0 ;  /* 0x000080000d00a5a7 */ /* 0x000ee4000804007f */
[----:B---3--:R-:W-:Y:S05]  /*e9e0*/  @!P2 BRA `(.L_x_51) ;  /* 0xfffffffc00f0a947 */ /* 0x008fea000383ffff */
[----:B------:R-:W-:Y:S05]  /*e9f0*/  BRA `(.L_x_239) ;  /* 0xffffff7400307947 */ /* 0x000fea000383ffff */
.L_x_62:
[----:B-1----:R1:W4:Y:S02]  /*ea00*/  SYNCS.PHASECHK.TRANS64.TRYWAIT P3, [R14+URZ+0x80], R9 ;  /* 0x000080090e0075a7 */ /* 0x002324000806017f */
[----:B----4-:R-:W-:Y:S05]  /*ea10*/  @!P3 NANOSLEEP.SYNCS 0x989680 ;  /* 0x009896800000b95d */ /* 0x010fea0003900000 */
[----:B------:R-:W4:Y:S02]  /*ea20*/  @!P3 SYNCS.PHASECHK.TRANS64 P3, [R14+URZ+0x80], R9 ;  /* 0x000080090e00b5a7 */ /* 0x000f24000806007f */
[----:B----4-:R-:W-:Y:S05]  /*ea30*/  @!P3 BRA `(.L_x_62) ;  /* 0xfffffffc00f0b947 */ /* 0x010fea000383ffff */
[----:B------:R-:W-:Y:S05]  /*ea40*/  BRA `(.L_x_240) ;  /* 0xffffff7c00ec7947 */ /* 0x000fea000383ffff */
.L_x_73:
[----:B-1----:R1:W4:Y:S02]  /*ea50*/  SYNCS.PHASECHK.TRANS64.TRYWAIT P3, [R13+URZ+0x80], R10 ;  /* 0x0000800a0d0075a7 */ /* 0x002324000806017f */
[----:B----4-:R-:W-:Y:S05]  /*ea60*/  @!P3 NANOSLEEP.SYNCS 0x989680 ;  /* 0x009896800000b95d */ /* 0x010fea0003900000 */
[----:B------:R-:W4:Y:S02]  /*ea70*/  @!P3 SYNCS.PHASECHK.TRANS64 P3, [R13+URZ+0x80], R10 ;  /* 0x0000800a0d00b5a7 */ /* 0x000f24000806007f */
[----:B----4-:R-:W-:Y:S05]  /*ea80*/  @!P3 BRA `(.L_x_73) ;  /* 0xfffffffc00f0b947 */ /* 0x010fea000383ffff */
[----:B------:R-:W-:Y:S05]  /*ea90*/  BRA `(.L_x_241) ;  /* 0xffffff8800347947 */ /* 0x000fea000383ffff */
.L_x_84:
[----:B----4-:R4:W1:Y:S02]  /*eaa0*/  SYNCS.PHASECHK.TRANS64.TRYWAIT P3, [R11+URZ+0x80], R12 ;  /* 0x0000800c0b0075a7 */ /* 0x010864000806017f */
[----:B-1----:R-:W-:Y:S05]  /*eab0*/  @!P3 NANOSLEEP.SYNCS 0x989680 ;  /* 0x009896800000b95d */ /* 0x002fea0003900000 */
[----:B------:R-:W1:Y:S02]  /*eac0*/  @!P3 SYNCS.PHASECHK.TRANS64 P3, [R11+URZ+0x80], R12 ;  /* 0x0000800c0b00b5a7 */ /* 0x000e64000806007f */
[----:B-1----:R-:W-:Y:S05]  /*ead0*/  @!P3 BRA `(.L_x_84) ;  /* 0xfffffffc00f0b947 */ /* 0x002fea000383ffff */
[----:B------:R-:W-:Y:S05]  /*eae0*/  BRA `(.L_x_242) ;  /* 0xffffff9000747947 */ /* 0x000fea000383ffff */
.L_x_95:
[----:B--2---:R2:W3:Y:S02]  /*eaf0*/  SYNCS.PHASECHK.TRANS64.TRYWAIT P3, [R11+URZ+0x80], R12 ;  /* 0x0000800c0b0075a7 */ /* 0x0044e4000806017f */
[----:B---3--:R-:W-:Y:S05]  /*eb00*/  @!P3 NANOSLEEP.SYNCS 0x989680 ;  /* 0x009896800000b95d */ /* 0x008fea0003900000 */
[----:B------:R-:W3:Y:S02]  /*eb10*/  @!P3 SYNCS.PHASECHK.TRANS64 P3, [R11+URZ+0x80], R12 ;  /* 0x0000800c0b00b5a7 */ /* 0x000ee4000806007f */
[----:B---3--:R-:W-:Y:S05]  /*eb20*/  @!P3 BRA `(.L_x_95) ;  /* 0xfffffffc00f0b947 */ /* 0x008fea000383ffff */
[----:B------:R-:W-:Y:S05]  /*eb30*/  BRA `(.L_x_243) ;  /* 0xffffff9c00007947 */ /* 0x000fea000383ffff */
.L_x_106:
[----:B--2---:R2:W3:Y:S02]  /*eb40*/  SYNCS.PHASECHK.TRANS64.TRYWAIT P3, [R11+URZ+0x80], R12 ;  /* 0x0000800c0b0075a7 */ /* 0x0044e4000806017f */
[----:B---3--:R-:W-:Y:S05]  /*eb50*/  @!P3 NANOSLEEP.SYNCS 0x989680 ;  /* 0x009896800000b95d */ /* 0x008fea0003900000 */
[----:B------:R-:W3:Y:S02]  /*eb60*/  @!P3 SYNCS.PHASECHK.TRANS64 P3, [R11+URZ+0x80], R12 ;  /* 0x0000800c0b00b5a7 */ /* 0x000ee4000806007f */
[----:B---3--:R-:W-:Y:S05]  /*eb70*/  @!P3 BRA `(.L_x_106) ;  /* 0xfffffffc00f0b947 */ /* 0x008fea000383ffff */
[----:B------:R-:W-:Y:S05]  /*eb80*/  BRA `(.L_x_244) ;  /* 0xffffffa400587947 */ /* 0x000fea000383ffff */
.L_x_117:
[----:B--2---:R2:W3:Y:S02]  /*eb90*/  SYNCS.PHASECHK.TRANS64.TRYWAIT P3, [R11+URZ+0x80], R12 ;  /* 0x0000800c0b0075a7 */ /* 0x0044e4000806017f */
[----:B---3--:R-:W-:Y:S05]  /*eba0*/  @!P3 NANOSLEEP.SYNCS 0x989680 ;  /* 0x009896800000b95d */ /* 0x008fea0003900000 */
[----:B------:R-:W3:Y:S02]  /*ebb0*/  @!P3 SYNCS.PHASECHK.TRANS64 P3, [R11+URZ+0x80], R12 ;  /* 0x0000800c0b00b5a7 */ /* 0x000ee4000806007f */
[----:B---3--:R-:W-:Y:S05]  /*ebc0*/  @!P3 BRA `(.L_x_117) ;  /* 0xfffffffc00f0b947 */ /* 0x008fea000383ffff */
[----:B------:R-:W-:Y:S05]  /*ebd0*/  BRA `(.L_x_245) ;  /* 0xffffffac00f07947 */ /* 0x000fea000383ffff */
.L_x_128:
[----:B--2---:R2:W3:Y:S02]  /*ebe0*/  SYNCS.PHASECHK.TRANS64.TRYWAIT P0, [R12+URZ+0x80], R11 ;  /* 0x0000800b0c0075a7 */ /* 0x0044e4000800017f */
[----:B---3--:R-:W-:Y:S05]  /*ebf0*/  @!P0 NANOSLEEP.SYNCS 0x989680 ;  /* 0x009896800000895d */ /* 0x008fea0003900000 */
[----:B------:R-:W3:Y:S02]  /*ec00*/  @!P0 SYNCS.PHASECHK.TRANS64 P0, [R12+URZ+0x80], R11 ;  /* 0x0000800b0c0085a7 */ /* 0x000ee4000800007f */
[----:B---3--:R-:W-:Y:S05]  /*ec10*/  @!P0 BRA `(.L_x_128) ;  /* 0xfffffffc00f08947 */ /* 0x008fea000383ffff */
[----:B------:R-:W-:Y:S05]  /*ec20*/  BRA `(.L_x_246) ;  /* 0xffffffb800487947 */ /* 0x000fea000383ffff */
.L_x_144:
[----:B-1----:R-:W-:-:S04]  /*ec30*/  MOV R3, UR4 ;  /* 0x0000000400037c02 */ /* 0x002fc80008000f00 */
[----:B------:R1:W2:Y:S03]  /*ec40*/  SYNCS.PHASECHK.TRANS64.TRYWAIT P0, [R3+URZ+0xc8], R0 ;  /* 0x0000c800030075a7 */ /* 0x0002a6000800017f */
[----:B--2---:R-:W-:Y:S05]  /*ec50*/  @!P0 NANOSLEEP.SYNCS 0x989680 ;  /* 0x009896800000895d */ /* 0x004fea0003900000 */
[----:B------:R-:W2:Y:S02]  /*ec60*/  @!P0 SYNCS.PHASECHK.TRANS64 P0, [R3+URZ+0xc8], R0 ;  /* 0x0000c800030085a7 */ /* 0x000ea4000800007f */
[----:B--2---:R-:W-:Y:S05]  /*ec70*/  @!P0 BRA `(.L_x_144) ;  /* 0xfffffffc00ec8947 */ /* 0x004fea000383ffff */
[----:B------:R-:W-:Y:S05]  /*ec80*/  BRA `(.L_x_143) ;  /* 0xffffffd000547947 */ /* 0x000fea000383ffff */
.L_x_153:
[----:B-1----:R-:W-:-:S04]  /*ec90*/  MOV R3, UR13 ;  /* 0x0000000d00037c02 */ /* 0x002fc80008000f00 */
[----:B------:R1:W2:Y:S03]  /*eca0*/  SYNCS.PHASECHK.TRANS64.TRYWAIT P2, [R3+URZ+0xa0], R2 ;  /* 0x0000a002030075a7 */ /* 0x0002a6000804017f */
[----:B--2---:R-:W-:Y:S05]  /*ecb0*/  @!P2 NANOSLEEP.SYNCS 0x989680 ;  /* 0x009896800000a95d */ /* 0x004fea0003900000 */
[----:B------:R-:W2:Y:S02]  /*ecc0*/  @!P2 SYNCS.PHASECHK.TRANS64 P2, [R3+URZ+0xa0], R2 ;  /* 0x0000a0020300a5a7 */ /* 0x000ea4000804007f */
[----:B--2---:R-:W-:Y:S05]  /*ecd0*/  @!P2 BRA `(.L_x_153) ;  /* 0xfffffffc00eca947 */ /* 0x004fea000383ffff */
[----:B------:R-:W-:Y:S05]  /*ece0*/  BRA `(.L_x_247) ;  /* 0xffffffd400487947 */ /* 0x000fea000383ffff */
.L_x_159:
[----:B-12---:R-:W-:-:S04]  /*ecf0*/  IMAD.U32 R3, RZ, RZ, UR13 ;  /* 0x0000000dff037e24 */ /* 0x006fc8000f8e00ff */
[----:B------:R1:W2:Y:S03]  /*ed00*/  SYNCS.PHASECHK.TRANS64.TRYWAIT P2, [R3+URZ+0xa8], R2 ;  /* 0x0000a802030075a7 */ /* 0x0002a6000804017f */
[----:B--2---:R-:W-:Y:S05]  /*ed10*/  @!P2 NANOSLEEP.SYNCS 0x989680 ;  /* 0x009896800000a95d */ /* 0x004fea0003900000 */
[----:B------:R-:W2:Y:S02]  /*ed20*/  @!P2 SYNCS.PHASECHK.TRANS64 P2, [R3+URZ+0xa8], R2 ;  /* 0x0000a8020300a5a7 */ /* 0x000ea4000804007f */
[----:B--2---:R-:W-:Y:S05]  /*ed30*/  @!P2 BRA `(.L_x_159) ;  /* 0xfffffffc00eca947 */ /* 0x004fea000383ffff */
[----:B------:R-:W-:Y:S05]  /*ed40*/  BRA `(.L_x_248) ;  /* 0xffffffd400907947 */ /* 0x000fea000383ffff */
.L_x_165:
[----:B-123--:R-:W-:-:S04]  /*ed50*/  MOV R3, UR13 ;  /* 0x0000000d00037c02 */ /* 0x00efc80008000f00 */
[----:B------:R1:W2:Y:S03]  /*ed60*/  SYNCS.PHASECHK.TRANS64.TRYWAIT P2, [R3+URZ+0xb0], R2 ;  /* 0x0000b002030075a7 */ /* 0x0002a6000804017f */
[----:B--2---:R-:W-:Y:S05]  /*ed70*/  @!P2 NANOSLEEP.SYNCS 0x989680 ;  /* 0x009896800000a95d */ /* 0x004fea0003900000 */
[----:B------:R-:W2:Y:S02]  /*ed80*/  @!P2 SYNCS.PHASECHK.TRANS64 P2, [R3+URZ+0xb0], R2 ;  /* 0x0000b0020300a5a7 */ /* 0x000ea4000804007f */
[----:B--2---:R-:W-:Y:S05]  /*ed90*/  @!P2 BRA `(.L_x_165) ;  /* 0xfffffffc00eca947 */ /* 0x004fea000383ffff */
[----:B------:R-:W-:Y:S05]  /*eda0*/  BRA `(.L_x_249) ;  /* 0xffffffd400e47947 */ /* 0x000fea000383ffff */
.L_x_171:
[----:B-1234-:R-:W-:-:S04]  /*edb0*/  MOV R3, UR13 ;  /* 0x0000000d00037c02 */ /* 0x01efc80008000f00 */
[----:B------:R1:W2:Y:S03]  /*edc0*/  SYNCS.PHASECHK.TRANS64.TRYWAIT P2, [R3+URZ+0xb8], R2 ;  /* 0x0000b802030075a7 */ /* 0x0002a6000804017f */
[----:B--2---:R-:W-:Y:S05]  /*edd0*/  @!P2 NANOSLEEP.SYNCS 0x989680 ;  /* 0x009896800000a95d */ /* 0x004fea0003900000 */
[----:B------:R-:W2:Y:S02]  /*ede0*/  @!P2 SYNCS.PHASECHK.TRANS64 P2, [R3+URZ+0xb8], R2 ;  /* 0x0000b8020300a5a7 */ /* 0x000ea4000804007f */
[----:B--2---:R-:W-:Y:S05]  /*edf0*/  @!P2 BRA `(.L_x_171) ;  /* 0xfffffffc00eca947 */ /* 0x004fea000383ffff */
[----:B------:R-:W-:Y:S05]  /*ee00*/  BRA `(.L_x_250) ;  /* 0xffffffd800307947 */ /* 0x000fea000383ffff */
.L_x_177:
[----:B-1234-:R-:W-:-:S04]  /*ee10*/  IMAD.U32 R3, RZ, RZ, UR13 ;  /* 0x0000000dff037e24 */ /* 0x01efc8000f8e00ff */
[----:B------:R1:W2:Y:S03]  /*ee20*/  SYNCS.PHASECHK.TRANS64.TRYWAIT P2, [R3+URZ+0xa0], R2 ;  /* 0x0000a002030075a7 */ /* 0x0002a6000804017f */
[----:B--2---:R-:W-:Y:S05]  /*ee30*/  @!P2 NANOSLEEP.SYNCS 0x989680 ;  /* 0x009896800000a95d */ /* 0x004fea0003900000 */
[----:B------:R-:W2:Y:S02]  /*ee40*/  @!P2 SYNCS.PHASECHK.TRANS64 P2, [R3+URZ+0xa0], R2 ;  /* 0x0000a0020300a5a7 */ /* 0x000ea4000804007f */
[----:B--2---:R-:W-:Y:S05]  /*ee50*/  @!P2 BRA `(.L_x_177) ;  /* 0xfffffffc00eca947 */ /* 0x004fea000383ffff */
[----:B------:R-:W-:Y:S05]  /*ee60*/  BRA `(.L_x_251) ;  /* 0xffffffd800847947 */ /* 0x000fea000383ffff */
.L_x_183:
[----:B-1234-:R-:W-:-:S04]  /*ee70*/  MOV R3, UR13 ;  /* 0x0000000d00037c02 */ /* 0x01efc80008000f00 */
[----:B------:R1:W2:Y:S03]  /*ee80*/  SYNCS.PHASECHK.TRANS64.TRYWAIT P2, [R3+URZ+0xa8], R2 ;  /* 0x0000a802030075a7 */ /* 0x0002a6000804017f */
[----:B--2---:R-:W-:Y:S05]  /*ee90*/  @!P2 NANOSLEEP.SYNCS 0x989680 ;  /* 0x009896800000a95d */ /* 0x004fea0003900000 */
[----:B------:R-:W2:Y:S02]  /*eea0*/  @!P2 SYNCS.PHASECHK.TRANS64 P2, [R3+URZ+0xa8], R2 ;  /* 0x0000a8020300a5a7 */ /* 0x000ea4000804007f */
[----:B--2---:R-:W-:Y:S05]  /*eeb0*/  @!P2 BRA `(.L_x_183) ;  /* 0xfffffffc00eca947 */ /* 0x004fea000383ffff */
[----:B------:R-:W-:Y:S05]  /*eec0*/  BRA `(.L_x_252) ;  /* 0xffffffd800c47947 */ /* 0x000fea000383ffff */
.L_x_189:
[----:B-1234-:R-:W-:-:S04]  /*eed0*/  MOV R3, UR13 ;  /* 0x0000000d00037c02 */ /* 0x01efc80008000f00 */
[----:B------:R1:W2:Y:S03]  /*eee0*/  SYNCS.PHASECHK.TRANS64.TRYWAIT P2, [R3+URZ+0xb0], R2 ;  /* 0x0000b002030075a7 */ /* 0x0002a6000804017f */
[----:B--2---:R-:W-:Y:S05]  /*eef0*/  @!P2 NANOSLEEP.SYNCS 0x989680 ;  /* 0x009896800000a95d */ /* 0x004fea0003900000 */
[----:B------:R-:W2:Y:S02]  /*ef00*/  @!P2 SYNCS.PHASECHK.TRANS64 P2, [R3+URZ+0xb0], R2 ;  /* 0x0000b0020300a5a7 */ /* 0x000ea4000804007f */
[----:B--2---:R-:W-:Y:S05]  /*ef10*/  @!P2 BRA `(.L_x_189) ;  /* 0xfffffffc00eca947 */ /* 0x004fea000383ffff */
[----:B------:R-:W-:Y:S05]  /*ef20*/  BRA `(.L_x_253) ;  /* 0xffffffdc000c7947 */ /* 0x000fea000383ffff */
.L_x_195:
[----:B-1234-:R-:W-:-:S04]  /*ef30*/  IMAD.U32 R3, RZ, RZ, UR13 ;  /* 0x0000000dff037e24 */ /* 0x01efc8000f8e00ff */
[----:B------:R1:W2:Y:S03]  /*ef40*/  SYNCS.PHASECHK.TRANS64.TRYWAIT P2, [R3+URZ+0xb8], R2 ;  /* 0x0000b802030075a7 */ /* 0x0002a6000804017f */
[----:B--2---:R-:W-:Y:S05]  /*ef50*/  @!P2 NANOSLEEP.SYNCS 0x989680 ;  /* 0x009896800000a95d */ /* 0x004fea0003900000 */
[----:B------:R-:W2:Y:S02]  /*ef60*/  @!P2 SYNCS.PHASECHK.TRANS64 P2, [R3+URZ+0xb8], R2 ;  /* 0x0000b8020300a5a7 */ /* 0x000ea4000804007f */
[----:B--2---:R-:W-:Y:S05]  /*ef70*/  @!P2 BRA `(.L_x_195) ;  /* 0xfffffffc00eca947 */ /* 0x004fea000383ffff */
[----:B------:R-:W-:Y:S05]  /*ef80*/  BRA `(.L_x_254) ;  /* 0xffffffdc00487947 */ /* 0x000fea000383ffff */
.L_x_207:
[----:B-1----:R1:W2:Y:S02]  /*ef90*/  SYNCS.PHASECHK.TRANS64.TRYWAIT P1, [R0+URZ+0xa0], R3 ;  /* 0x0000a003000075a7 */ /* 0x0022a4000802017f */
[----:B--2---:R-:W-:Y:S05]  /*efa0*/  @!P1 NANOSLEEP.SYNCS 0x989680 ;  /* 0x009896800000995d */ /* 0x004fea0003900000 */
[----:B------:R-:W2:Y:S02]  /*efb0*/  @!P1 SYNCS.PHASECHK.TRANS64 P1, [R0+URZ+0xa0], R3 ;  /* 0x0000a003000095a7 */ /* 0x000ea4000802007f */
[----:B--2---:R-:W-:Y:S05]  /*efc0*/  @!P1 BRA `(.L_x_207) ;  /* 0xfffffffc00f09947 */ /* 0x004fea000383ffff */
[----:B------:R-:W-:Y:S05]  /*efd0*/  BRA `(.L_x_255) ;  /* 0xffffffe400547947 */ /* 0x000fea000383ffff */
.L_x_209:
[----:B--2---:R2:W3:Y:S02]  /*efe0*/  SYNCS.PHASECHK.TRANS64.TRYWAIT P1, [R0+URZ+0xa8], R3 ;  /* 0x0000a803000075a7 */ /* 0x0044e4000802017f */
[----:B---3--:R-:W-:Y:S05]  /*eff0*/  @!P1 NANOSLEEP.SYNCS 0x989680 ;  /* 0x009896800000995d */ /* 0x008fea0003900000 */
[----:B------:R-:W3:Y:S02]  /*f000*/  @!P1 SYNCS.PHASECHK.TRANS64 P1, [R0+URZ+0xa8], R3 ;  /* 0x0000a803000095a7 */ /* 0x000ee4000802007f */
[----:B---3--:R-:W-:Y:S05]  /*f010*/  @!P1 BRA `(.L_x_209) ;  /* 0xfffffffc00f09947 */ /* 0x008fea000383ffff */
[----:B------:R-:W-:Y:S05]  /*f020*/  BRA `(.L_x_256) ;  /* 0xffffffe400507947 */ /* 0x000fea000383ffff */
.L_x_211:
[----:B---3--:R3:W4:Y:S02]  /*f030*/  SYNCS.PHASECHK.TRANS64.TRYWAIT P1, [R0+URZ+0xb0], R3 ;  /* 0x0000b003000075a7 */ /* 0x008724000802017f */
[----:B----4-:R-:W-:Y:S05]  /*f040*/  @!P1 NANOSLEEP.SYNCS 0x989680 ;  /* 0x009896800000995d */ /* 0x010fea0003900000 */
[----:B------:R-:W4:Y:S02]  /*f050*/  @!P1 SYNCS.PHASECHK.TRANS64 P1, [R0+URZ+0xb0], R3 ;  /* 0x0000b003000095a7 */ /* 0x000f24000802007f */
[----:B----4-:R-:W-:Y:S05]  /*f060*/  @!P1 BRA `(.L_x_211) ;  /* 0xfffffffc00f09947 */ /* 0x010fea000383ffff */
[----:B------:R-:W-:Y:S05]  /*f070*/  BRA `(.L_x_257) ;  /* 0xffffffe4004c7947 */ /* 0x000fea000383ffff */
.L_x_215:
[----:B------:R-:W-:Y:S01]  /*f080*/  BSSY B1, `(.L_x_258) ;  /* 0x0000006000017945 */ /* 0x000fe20003800000 */
[----:B------:R-:W-:-:S07]  /*f090*/  MOV R15, 0xffffffff ;  /* 0xffffffff000f7802 */ /* 0x000fce0000000f00 */
[----:B------:R-:W-:Y:S05]  /*f0a0*/  WARPSYNC.COLLECTIVE R15, `(.L_x_259) ;  /* 0x000000000f0c7348 */ /* 0x000fea0003c00000 */
[----:B------:R-:W-:Y:S02]  /*f0b0*/  ELECT P6, UR62, PT ;  /* 0x00000000003e782f */ /* 0x000fe400038c0000 */
[----:B------:R-:W-:Y:S01]  /*f0c0*/  MOV R14, UR62 ;  /* 0x0000003e000e7c02 */ /* 0x000fe20008000f00 */
[----:B------:R-:W-:Y:S10]  /*f0d0*/  ENDCOLLECTIVE ;  /* 0x000000000000791b */ /* 0x000ff40003800000 */
.L_x_259:
[----:B------:R-:W-:Y:S05]  /*f0e0*/  BSYNC B1 ;  /* 0x0000000000017941 */ /* 0x000fea0003800000 */
.L_x_258:
[----:B------:R-:W-:Y:S01]  /*f0f0*/  PLOP3.LUT P0, PT, P6, PT, PT, 0x80, 0x0 ;  /* 0x000000000000781c */ /* 0x000fe2000370f070 */
[----:B------:R-:W-:-:S12]  /*f100*/  BRA `(.L_x_260) ;  /* 0xffffffe400cc7947 */ /* 0x000fd8000383ffff */
.L_x_218:
[----:B--2---:R2:W3:Y:S02]  /*f110*/  SYNCS.PHASECHK.TRANS64.TRYWAIT P0, [R12+URZ+0x40], R5 ;  /* 0x000040050c0075a7 */ /* 0x0044e4000800017f */
[----:B---3--:R-:W-:Y:S05]  /*f120*/  @!P0 NANOSLEEP.SYNCS 0x989680 ;  /* 0x009896800000895d */ /* 0x008fea0003900000 */
[----:B------:R-:W3:Y:S02]  /*f130*/  @!P0 SYNCS.PHASECHK.TRANS64 P0, [R12+URZ+0x40], R5 ;  /* 0x000040050c0085a7 */ /* 0x000ee4000800007f */
[----:B---3--:R-:W-:Y:S05]  /*f140*/  @!P0 BRA `(.L_x_218) ;  /* 0xfffffffc00f08947 */ /* 0x008fea000383ffff */
[----:B------:R-:W-:Y:S05]  /*f150*/  BRA `(.L_x_261) ;  /* 0xffffffe800007947 */ /* 0x000fea000383ffff */
.L_x_227:
[----:B------:R-:W-:Y:S01]  /*f160*/  BSSY B0, `(.L_x_262) ;  /* 0x0000006000007945 */ /* 0x000fe20003800000 */
[----:B------:R-:W-:-:S07]  /*f170*/  MOV R15, 0xffffffff ;  /* 0xffffffff000f7802 */ /* 0x000fce0000000f00 */
[----:B------:R-:W-:Y:S05]  /*f180*/  WARPSYNC.COLLECTIVE R15, `(.L_x_263) ;  /* 0x000000000f0c7348 */ /* 0x000fea0003c00000 */
[----:B------:R-:W-:Y:S02]  /*f190*/  ELECT P6, UR62, PT ;  /* 0x00000000003e782f */ /* 0x000fe400038c0000 */
[----:B------:R-:W-:Y:S01]  /*f1a0*/  MOV R14, UR62 ;  /* 0x0000003e000e7c02 */ /* 0x000fe20008000f00 */
[----:B------:R-:W-:Y:S10]  /*f1b0*/  ENDCOLLECTIVE ;  /* 0x000000000000791b */ /* 0x000ff40003800000 */
.L_x_263:
[----:B------:R-:W-:Y:S05]  /*f1c0*/  BSYNC B0 ;  /* 0x0000000000007941 */ /* 0x000fea0003800000 */
.L_x_262:
[----:B------:R-:W-:Y:S01]  /*f1d0*/  PLOP3.LUT P0, PT, P6, PT, PT, 0x80, 0x0 ;  /* 0x000000000000781c */ /* 0x000fe2000370f070 */
[----:B------:R-:W-:-:S12]  /*f1e0*/  BRA `(.L_x_264) ;  /* 0xfffffff000787947 */ /* 0x000fd8000383ffff */
.L_x_231:
[----:B-1----:R1:W2:Y:S02]  /*f1f0*/  SYNCS.PHASECHK.TRANS64.TRYWAIT P0, [R7+URZ], R2 ;  /* 0x00000002070075a7 */ /* 0x0022a4000800017f */
[----:B--2---:R-:W-:Y:S05]  /*f200*/  @!P0 NANOSLEEP.SYNCS 0x989680 ;  /* 0x009896800000895d */ /* 0x004fea0003900000 */
[----:B------:R-:W2:Y:S02]  /*f210*/  @!P0 SYNCS.PHASECHK.TRANS64 P0, [R7+URZ], R2 ;  /* 0x00000002070085a7 */ /* 0x000ea4000800007f */
[----:B--2---:R-:W-:Y:S05]  /*f220*/  @!P0 BRA `(.L_x_231) ;  /* 0xfffffffc00f08947 */ /* 0x004fea000383ffff */
[----:B------:R-:W-:Y:S05]  /*f230*/  BRA `(.L_x_265) ;  /* 0xfffffff000bc7947 */ /* 0x000fea000383ffff */
.L_x_232:
[----:B-1----:R1:W2:Y:S02]  /*f240*/  SYNCS.PHASECHK.TRANS64.TRYWAIT P0, [R9+URZ], R4 ;  /* 0x00000004090075a7 */ /* 0x0022a4000800017f */
[----:B--2---:R-:W-:Y:S05]  /*f250*/  @!P0 NANOSLEEP.SYNCS 0x989680 ;  /* 0x009896800000895d */ /* 0x004fea0003900000 */
[----:B------:R-:W2:Y:S02]  /*f260*/  @!P0 SYNCS.PHASECHK.TRANS64 P0, [R9+URZ], R4 ;  /* 0x00000004090085a7 */ /* 0x000ea4000800007f */
[----:B--2---:R-:W-:Y:S05]  /*f270*/  @!P0 BRA `(.L_x_232) ;  /* 0xfffffffc00f08947 */ /* 0x004fea000383ffff */
[----:B------:R-:W-:Y:S05]  /*f280*/  BRA `(.L_x_266) ;  /* 0xfffffff000cc7947 */ /* 0x000fea000383ffff */
.L_x_233:
[----:B-1----:R1:W2:Y:S02]  /*f290*/  SYNCS.PHASECHK.TRANS64.TRYWAIT P0, [R6+URZ], R5 ;  /* 0x00000005060075a7 */ /* 0x0022a4000800017f */
[----:B--2---:R-:W-:Y:S05]  /*f2a0*/  @!P0 NANOSLEEP.SYNCS 0x989680 ;  /* 0x009896800000895d */ /* 0x004fea0003900000 */
[----:B------:R-:W2:Y:S02]  /*f2b0*/  @!P0 SYNCS.PHASECHK.TRANS64 P0, [R6+URZ], R5 ;  /* 0x00000005060085a7 */ /* 0x000ea4000800007f */
[----:B--2---:R-:W-:Y:S05]  /*f2c0*/  @!P0 BRA `(.L_x_233) ;  /* 0xfffffffc00f08947 */ /* 0x004fea000383ffff */
[----:B------:R-:W-:Y:S05]  /*f2d0*/  BRA `(.L_x_267) ;  /* 0xfffffff000dc7947 */ /* 0x000fea000383ffff */
.L_x_234:
[----:B-1----:R1:W2:Y:S02]  /*f2e0*/  SYNCS.PHASECHK.TRANS64.TRYWAIT P0, [R9+URZ], R4 ;  /* 0x00000004090075a7 */ /* 0x0022a4000800017f */
[----:B--2---:R-:W-:Y:S05]  /*f2f0*/  @!P0 NANOSLEEP.SYNCS 0x989680 ;  /* 0x009896800000895d */ /* 0x004fea0003900000 */
[----:B------:R-:W2:Y:S02]  /*f300*/  @!P0 SYNCS.PHASECHK.TRANS64 P0, [R9+URZ], R4 ;  /* 0x00000004090085a7 */ /* 0x000ea4000800007f */
[----:B--2---:R-:W-:Y:S05]  /*f310*/  @!P0 BRA `(.L_x_234) ;  /* 0xfffffffc00f08947 */ /* 0x004fea000383ffff */
[----:B------:R-:W-:Y:S05]  /*f320*/  BRA `(.L_x_268) ;  /* 0xfffffff000ec7947 */ /* 0x000fea000383ffff */
.L_x_235:
[----:B-1----:R1:W2:Y:S02]  /*f330*/  SYNCS.PHASECHK.TRANS64.TRYWAIT P0, [R6+URZ], R5 ;  /* 0x00000005060075a7 */ /* 0x0022a4000800017f */
[----:B--2---:R-:W-:Y:S05]  /*f340*/  @!P0 NANOSLEEP.SYNCS 0x989680 ;  /* 0x009896800000895d */ /* 0x004fea0003900000 */
[----:B------:R-:W2:Y:S02]  /*f350*/  @!P0 SYNCS.PHASECHK.TRANS64 P0, [R6+URZ], R5 ;  /* 0x00000005060085a7 */ /* 0x000ea4000800007f */
[----:B--2---:R-:W-:Y:S05]  /*f360*/  @!P0 BRA `(.L_x_235) ;  /* 0xfffffffc00f08947 */ /* 0x004fea000383ffff */
[----:B------:R-:W-:Y:S05]  /*f370*/  BRA `(.L_x_269) ;  /* 0xfffffff000fc7947 */ /* 0x000fea000383ffff */
.L_x_236:
[----:B-1----:R1:W2:Y:S02]  /*f380*/  SYNCS.PHASECHK.TRANS64.TRYWAIT P0, [R9+URZ], R4 ;  /* 0x00000004090075a7 */ /* 0x0022a4000800017f */
[----:B--2---:R-:W-:Y:S05]  /*f390*/  @!P0 NANOSLEEP.SYNCS 0x989680 ;  /* 0x009896800000895d */ /* 0x004fea0003900000 */
[----:B------:R-:W2:Y:S02]  /*f3a0*/  @!P0 SYNCS.PHASECHK.TRANS64 P0, [R9+URZ], R4 ;  /* 0x00000004090085a7 */ /* 0x000ea4000800007f */
[----:B--2---:R-:W-:Y:S05]  /*f3b0*/  @!P0 BRA `(.L_x_236) ;  /* 0xfffffffc00f08947 */ /* 0x004fea000383ffff */
[----:B------:R-:W-:Y:S05]  /*f3c0*/  BRA `(.L_x_270) ;  /* 0xfffffff4000c7947 */ /* 0x000fea000383ffff */
.L_x_237:
[----:B--2---:R2:W3:Y:S02]  /*f3d0*/  SYNCS.PHASECHK.TRANS64.TRYWAIT P0, [R6+URZ], R5 ;  /* 0x00000005060075a7 */ /* 0x0044e4000800017f */
[----:B---3--:R-:W-:Y:S05]  /*f3e0*/  @!P0 NANOSLEEP.SYNCS 0x989680 ;  /* 0x009896800000895d */ /* 0x008fea0003900000 */
[----:B------:R-:W3:Y:S02]  /*f3f0*/  @!P0 SYNCS.PHASECHK.TRANS64 P0, [R6+URZ], R5 ;  /* 0x00000005060085a7 */ /* 0x000ee4000800007f */
[----:B---3--:R-:W-:Y:S05]  /*f400*/  @!P0 BRA `(.L_x_237) ;  /* 0xfffffffc00f08947 */ /* 0x008fea000383ffff */
[----:B------:R-:W-:Y:S05]  /*f410*/  BRA `(.L_x_271) ;  /* 0xfffffff400147947 */ /* 0x000fea000383ffff */
.L_x_272:
[----:B------:R-:W-:-:S00]  /*f420*/  BRA `(.L_x_272) ;  /* 0xfffffffc00fc7947 */ /* 0x000fc0000383ffff */
[----:B------:R-:W-:-:S00]  /*f430*/  NOP ;  /* 0x0000000000007918 */ /* 0x000fc00000000000 */
        /* <DEDUP_REMOVED lines=12> */
.L_x_273:


//--------------------- .nv.global.init           --------------------------
	.section	.nv.global.init,"aw",@progbits
.nv.global.init:
	.type		$str$24,@object
	.size		$str$24,($str$25 - $str$24)
$str$24:
        /*0000*/ 	.byte	0x28, 0x61, 0x64, 0x64, 0x72, 0x65, 0x73, 0x73, 0x20, 0x26, 0x20, 0x6d, 0x61, 0x73, 0x6b, 0x29
        /*0010*/ 	.byte	0x20, 0x3d, 0x3d, 0x20, 0x30, 0x00
	.type		$str$25,@object
	.size		$str$25,(__unnamed_1 - $str$25)
$str$25:
        /*0016*/ 	.byte	0x2f, 0x74, 0x6d, 0x70, 0x2f, 0x63, 0x75, 0x74, 0x6c, 0x61, 0x73, 0x73, 0x5f, 0x73, 0x77, 0x65
        /*0026*/ 	.byte	0x65, 0x70, 0x5f, 0x73, 0x72, 0x63, 0x2f, 0x69, 0x6e, 0x63, 0x6c, 0x75, 0x64, 0x65, 0x2f, 0x63
        /*0036*/ 	.byte	0x75, 0x74, 0x65, 0x2f, 0x70, 0x6f, 0x69, 0x6e, 0x74, 0x65, 0x72, 0x5f, 0x66, 0x6c, 0x61, 0x67
        /*0046*/ 	.byte	0x67, 0x65, 0x64, 0x2e, 0x68, 0x70, 0x70, 0x00
	.type		__unnamed_1,@object
	.size		__unnamed_1,(__unnamed_2 - __unnamed_1)
__unnamed_1:
        /* <DEDUP_REMOVED lines=28> */
        /*020e*/ 	.byte	0x3a, 0x43, 0x3c, 0x34, 0x30, 0x39, 0x36, 0x3e, 0x3e, 0x3e, 0x3e, 0x3e, 0x5d, 0x00
	.type		__unnamed_2,@object
	.size		__unnamed_2,(.L_1 - __unnamed_2)
__unnamed_2:
        /* <DEDUP_REMOVED lines=29> */
.L_1:


//--------------------- .nv.shared._ZN7cutlass13device_kernelINS_4gemm6kernel13GemmUniversalIN4cute5tupleIJiiiiEEENS1_10collective13CollectiveMmaINS1_37MainloopSm90TmaGmmaWarpSpecializedFP8ILi8ENS5_IJNS4_1CILi1EEESB_SB_EEENS1_35KernelTmaWarpSpecializedCooperativeEEENS5_IJNSA_ILi256EEENSA_ILi128EEENSA_ILi64EEEEEENS_12float_e4m3_tENS5_IJlSB_lEEESJ_SK_NS4_8TiledMMAINS4_8MMA_AtomIJNS4_4SM904GMMA31MMA_64x128x32_F32E4M3E4M3_SS_TNILNSO_7ScaleInE1ELSQ_1EEEEEENS4_6LayoutINS5_IJNSA_ILi2EEESB_SB_EEENS5_IJSB_NSA_ILi0EEESW_EEEEENS5_IJNS4_10UnderscoreESZ_SZ_EEEEENS4_13SM90_TMA_LOADENS4_14ComposedLayoutINS4_7SwizzleILi2ELi4ELi3EEENS4_18smem_ptr_flag_bitsILi8EEENST_INS5_IJNSA_ILi8EEESH_EEENS5_IJSH_SB_EEEEEEEvNS4_8identityES12_S1C_vS1D_EENS_8epilogue10collective18CollectiveEpilogueINS1F_22Sm90TmaWarpSpecializedILi4ELi2ELi16ELb0ELb0EEEJSI_NS5_IJSG_NSA_ILi32EEEEEESJ_SK_SJ_SK_NS1F_6fusion15FusionCallbacksIS1J_NS1M_13LinCombEltActINS1F_6thread4ReLuESJ_fSJ_fLNS_15FloatRoundStyleE2EEESI_S1L_JEEES12_NS13_INS14_ILi1ELi4ELi3EEES17_NST_INS5_IJS18_S1K_EEENS5_IJS1K_SB_EEEEEEENS4_39AutoVectorizingCopyWithAssumedAlignmentILi128EEENS4_14SM90_TMA_STOREES1Y_S20_NS4_9Copy_AtomIJNS4_17SM90_U32x4_STSM_NENS_6half_tEEEEvEEEvvEEEEvNT_6ParamsE --------------------------
	.section	.nv.shared._ZN7cutlass13device_kernelINS_4gemm6kernel13GemmUniversalIN4cute5tupleIJiiiiEEENS1_10collective13CollectiveMmaINS1_37MainloopSm90TmaGmmaWarpSpecializedFP8ILi8ENS5_IJNS4_1CILi1EEESB_SB_EEENS1_35KernelTmaWarpSpecializedCooperativeEEENS5_IJNSA_ILi256EEENSA_ILi128EEENSA_ILi64EEEEEENS_12float_e4m3_tENS5_IJlSB_lEEESJ_SK_NS4_8TiledMMAINS4_8MMA_AtomIJNS4_4SM904GMMA31MMA_64x128x32_F32E4M3E4M3_SS_TNILNSO_7ScaleInE1ELSQ_1EEEEEENS4_6LayoutINS5_IJNSA_ILi2EEESB_SB_EEENS5_IJSB_NSA_ILi0EEESW_EEEEENS5_IJNS4_10UnderscoreESZ_SZ_EEEEENS4_13SM90_TMA_LOADENS4_14ComposedLayoutINS4_7SwizzleILi2ELi4ELi3EEENS4_18smem_ptr_flag_bitsILi8EEENST_INS5_IJNSA_ILi8EEESH_EEENS5_IJSH_SB_EEEEEEEvNS4_8identityES12_S1C_vS1D_EENS_8epilogue10collective18CollectiveEpilogueINS1F_22Sm90TmaWarpSpecializedILi4ELi2ELi16ELb0ELb0EEEJSI_NS5_IJSG_NSA_ILi32EEEEEESJ_SK_SJ_SK_NS1F_6fusion15FusionCallbacksIS1J_NS1M_13LinCombEltActINS1F_6thread4ReLuESJ_fSJ_fLNS_15FloatRoundStyleE2EEESI_S1L_JEEES12_NS13_INS14_ILi1ELi4ELi3EEES17_NST_INS5_IJS18_S1K_EEENS5_IJS1K_SB_EEEEEEENS4_39AutoVectorizingCopyWithAssumedAlignmentILi128EEENS4_14SM90_TMA_STOREES1Y_S20_NS4_9Copy_AtomIJNS4_17SM90_U32x4_STSM_NENS_6half_tEEEEvEEEvvEEEEvNT_6ParamsE,"aw",@nobits
	.sectionflags	@""
	.align	16
	.zero		1024


//--------------------- .nv.shared.reserved.0     --------------------------
	.section	.nv.shared.reserved.0,"aw",@nobits
	.weak		__nv_reservedSMEM_offset_0_alias
	.size		__nv_reservedSMEM_offset_0_alias, 0, 0
	.other		__nv_reservedSMEM_offset_0_alias,@"STO_CUDA_RESERVED_SHARED STV_DEFAULT"
__nv_reservedSMEM_offset_0_alias:
	.zero		0


//--------------------- .nv.global                --------------------------
	.section	.nv.global,"aw",@nobits
.nv.global:
	.type		_ZN39_INTERNAL_36f1e6cc_4_k_cu_a532f176_32984cute1_E,@object
	.size		_ZN39_INTERNAL_36f1e6cc_4_k_cu_a532f176_32984cute1_E,(_ZN39_INTERNAL_36f1e6cc_4_k_cu_a532f176_32984cuda3std3__45__cpo6cbeginE - _ZN39_INTERNAL_36f1e6cc_4_k_cu_a532f176_32984cute1_E)
_ZN39_INTERNAL_36f1e6cc_4_k_cu_a532f176_32984cute1_E:
	.zero		1
	.type		_ZN39_INTERNAL_36f1e6cc_4_k_cu_a532f176_32984cuda3std3__45__cpo6cbeginE,@object
	.size		_ZN39_INTERNAL_36f1e6cc_4_k_cu_a532f176_32984cuda3std3__45__cpo6cbeginE,(_ZN39_INTERNAL_36f1e6cc_4_k_cu_a532f176_32984cuda3std3__48in_placeE - _ZN39_INTERNAL_36f1e6cc_4_k_cu_a532f176_32984cuda3std3__45__cpo6cbeginE)
_ZN39_INTERNAL_36f1e6cc_4_k_cu_a532f176_32984cuda3std3__45__cpo6cbeginE:
	.zero		1
	.type		_ZN39_INTERNAL_36f1e6cc_4_k_cu_a532f176_32984cuda3std3__48in_placeE,@object
	.size		_ZN39_INTERNAL_36f1e6cc_4_k_cu_a532f176_32984cuda3std3__48in_placeE,(_ZN39_INTERNAL_36f1e6cc_4_k_cu_a532f176_32984cuda3std6ranges3__45__cpo9iter_moveE - _ZN39_INTERNAL_36f1e6cc_4_k_cu_a532f176_32984cuda3std3__48in_placeE)
_ZN39_INTERNAL_36f1e6cc_4_k_cu_a532f176_32984cuda3std3__48in_placeE:
	.zero		1
	.type		_ZN39_INTERNAL_36f1e6cc_4_k_cu_a532f176_32984cuda3std6ranges3__45__cpo9iter_moveE,@object
	.size		_ZN39_INTERNAL_36f1e6cc_4_k_cu_a532f176_32984cuda3std6ranges3__45__cpo9iter_moveE,(_ZN39_INTERNAL_36f1e6cc_4_k_cu_a532f176_32984cuda3std3__45__cpo5beginE - _ZN39_INTERNAL_36f1e6cc_4_k_cu_a532f176_32984cuda3std6ranges3__45__cpo9iter_moveE)
_ZN39_INTERNAL_36f1e6cc_4_k_cu_a532f176_32984cuda3std6ranges3__45__cpo9iter_moveE:
	.zero		1
	.type		_ZN39_INTERNAL_36f1e6cc_4_k_cu_a532f176_32984cuda3std3__45__cpo5beginE,@object
	.size		_ZN39_INTERNAL_36f1e6cc_4_k_cu_a532f176_32984cuda3std3__45__cpo5beginE,(_ZN39_INTERNAL_36f1e6cc_4_k_cu_a532f176_32984cuda3std3__441_GLOBAL__N__36f1e6cc_4_k_cu_a532f176_32986ignoreE - _ZN39_INTERNAL_36f1e6cc_4_k_cu_a532f176_32984cuda3std3__45__cpo5beginE)
_ZN39_INTERNAL_36f1e6cc_4_k_cu_a532f176_32984cuda3std3__45__cpo5beginE:
	.zero		1
	.type		_ZN39_INTERNAL_36f1e6cc_4_k_cu_a532f176_32984cuda3std3__441_GLOBAL__N__36f1e6cc_4_k_cu_a532f176_32986ignoreE,@object
	.size		_ZN39_INTERNAL_36f1e6cc_4_k_cu_a532f176_32984cuda3std3__441_GLOBAL__N__36f1e6cc_4_k_cu_a532f176_32986ignoreE,(_ZN39_INTERNAL_36f1e6cc_4_k_cu_a532f176_32984cute7productE - _ZN39_INTERNAL_36f1e6cc_4_k_cu_a532f176_32984cuda3std3__441_GLOBAL__N__36f1e6cc_4_k_cu_a532f176_32986ignoreE)
_ZN39_INTERNAL_36f1e6cc_4_k_cu_a532f176_32984cuda3std3__441_GLOBAL__N__36f1e6cc_4_k_cu_a532f176_32986ignoreE:
	.zero		1
	.type		_ZN39_INTERNAL_36f1e6cc_4_k_cu_a532f176_32984cute7productE,@object
	.size		_ZN39_INTERNAL_36f1e6cc_4_k_cu_a532f176_32984cute7productE,(_ZN39_INTERNAL_36f1e6cc_4_k_cu_a532f176_32984cuda3std3__45__cpo3endE - _ZN39_INTERNAL_36f1e6cc_4_k_cu_a532f176_32984cute7productE)
_ZN39_INTERNAL_36f1e6cc_4_k_cu_a532f176_32984cute7productE:
	.zero		1
	.type		_ZN39_INTERNAL_36f1e6cc_4_k_cu_a532f176_32984cuda3std3__45__cpo3endE,@object
	.size		_ZN39_INTERNAL_36f1e6cc_4_k_cu_a532f176_32984cuda3std3__45__cpo3endE,(_ZN39_INTERNAL_36f1e6cc_4_k_cu_a532f176_32984cuda3std3__419piecewise_constructE - _ZN39_INTERNAL_36f1e6cc_4_k_cu_a532f176_32984cuda3std3__45__cpo3endE)
_ZN39_INTERNAL_36f1e6cc_4_k_cu_a532f176_32984cuda3std3__45__cpo3endE:
	.zero		1
	.type		_ZN39_INTERNAL_36f1e6cc_4_k_cu_a532f176_32984cuda3std3__419piecewise_constructE,@object
	.size		_ZN39_INTERNAL_36f1e6cc_4_k_cu_a532f176_32984cuda3std3__419piecewise_constructE,(_ZN39_INTERNAL_36f1e6cc_4_k_cu_a532f176_32984cuda3std3__45__cpo4cendE - _ZN39_INTERNAL_36f1e6cc_4_k_cu_a532f176_32984cuda3std3__419piecewise_constructE)
_ZN39_INTERNAL_36f1e6cc_4_k_cu_a532f176_32984cuda3std3__419piecewise_constructE:
	.zero		1
	.type		_ZN39_INTERNAL_36f1e6cc_4_k_cu_a532f176_32984cuda3std3__45__cpo4cendE,@object
	.size		_ZN39_INTERNAL_36f1e6cc_4_k_cu_a532f176_32984cuda3std3__45__cpo4cendE,(_ZN39_INTERNAL_36f1e6cc_4_k_cu_a532f176_32984cuda3std6ranges3__45__cpo4swapE - _ZN39_INTERNAL_36f1e6cc_4_k_cu_a532f176_32984cuda3std3__45__cpo4cendE)
_ZN39_INTERNAL_36f1e6cc_4_k_cu_a532f176_32984cuda3std3__45__cpo4cendE:
	.zero		1
	.type		_ZN39_INTERNAL_36f1e6cc_4_k_cu_a532f176_32984cuda3std6ranges3__45__cpo4swapE,@object
	.size		_ZN39_INTERNAL_36f1e6cc_4_k_cu_a532f176_32984cuda3std6ranges3__45__cpo4swapE,(.L_9 - _ZN39_INTERNAL_36f1e6cc_4_k_cu_a532f176_32984cuda3std6ranges3__45__cpo4swapE)
_ZN39_INTERNAL_36f1e6cc_4_k_cu_a532f176_32984cuda3std6ranges3__45__cpo4swapE:
	.zero		1
.L_9:


//--------------------- .nv.constant0._ZN7cutlass13device_kernelINS_4gemm6kernel13GemmUniversalIN4cute5tupleIJiiiiEEENS1_10collective13CollectiveMmaINS1_37MainloopSm90TmaGmmaWarpSpecializedFP8ILi8ENS5_IJNS4_1CILi1EEESB_SB_EEENS1_35KernelTmaWarpSpecializedCooperativeEEENS5_IJNSA_ILi256EEENSA_ILi128EEENSA_ILi64EEEEEENS_12float_e4m3_tENS5_IJlSB_lEEESJ_SK_NS4_8TiledMMAINS4_8MMA_AtomIJNS4_4SM904GMMA31MMA_64x128x32_F32E4M3E4M3_SS_TNILNSO_7ScaleInE1ELSQ_1EEEEEENS4_6LayoutINS5_IJNSA_ILi2EEESB_SB_EEENS5_IJSB_NSA_ILi0EEESW_EEEEENS5_IJNS4_10UnderscoreESZ_SZ_EEEEENS4_13SM90_TMA_LOADENS4_14ComposedLayoutINS4_7SwizzleILi2ELi4ELi3EEENS4_18smem_ptr_flag_bitsILi8EEENST_INS5_IJNSA_ILi8EEESH_EEENS5_IJSH_SB_EEEEEEEvNS4_8identityES12_S1C_vS1D_EENS_8epilogue10collective18CollectiveEpilogueINS1F_22Sm90TmaWarpSpecializedILi4ELi2ELi16ELb0ELb0EEEJSI_NS5_IJSG_NSA_ILi32EEEEEESJ_SK_SJ_SK_NS1F_6fusion15FusionCallbacksIS1J_NS1M_13LinCombEltActINS1F_6thread4ReLuESJ_fSJ_fLNS_15FloatRoundStyleE2EEESI_S1L_JEEES12_NS13_INS14_ILi1ELi4ELi3EEES17_NST_INS5_IJS18_S1K_EEENS5_IJS1K_SB_EEEEEEENS4_39AutoVectorizingCopyWithAssumedAlignmentILi128EEENS4_14SM90_TMA_STOREES1Y_S20_NS4_9Copy_AtomIJNS4_17SM90_U32x4_STSM_NENS_6half_tEEEEvEEEvvEEEEvNT_6ParamsE --------------------------
	.section	.nv.constant0._ZN7cutlass13device_kernelINS_4gemm6kernel13GemmUniversalIN4cute5tupleIJiiiiEEENS1_10collective13CollectiveMmaINS1_37MainloopSm90TmaGmmaWarpSpecializedFP8ILi8ENS5_IJNS4_1CILi1EEESB_SB_EEENS1_35KernelTmaWarpSpecializedCooperativeEEENS5_IJNSA_ILi256EEENSA_ILi128EEENSA_ILi64EEEEEENS_12float_e4m3_tENS5_IJlSB_lEEESJ_SK_NS4_8TiledMMAINS4_8MMA_AtomIJNS4_4SM904GMMA31MMA_64x128x32_F32E4M3E4M3_SS_TNILNSO_7ScaleInE1ELSQ_1EEEEEENS4_6LayoutINS5_IJNSA_ILi2EEESB_SB_EEENS5_IJSB_NSA_ILi0EEESW_EEEEENS5_IJNS4_10UnderscoreESZ_SZ_EEEEENS4_13SM90_TMA_LOADENS4_14ComposedLayoutINS4_7SwizzleILi2ELi4ELi3EEENS4_18smem_ptr_flag_bitsILi8EEENST_INS5_IJNSA_ILi8EEESH_EEENS5_IJSH_SB_EEEEEEEvNS4_8identityES12_S1C_vS1D_EENS_8epilogue10collective18CollectiveEpilogueINS1F_22Sm90TmaWarpSpecializedILi4ELi2ELi16ELb0ELb0EEEJSI_NS5_IJSG_NSA_ILi32EEEEEESJ_SK_SJ_SK_NS1F_6fusion15FusionCallbacksIS1J_NS1M_13LinCombEltActINS1F_6thread4ReLuESJ_fSJ_fLNS_15FloatRoundStyleE2EEESI_S1L_JEEES12_NS13_INS14_ILi1ELi4ELi3EEES17_NST_INS5_IJS18_S1K_EEENS5_IJS1K_SB_EEEEEEENS4_39AutoVectorizingCopyWithAssumedAlignmentILi128EEENS4_14SM90_TMA_STOREES1Y_S20_NS4_9Copy_AtomIJNS4_17SM90_U32x4_STSM_NENS_6half_tEEEEvEEEvvEEEEvNT_6ParamsE,"a",@progbits
	.sectionflags	@""
	.align	4
.nv.constant0._ZN7cutlass13device_kernelINS_4gemm6kernel13GemmUniversalIN4cute5tupleIJiiiiEEENS1_10collective13CollectiveMmaINS1_37MainloopSm90TmaGmmaWarpSpecializedFP8ILi8ENS5_IJNS4_1CILi1EEESB_SB_EEENS1_35KernelTmaWarpSpecializedCooperativeEEENS5_IJNSA_ILi256EEENSA_ILi128EEENSA_ILi64EEEEEENS_12float_e4m3_tENS5_IJlSB_lEEESJ_SK_NS4_8TiledMMAINS4_8MMA_AtomIJNS4_4SM904GMMA31MMA_64x128x32_F32E4M3E4M3_SS_TNILNSO_7ScaleInE1ELSQ_1EEEEEENS4_6LayoutINS5_IJNSA_ILi2EEESB_SB_EEENS5_IJSB_NSA_ILi0EEESW_EEEEENS5_IJNS4_10UnderscoreESZ_SZ_EEEEENS4_13SM90_TMA_LOADENS4_14ComposedLayoutINS4_7SwizzleILi2ELi4ELi3EEENS4_18smem_ptr_flag_bitsILi8EEENST_INS5_IJNSA_ILi8EEESH_EEENS5_IJSH_SB_EEEEEEEvNS4_8identityES12_S1C_vS1D_EENS_8epilogue10collective18CollectiveEpilogueINS1F_22Sm90TmaWarpSpecializedILi4ELi2ELi16ELb0ELb0EEEJSI_NS5_IJSG_NSA_ILi32EEEEEESJ_SK_SJ_SK_NS1F_6fusion15FusionCallbacksIS1J_NS1M_13LinCombEltActINS1F_6thread4ReLuESJ_fSJ_fLNS_15FloatRoundStyleE2EEESI_S1L_JEEES12_NS13_INS14_ILi1ELi4ELi3EEES17_NST_INS5_IJS18_S1K_EEENS5_IJS1K_SB_EEEEEEENS4_39AutoVectorizingCopyWithAssumedAlignmentILi128EEENS4_14SM90_TMA_STOREES1Y_S20_NS4_9Copy_AtomIJNS4_17SM90_U32x4_STSM_NENS_6half_tEEEEvEEEvvEEEEvNT_6ParamsE:
	.zero		2432


//--------------------- SYMBOLS --------------------------

	.type		.nv.reservedSmem.offset0,@object
	.size		.nv.reservedSmem.offset0,0x4
	.type		__assertfail,@function
